//
// Generated by NVIDIA NVVM Compiler
//
// Compiler Build ID: CL-36424714
// Cuda compilation tools, release 13.0, V13.0.88
// Based on NVVM 20.0.0
//

.version 9.0
.target sm_100
.address_size 64

	// .globl	_ZN3cub18CUB_300001_SM_10006detail11EmptyKernelIvEEvv
// _ZZN3cub18CUB_300001_SM_10006detail6reduce28DeviceReduceSingleTileKernelINS2_10policy_hubIijN4cuda3std3__44plusIiEEE10Policy1000EN6thrust24THRUST_300001_SM_1000_NS6detail15normal_iteratorINSD_10device_ptrIiEEEEPijS9_iiNS7_10__identityEEEvT0_T1_T2_T3_T4_T6_E12temp_storage has been demoted
// _ZZN3cub18CUB_300001_SM_10006detail6reduce18DeviceReduceKernelINS2_10policy_hubIijN4cuda3std3__44plusIiEEE10Policy1000EN6thrust24THRUST_300001_SM_1000_NS6detail15normal_iteratorINSD_10device_ptrIiEEEEjS9_iNS7_10__identityEEEvT0_PT3_T1_NS0_13GridEvenShareISN_EET2_T4_E12temp_storage has been demoted
// _ZZN3cub18CUB_300001_SM_10006detail6reduce28DeviceReduceSingleTileKernelINS2_10policy_hubIijN4cuda3std3__44plusIiEEE10Policy1000EPiSC_iS9_iiNS7_10__identityEEEvT0_T1_T2_T3_T4_T6_E12temp_storage has been demoted
// _ZZN3cub18CUB_300001_SM_10006detail6reduce28DeviceReduceSingleTileKernelINS2_10policy_hubIiyN4cuda3std3__44plusIiEEE10Policy1000EN6thrust24THRUST_300001_SM_1000_NS6detail15normal_iteratorINSD_10device_ptrIiEEEEPiyS9_iiNS7_10__identityEEEvT0_T1_T2_T3_T4_T6_E12temp_storage has been demoted
// _ZZN3cub18CUB_300001_SM_10006detail6reduce18DeviceReduceKernelINS2_10policy_hubIiyN4cuda3std3__44plusIiEEE10Policy1000EN6thrust24THRUST_300001_SM_1000_NS6detail15normal_iteratorINSD_10device_ptrIiEEEEyS9_iNS7_10__identityEEEvT0_PT3_T1_NS0_13GridEvenShareISN_EET2_T4_E12temp_storage has been demoted
// _ZZN3cub18CUB_300001_SM_10006detail6reduce28DeviceReduceSingleTileKernelINS2_10policy_hubIiyN4cuda3std3__44plusIiEEE10Policy1000EPiSC_iS9_iiNS7_10__identityEEEvT0_T1_T2_T3_T4_T6_E12temp_storage has been demoted
.global .align 1 .b8 _ZN30_INTERNAL_090f80b3_4_k_cu_main4cuda3std3__45__cpo5beginE[1];
.global .align 1 .b8 _ZN30_INTERNAL_090f80b3_4_k_cu_main4cuda3std3__45__cpo3endE[1];
.global .align 1 .b8 _ZN30_INTERNAL_090f80b3_4_k_cu_main4cuda3std3__45__cpo6cbeginE[1];
.global .align 1 .b8 _ZN30_INTERNAL_090f80b3_4_k_cu_main4cuda3std3__45__cpo4cendE[1];
.global .align 1 .b8 _ZN30_INTERNAL_090f80b3_4_k_cu_main4cuda3std3__45__cpo6rbeginE[1];
.global .align 1 .b8 _ZN30_INTERNAL_090f80b3_4_k_cu_main4cuda3std3__45__cpo4rendE[1];
.global .align 1 .b8 _ZN30_INTERNAL_090f80b3_4_k_cu_main4cuda3std3__45__cpo7crbeginE[1];
.global .align 1 .b8 _ZN30_INTERNAL_090f80b3_4_k_cu_main4cuda3std3__45__cpo5crendE[1];
.global .align 1 .b8 _ZN30_INTERNAL_090f80b3_4_k_cu_main4cuda3std3__432_GLOBAL__N__090f80b3_4_k_cu_main6ignoreE[1];
.global .align 1 .b8 _ZN30_INTERNAL_090f80b3_4_k_cu_main4cuda3std3__419piecewise_constructE[1];
.global .align 1 .b8 _ZN30_INTERNAL_090f80b3_4_k_cu_main4cuda3std3__48in_placeE[1];
.global .align 1 .b8 _ZN30_INTERNAL_090f80b3_4_k_cu_main4cuda3std3__420unreachable_sentinelE[1];
.global .align 1 .b8 _ZN30_INTERNAL_090f80b3_4_k_cu_main4cuda3std3__47nulloptE[1];
.global .align 1 .b8 _ZN30_INTERNAL_090f80b3_4_k_cu_main4cuda3std3__48unexpectE[1];
.global .align 1 .b8 _ZN30_INTERNAL_090f80b3_4_k_cu_main4cuda3std6ranges3__45__cpo4swapE[1];
.global .align 1 .b8 _ZN30_INTERNAL_090f80b3_4_k_cu_main4cuda3std6ranges3__45__cpo9iter_moveE[1];
.global .align 1 .b8 _ZN30_INTERNAL_090f80b3_4_k_cu_main4cuda3std6ranges3__45__cpo5beginE[1];
.global .align 1 .b8 _ZN30_INTERNAL_090f80b3_4_k_cu_main4cuda3std6ranges3__45__cpo3endE[1];
.global .align 1 .b8 _ZN30_INTERNAL_090f80b3_4_k_cu_main4cuda3std6ranges3__45__cpo6cbeginE[1];
.global .align 1 .b8 _ZN30_INTERNAL_090f80b3_4_k_cu_main4cuda3std6ranges3__45__cpo4cendE[1];
.global .align 1 .b8 _ZN30_INTERNAL_090f80b3_4_k_cu_main4cuda3std6ranges3__45__cpo7advanceE[1];
.global .align 1 .b8 _ZN30_INTERNAL_090f80b3_4_k_cu_main4cuda3std6ranges3__45__cpo9iter_swapE[1];
.global .align 1 .b8 _ZN30_INTERNAL_090f80b3_4_k_cu_main4cuda3std6ranges3__45__cpo4nextE[1];
.global .align 1 .b8 _ZN30_INTERNAL_090f80b3_4_k_cu_main4cuda3std6ranges3__45__cpo4prevE[1];
.global .align 1 .b8 _ZN30_INTERNAL_090f80b3_4_k_cu_main4cuda3std6ranges3__45__cpo4dataE[1];
.global .align 1 .b8 _ZN30_INTERNAL_090f80b3_4_k_cu_main4cuda3std6ranges3__45__cpo5cdataE[1];
.global .align 1 .b8 _ZN30_INTERNAL_090f80b3_4_k_cu_main4cuda3std6ranges3__45__cpo4sizeE[1];
.global .align 1 .b8 _ZN30_INTERNAL_090f80b3_4_k_cu_main4cuda3std6ranges3__45__cpo5ssizeE[1];
.global .align 1 .b8 _ZN30_INTERNAL_090f80b3_4_k_cu_main4cuda3std6ranges3__45__cpo8distanceE[1];
.global .align 1 .b8 _ZN30_INTERNAL_090f80b3_4_k_cu_main6thrust24THRUST_300001_SM_1000_NS8cuda_cub3parE[1];
.global .align 1 .b8 _ZN30_INTERNAL_090f80b3_4_k_cu_main6thrust24THRUST_300001_SM_1000_NS8cuda_cub10par_nosyncE[1];
.global .align 1 .b8 _ZN30_INTERNAL_090f80b3_4_k_cu_main6thrust24THRUST_300001_SM_1000_NS6system6detail10sequential3seqE[1];
.global .align 1 .b8 _ZN30_INTERNAL_090f80b3_4_k_cu_main6thrust24THRUST_300001_SM_1000_NS12placeholders2_1E[1];
.global .align 1 .b8 _ZN30_INTERNAL_090f80b3_4_k_cu_main6thrust24THRUST_300001_SM_1000_NS12placeholders2_2E[1];
.global .align 1 .b8 _ZN30_INTERNAL_090f80b3_4_k_cu_main6thrust24THRUST_300001_SM_1000_NS12placeholders2_3E[1];
.global .align 1 .b8 _ZN30_INTERNAL_090f80b3_4_k_cu_main6thrust24THRUST_300001_SM_1000_NS12placeholders2_4E[1];
.global .align 1 .b8 _ZN30_INTERNAL_090f80b3_4_k_cu_main6thrust24THRUST_300001_SM_1000_NS12placeholders2_5E[1];
.global .align 1 .b8 _ZN30_INTERNAL_090f80b3_4_k_cu_main6thrust24THRUST_300001_SM_1000_NS12placeholders2_6E[1];
.global .align 1 .b8 _ZN30_INTERNAL_090f80b3_4_k_cu_main6thrust24THRUST_300001_SM_1000_NS12placeholders2_7E[1];
.global .align 1 .b8 _ZN30_INTERNAL_090f80b3_4_k_cu_main6thrust24THRUST_300001_SM_1000_NS12placeholders2_8E[1];
.global .align 1 .b8 _ZN30_INTERNAL_090f80b3_4_k_cu_main6thrust24THRUST_300001_SM_1000_NS12placeholders2_9E[1];
.global .align 1 .b8 _ZN30_INTERNAL_090f80b3_4_k_cu_main6thrust24THRUST_300001_SM_1000_NS12placeholders3_10E[1];
.global .align 1 .b8 _ZN30_INTERNAL_090f80b3_4_k_cu_main6thrust24THRUST_300001_SM_1000_NS3seqE[1];

.visible .entry _ZN3cub18CUB_300001_SM_10006detail11EmptyKernelIvEEvv()
{


	ret;

}
	// .globl	_ZN3cub18CUB_300001_SM_10006detail8for_each13static_kernelINS2_12policy_hub_t12policy_500_tEmN6thrust24THRUST_300001_SM_1000_NS8cuda_cub20__uninitialized_fill7functorINS7_10device_ptrIiEEiEEEEvT0_T1_
.visible .entry _ZN3cub18CUB_300001_SM_10006detail8for_each13static_kernelINS2_12policy_hub_t12policy_500_tEmN6thrust24THRUST_300001_SM_1000_NS8cuda_cub20__uninitialized_fill7functorINS7_10device_ptrIiEEiEEEEvT0_T1_(
	.param .u64 _ZN3cub18CUB_300001_SM_10006detail8for_each13static_kernelINS2_12policy_hub_t12policy_500_tEmN6thrust24THRUST_300001_SM_1000_NS8cuda_cub20__uninitialized_fill7functorINS7_10device_ptrIiEEiEEEEvT0_T1__param_0,
	.param .align 8 .b8 _ZN3cub18CUB_300001_SM_10006detail8for_each13static_kernelINS2_12policy_hub_t12policy_500_tEmN6thrust24THRUST_300001_SM_1000_NS8cuda_cub20__uninitialized_fill7functorINS7_10device_ptrIiEEiEEEEvT0_T1__param_1[16]
)
.maxntid 256
{
	.reg .pred 	%p<4>;
	.reg .b16 	%rs<5>;
	.reg .b32 	%r<12>;
	.reg .b64 	%rd<16>;

	ld.param.u32 	%r3, [_ZN3cub18CUB_300001_SM_10006detail8for_each13static_kernelINS2_12policy_hub_t12policy_500_tEmN6thrust24THRUST_300001_SM_1000_NS8cuda_cub20__uninitialized_fill7functorINS7_10device_ptrIiEEiEEEEvT0_T1__param_1+8];
	ld.param.u64 	%rd4, [_ZN3cub18CUB_300001_SM_10006detail8for_each13static_kernelINS2_12policy_hub_t12policy_500_tEmN6thrust24THRUST_300001_SM_1000_NS8cuda_cub20__uninitialized_fill7functorINS7_10device_ptrIiEEiEEEEvT0_T1__param_1];
	ld.param.u64 	%rd5, [_ZN3cub18CUB_300001_SM_10006detail8for_each13static_kernelINS2_12policy_hub_t12policy_500_tEmN6thrust24THRUST_300001_SM_1000_NS8cuda_cub20__uninitialized_fill7functorINS7_10device_ptrIiEEiEEEEvT0_T1__param_0];
	mov.u32 	%r9, %ctaid.x;
	mul.wide.u32 	%rd1, %r9, 512;
	sub.s64 	%rd2, %rd5, %rd1;
	setp.lt.u64 	%p1, %rd2, 512;
	@%p1 bra 	$L__BB1_2;
	mov.u32 	%r11, %tid.x;
	cvta.to.global.u64 	%rd11, %rd4;
	cvt.u64.u32 	%rd12, %r11;
	add.s64 	%rd13, %rd1, %rd12;
	shl.b64 	%rd14, %rd13, 2;
	add.s64 	%rd15, %rd11, %rd14;
	st.global.u32 	[%rd15], %r3;
	st.global.u32 	[%rd15+1024], %r3;
	bra.uni 	$L__BB1_6;
$L__BB1_2:
	cvta.to.global.u64 	%rd6, %rd4;
	mov.u32 	%r2, %tid.x;
	cvt.u64.u32 	%rd7, %r2;
	setp.le.u64 	%p2, %rd2, %rd7;
	add.s64 	%rd8, %rd1, %rd7;
	shl.b64 	%rd9, %rd8, 2;
	add.s64 	%rd3, %rd6, %rd9;
	@%p2 bra 	$L__BB1_4;
	st.global.u32 	[%rd3], %r3;
$L__BB1_4:
	add.s32 	%r10, %r2, 256;
	cvt.u64.u32 	%rd10, %r10;
	setp.le.u64 	%p3, %rd2, %rd10;
	@%p3 bra 	$L__BB1_6;
	st.global.u32 	[%rd3+1024], %r3;
$L__BB1_6:
	ret;

}
	// .globl	_ZN3cub18CUB_300001_SM_10006detail8for_each13static_kernelINS2_12policy_hub_t12policy_500_tElN6thrust24THRUST_300001_SM_1000_NS8cuda_cub10__tabulate7functorINS7_6detail15normal_iteratorINS7_10device_ptrIiEEEENS7_6system6detail7generic6detail22compute_sequence_valueIivEElEEEEvT0_T1_
.visible .entry _ZN3cub18CUB_300001_SM_10006detail8for_each13static_kernelINS2_12policy_hub_t12policy_500_tElN6thrust24THRUST_300001_SM_1000_NS8cuda_cub10__tabulate7functorINS7_6detail15normal_iteratorINS7_10device_ptrIiEEEENS7_6system6detail7generic6detail22compute_sequence_valueIivEElEEEEvT0_T1_(
	.param .u64 _ZN3cub18CUB_300001_SM_10006detail8for_each13static_kernelINS2_12policy_hub_t12policy_500_tElN6thrust24THRUST_300001_SM_1000_NS8cuda_cub10__tabulate7functorINS7_6detail15normal_iteratorINS7_10device_ptrIiEEEENS7_6system6detail7generic6detail22compute_sequence_valueIivEElEEEEvT0_T1__param_0,
	.param .align 8 .b8 _ZN3cub18CUB_300001_SM_10006detail8for_each13static_kernelINS2_12policy_hub_t12policy_500_tElN6thrust24THRUST_300001_SM_1000_NS8cuda_cub10__tabulate7functorINS7_6detail15normal_iteratorINS7_10device_ptrIiEEEENS7_6system6detail7generic6detail22compute_sequence_valueIivEElEEEEvT0_T1__param_1[16]
)
.maxntid 256
{
	.reg .pred 	%p<4>;
	.reg .b32 	%r<18>;
	.reg .b64 	%rd<20>;

	ld.param.u64 	%rd7, [_ZN3cub18CUB_300001_SM_10006detail8for_each13static_kernelINS2_12policy_hub_t12policy_500_tElN6thrust24THRUST_300001_SM_1000_NS8cuda_cub10__tabulate7functorINS7_6detail15normal_iteratorINS7_10device_ptrIiEEEENS7_6system6detail7generic6detail22compute_sequence_valueIivEElEEEEvT0_T1__param_1];
	ld.param.u64 	%rd8, [_ZN3cub18CUB_300001_SM_10006detail8for_each13static_kernelINS2_12policy_hub_t12policy_500_tElN6thrust24THRUST_300001_SM_1000_NS8cuda_cub10__tabulate7functorINS7_6detail15normal_iteratorINS7_10device_ptrIiEEEENS7_6system6detail7generic6detail22compute_sequence_valueIivEElEEEEvT0_T1__param_0];
	ld.param.v2.u32 	{%r3, %r4}, [_ZN3cub18CUB_300001_SM_10006detail8for_each13static_kernelINS2_12policy_hub_t12policy_500_tElN6thrust24THRUST_300001_SM_1000_NS8cuda_cub10__tabulate7functorINS7_6detail15normal_iteratorINS7_10device_ptrIiEEEENS7_6system6detail7generic6detail22compute_sequence_valueIivEElEEEEvT0_T1__param_1+8];
	mov.u32 	%r5, %ctaid.x;
	mul.wide.u32 	%rd1, %r5, 512;
	sub.s64 	%rd2, %rd8, %rd1;
	setp.lt.s64 	%p1, %rd2, 512;
	@%p1 bra 	$L__BB2_2;
	mov.u32 	%r13, %tid.x;
	cvta.to.global.u64 	%rd15, %rd7;
	cvt.u64.u32 	%rd16, %r13;
	add.s64 	%rd17, %rd1, %rd16;
	cvt.u32.u64 	%r14, %rd17;
	mad.lo.s32 	%r15, %r4, %r14, %r3;
	shl.b64 	%rd18, %rd17, 2;
	add.s64 	%rd19, %rd15, %rd18;
	st.global.u32 	[%rd19], %r15;
	add.s32 	%r16, %r14, 256;
	mad.lo.s32 	%r17, %r4, %r16, %r3;
	st.global.u32 	[%rd19+1024], %r17;
	bra.uni 	$L__BB2_6;
$L__BB2_2:
	cvta.to.global.u64 	%rd3, %rd7;
	mov.u32 	%r6, %tid.x;
	cvt.s64.s32 	%rd4, %rd2;
	cvt.u64.u32 	%rd5, %r6;
	setp.le.s64 	%p2, %rd4, %rd5;
	@%p2 bra 	$L__BB2_4;
	add.s64 	%rd9, %rd1, %rd5;
	cvt.u32.u64 	%r7, %rd9;
	mad.lo.s32 	%r8, %r4, %r7, %r3;
	shl.b64 	%rd10, %rd9, 2;
	add.s64 	%rd11, %rd3, %rd10;
	st.global.u32 	[%rd11], %r8;
$L__BB2_4:
	cvt.u32.u64 	%r9, %rd5;
	add.s32 	%r10, %r9, 256;
	cvt.u64.u32 	%rd6, %r10;
	setp.le.s64 	%p3, %rd4, %rd6;
	@%p3 bra 	$L__BB2_6;
	add.s64 	%rd12, %rd1, %rd6;
	shl.b64 	%rd13, %rd12, 2;
	cvt.u32.u64 	%r11, %rd12;
	mad.lo.s32 	%r12, %r4, %r11, %r3;
	add.s64 	%rd14, %rd13, %rd3;
	st.global.u32 	[%rd14], %r12;
$L__BB2_6:
	ret;

}
	// .globl	_ZN3cub18CUB_300001_SM_10006detail9transform16transform_kernelINS2_10policy_hubILb1EN4cuda3std3__45tupleIJN6thrust24THRUST_300001_SM_1000_NS6detail15normal_iteratorINSA_10device_ptrIiEEEEEEEE10policy1000Ei7matchesSF_JPiEEEvT0_iT1_T2_DpNS2_10kernel_argIT3_EE
.visible .entry _ZN3cub18CUB_300001_SM_10006detail9transform16transform_kernelINS2_10policy_hubILb1EN4cuda3std3__45tupleIJN6thrust24THRUST_300001_SM_1000_NS6detail15normal_iteratorINSA_10device_ptrIiEEEEEEEE10policy1000Ei7matchesSF_JPiEEEvT0_iT1_T2_DpNS2_10kernel_argIT3_EE(
	.param .u32 _ZN3cub18CUB_300001_SM_10006detail9transform16transform_kernelINS2_10policy_hubILb1EN4cuda3std3__45tupleIJN6thrust24THRUST_300001_SM_1000_NS6detail15normal_iteratorINSA_10device_ptrIiEEEEEEEE10policy1000Ei7matchesSF_JPiEEEvT0_iT1_T2_DpNS2_10kernel_argIT3_EE_param_0,
	.param .u32 _ZN3cub18CUB_300001_SM_10006detail9transform16transform_kernelINS2_10policy_hubILb1EN4cuda3std3__45tupleIJN6thrust24THRUST_300001_SM_1000_NS6detail15normal_iteratorINSA_10device_ptrIiEEEEEEEE10policy1000Ei7matchesSF_JPiEEEvT0_iT1_T2_DpNS2_10kernel_argIT3_EE_param_1,
	.param .align 1 .b8 _ZN3cub18CUB_300001_SM_10006detail9transform16transform_kernelINS2_10policy_hubILb1EN4cuda3std3__45tupleIJN6thrust24THRUST_300001_SM_1000_NS6detail15normal_iteratorINSA_10device_ptrIiEEEEEEEE10policy1000Ei7matchesSF_JPiEEEvT0_iT1_T2_DpNS2_10kernel_argIT3_EE_param_2[1],
	.param .align 8 .b8 _ZN3cub18CUB_300001_SM_10006detail9transform16transform_kernelINS2_10policy_hubILb1EN4cuda3std3__45tupleIJN6thrust24THRUST_300001_SM_1000_NS6detail15normal_iteratorINSA_10device_ptrIiEEEEEEEE10policy1000Ei7matchesSF_JPiEEEvT0_iT1_T2_DpNS2_10kernel_argIT3_EE_param_3[8],
	.param .align 8 .b8 _ZN3cub18CUB_300001_SM_10006detail9transform16transform_kernelINS2_10policy_hubILb1EN4cuda3std3__45tupleIJN6thrust24THRUST_300001_SM_1000_NS6detail15normal_iteratorINSA_10device_ptrIiEEEEEEEE10policy1000Ei7matchesSF_JPiEEEvT0_iT1_T2_DpNS2_10kernel_argIT3_EE_param_4[16]
)
.maxntid 128
{
	.reg .pred 	%p<63>;
	.reg .b32 	%r<184>;
	.reg .b64 	%rd<62>;

	ld.param.u32 	%r103, [_ZN3cub18CUB_300001_SM_10006detail9transform16transform_kernelINS2_10policy_hubILb1EN4cuda3std3__45tupleIJN6thrust24THRUST_300001_SM_1000_NS6detail15normal_iteratorINSA_10device_ptrIiEEEEEEEE10policy1000Ei7matchesSF_JPiEEEvT0_iT1_T2_DpNS2_10kernel_argIT3_EE_param_0];
	ld.param.u64 	%rd23, [_ZN3cub18CUB_300001_SM_10006detail9transform16transform_kernelINS2_10policy_hubILb1EN4cuda3std3__45tupleIJN6thrust24THRUST_300001_SM_1000_NS6detail15normal_iteratorINSA_10device_ptrIiEEEEEEEE10policy1000Ei7matchesSF_JPiEEEvT0_iT1_T2_DpNS2_10kernel_argIT3_EE_param_4];
	ld.param.u64 	%rd24, [_ZN3cub18CUB_300001_SM_10006detail9transform16transform_kernelINS2_10policy_hubILb1EN4cuda3std3__45tupleIJN6thrust24THRUST_300001_SM_1000_NS6detail15normal_iteratorINSA_10device_ptrIiEEEEEEEE10policy1000Ei7matchesSF_JPiEEEvT0_iT1_T2_DpNS2_10kernel_argIT3_EE_param_3];
	ld.param.u32 	%r102, [_ZN3cub18CUB_300001_SM_10006detail9transform16transform_kernelINS2_10policy_hubILb1EN4cuda3std3__45tupleIJN6thrust24THRUST_300001_SM_1000_NS6detail15normal_iteratorINSA_10device_ptrIiEEEEEEEE10policy1000Ei7matchesSF_JPiEEEvT0_iT1_T2_DpNS2_10kernel_argIT3_EE_param_1];
	cvta.to.global.u64 	%rd1, %rd24;
	cvta.to.global.u64 	%rd2, %rd23;
	shl.b32 	%r1, %r102, 7;
	mov.u32 	%r104, %ctaid.x;
	mul.lo.s32 	%r2, %r1, %r104;
	sub.s32 	%r3, %r103, %r2;
	min.s32 	%r4, %r1, %r3;
	shl.b32 	%r5, %r4, 2;
	mov.u32 	%r6, %tid.x;
	shl.b32 	%r154, %r6, 7;
	setp.ge.s32 	%p1, %r154, %r5;
	@%p1 bra 	$L__BB3_3;
	mul.wide.u32 	%rd25, %r6, 128;
	add.s64 	%rd26, %rd2, %rd25;
	mul.wide.s32 	%rd27, %r2, 4;
	add.s64 	%rd60, %rd26, %rd27;
$L__BB3_2:
	.pragma "nounroll";
	// begin inline asm
	prefetch.global.L2 [%rd60];
	// end inline asm
	add.s32 	%r154, %r154, 16384;
	add.s64 	%rd60, %rd60, 16384;
	setp.lt.s32 	%p2, %r154, %r5;
	@%p2 bra 	$L__BB3_2;
$L__BB3_3:
	mul.wide.s32 	%rd29, %r2, 4;
	add.s64 	%rd6, %rd2, %rd29;
	add.s64 	%rd7, %rd1, %rd29;
	setp.gt.s32 	%p3, %r1, %r3;
	@%p3 bra 	$L__BB3_46;
	setp.lt.s32 	%p4, %r102, 1;
	@%p4 bra 	$L__BB3_73;
	and.b32  	%r10, %r102, 7;
	setp.lt.u32 	%p5, %r102, 8;
	mov.b32 	%r174, 0;
	@%p5 bra 	$L__BB3_24;
	and.b32  	%r174, %r102, 2147483640;
	neg.s32 	%r156, %r174;
	mul.wide.u32 	%rd30, %r6, 4;
	add.s64 	%rd61, %rd29, %rd30;
	add.s32 	%r155, %r6, 128;
$L__BB3_7:
	.pragma "nounroll";
	mul.wide.s32 	%rd31, %r155, 4;
	add.s64 	%rd11, %rd29, %rd31;
	add.s64 	%rd32, %rd2, %rd61;
	ld.global.u32 	%r157, [%rd32];
	mad.lo.s32 	%r106, %r157, -1431655765, 715827882;
	setp.lt.u32 	%p6, %r106, 1431655765;
	@%p6 bra 	$L__BB3_9;
	mad.lo.s32 	%r107, %r157, -858993459, 429496729;
	setp.lt.u32 	%p7, %r107, 858993459;
	selp.b32 	%r157, %r157, 0, %p7;
$L__BB3_9:
	add.s64 	%rd33, %rd1, %rd61;
	st.global.u32 	[%rd33], %r157;
	add.s64 	%rd12, %rd2, %rd11;
	ld.global.u32 	%r158, [%rd12];
	mad.lo.s32 	%r108, %r158, -1431655765, 715827882;
	setp.lt.u32 	%p8, %r108, 1431655765;
	@%p8 bra 	$L__BB3_11;
	mad.lo.s32 	%r109, %r158, -858993459, 429496729;
	setp.lt.u32 	%p9, %r109, 858993459;
	selp.b32 	%r158, %r158, 0, %p9;
$L__BB3_11:
	add.s64 	%rd13, %rd1, %rd11;
	st.global.u32 	[%rd13], %r158;
	ld.global.u32 	%r159, [%rd12+512];
	mad.lo.s32 	%r110, %r159, -1431655765, 715827882;
	setp.lt.u32 	%p10, %r110, 1431655765;
	@%p10 bra 	$L__BB3_13;
	mad.lo.s32 	%r111, %r159, -858993459, 429496729;
	setp.lt.u32 	%p11, %r111, 858993459;
	selp.b32 	%r159, %r159, 0, %p11;
$L__BB3_13:
	st.global.u32 	[%rd13+512], %r159;
	ld.global.u32 	%r160, [%rd12+1024];
	mad.lo.s32 	%r112, %r160, -1431655765, 715827882;
	setp.lt.u32 	%p12, %r112, 1431655765;
	@%p12 bra 	$L__BB3_15;
	mad.lo.s32 	%r113, %r160, -858993459, 429496729;
	setp.lt.u32 	%p13, %r113, 858993459;
	selp.b32 	%r160, %r160, 0, %p13;
$L__BB3_15:
	st.global.u32 	[%rd13+1024], %r160;
	ld.global.u32 	%r161, [%rd12+1536];
	mad.lo.s32 	%r114, %r161, -1431655765, 715827882;
	setp.lt.u32 	%p14, %r114, 1431655765;
	@%p14 bra 	$L__BB3_17;
	mad.lo.s32 	%r115, %r161, -858993459, 429496729;
	setp.lt.u32 	%p15, %r115, 858993459;
	selp.b32 	%r161, %r161, 0, %p15;
$L__BB3_17:
	st.global.u32 	[%rd13+1536], %r161;
	ld.global.u32 	%r162, [%rd12+2048];
	mad.lo.s32 	%r116, %r162, -1431655765, 715827882;
	setp.lt.u32 	%p16, %r116, 1431655765;
	@%p16 bra 	$L__BB3_19;
	mad.lo.s32 	%r117, %r162, -858993459, 429496729;
	setp.lt.u32 	%p17, %r117, 858993459;
	selp.b32 	%r162, %r162, 0, %p17;
$L__BB3_19:
	st.global.u32 	[%rd13+2048], %r162;
	ld.global.u32 	%r163, [%rd12+2560];
	mad.lo.s32 	%r118, %r163, -1431655765, 715827882;
	setp.lt.u32 	%p18, %r118, 1431655765;
	@%p18 bra 	$L__BB3_21;
	mad.lo.s32 	%r119, %r163, -858993459, 429496729;
	setp.lt.u32 	%p19, %r119, 858993459;
	selp.b32 	%r163, %r163, 0, %p19;
$L__BB3_21:
	st.global.u32 	[%rd13+2560], %r163;
	ld.global.u32 	%r164, [%rd12+3072];
	mad.lo.s32 	%r120, %r164, -1431655765, 715827882;
	setp.lt.u32 	%p20, %r120, 1431655765;
	@%p20 bra 	$L__BB3_23;
	mad.lo.s32 	%r121, %r164, -858993459, 429496729;
	setp.lt.u32 	%p21, %r121, 858993459;
	selp.b32 	%r164, %r164, 0, %p21;
$L__BB3_23:
	st.global.u32 	[%rd13+3072], %r164;
	add.s32 	%r156, %r156, 8;
	add.s64 	%rd61, %rd61, 4096;
	add.s32 	%r155, %r155, 1024;
	setp.eq.s32 	%p22, %r156, 0;
	@%p22 bra 	$L__BB3_24;
	bra.uni 	$L__BB3_7;
$L__BB3_24:
	setp.eq.s32 	%p23, %r10, 0;
	@%p23 bra 	$L__BB3_73;
	and.b32  	%r73, %r102, 3;
	setp.lt.u32 	%p24, %r10, 4;
	@%p24 bra 	$L__BB3_35;
	shl.b32 	%r122, %r174, 7;
	add.s32 	%r74, %r122, %r6;
	mul.wide.s32 	%rd34, %r74, 4;
	add.s64 	%rd19, %rd6, %rd34;
	ld.global.u32 	%r175, [%rd19];
	mad.lo.s32 	%r123, %r175, -1431655765, 715827882;
	setp.lt.u32 	%p25, %r123, 1431655765;
	@%p25 bra 	$L__BB3_28;
	mad.lo.s32 	%r124, %r175, -858993459, 429496729;
	setp.lt.u32 	%p26, %r124, 858993459;
	selp.b32 	%r175, %r175, 0, %p26;
$L__BB3_28:
	add.s64 	%rd20, %rd7, %rd34;
	st.global.u32 	[%rd20], %r175;
	ld.global.u32 	%r176, [%rd19+512];
	mad.lo.s32 	%r125, %r176, -1431655765, 715827882;
	setp.lt.u32 	%p27, %r125, 1431655765;
	@%p27 bra 	$L__BB3_30;
	mad.lo.s32 	%r126, %r176, -858993459, 429496729;
	setp.lt.u32 	%p28, %r126, 858993459;
	selp.b32 	%r176, %r176, 0, %p28;
$L__BB3_30:
	st.global.u32 	[%rd20+512], %r176;
	ld.global.u32 	%r177, [%rd19+1024];
	mad.lo.s32 	%r127, %r177, -1431655765, 715827882;
	setp.lt.u32 	%p29, %r127, 1431655765;
	@%p29 bra 	$L__BB3_32;
	mad.lo.s32 	%r128, %r177, -858993459, 429496729;
	setp.lt.u32 	%p30, %r128, 858993459;
	selp.b32 	%r177, %r177, 0, %p30;
$L__BB3_32:
	st.global.u32 	[%rd20+1024], %r177;
	ld.global.u32 	%r178, [%rd19+1536];
	mad.lo.s32 	%r129, %r178, -1431655765, 715827882;
	setp.lt.u32 	%p31, %r129, 1431655765;
	@%p31 bra 	$L__BB3_34;
	mad.lo.s32 	%r130, %r178, -858993459, 429496729;
	setp.lt.u32 	%p32, %r130, 858993459;
	selp.b32 	%r178, %r178, 0, %p32;
$L__BB3_34:
	st.global.u32 	[%rd20+1536], %r178;
	add.s32 	%r174, %r174, 4;
$L__BB3_35:
	setp.eq.s32 	%p33, %r73, 0;
	@%p33 bra 	$L__BB3_73;
	setp.eq.s32 	%p34, %r73, 1;
	@%p34 bra 	$L__BB3_42;
	shl.b32 	%r131, %r174, 7;
	add.s32 	%r89, %r131, %r6;
	mul.wide.s32 	%rd36, %r89, 4;
	add.s64 	%rd21, %rd6, %rd36;
	ld.global.u32 	%r180, [%rd21];
	mad.lo.s32 	%r132, %r180, -1431655765, 715827882;
	setp.lt.u32 	%p35, %r132, 1431655765;
	@%p35 bra 	$L__BB3_39;
	mad.lo.s32 	%r133, %r180, -858993459, 429496729;
	setp.lt.u32 	%p36, %r133, 858993459;
	selp.b32 	%r180, %r180, 0, %p36;
$L__BB3_39:
	add.s64 	%rd22, %rd7, %rd36;
	st.global.u32 	[%rd22], %r180;
	ld.global.u32 	%r181, [%rd21+512];
	mad.lo.s32 	%r134, %r181, -1431655765, 715827882;
	setp.lt.u32 	%p37, %r134, 1431655765;
	@%p37 bra 	$L__BB3_41;
	mad.lo.s32 	%r135, %r181, -858993459, 429496729;
	setp.lt.u32 	%p38, %r135, 858993459;
	selp.b32 	%r181, %r181, 0, %p38;
$L__BB3_41:
	st.global.u32 	[%rd22+512], %r181;
	add.s32 	%r174, %r174, 2;
$L__BB3_42:
	and.b32  	%r136, %r102, 1;
	setp.eq.b32 	%p39, %r136, 1;
	not.pred 	%p40, %p39;
	@%p40 bra 	$L__BB3_73;
	shl.b32 	%r137, %r174, 7;
	add.s32 	%r98, %r137, %r6;
	mul.wide.s32 	%rd38, %r98, 4;
	add.s64 	%rd39, %rd6, %rd38;
	ld.global.u32 	%r183, [%rd39];
	mad.lo.s32 	%r138, %r183, -1431655765, 715827882;
	setp.lt.u32 	%p41, %r138, 1431655765;
	@%p41 bra 	$L__BB3_45;
	mad.lo.s32 	%r139, %r183, -858993459, 429496729;
	setp.lt.u32 	%p42, %r139, 858993459;
	selp.b32 	%r183, %r183, 0, %p42;
$L__BB3_45:
	add.s64 	%rd41, %rd7, %rd38;
	st.global.u32 	[%rd41], %r183;
	bra.uni 	$L__BB3_73;
$L__BB3_46:
	setp.lt.s32 	%p43, %r102, 1;
	@%p43 bra 	$L__BB3_73;
	and.b32  	%r14, %r102, 3;
	setp.lt.u32 	%p44, %r102, 4;
	mov.b32 	%r170, 0;
	@%p44 bra 	$L__BB3_66;
	and.b32  	%r170, %r102, 2147483644;
	mov.b32 	%r165, 0;
$L__BB3_49:
	shl.b32 	%r142, %r165, 7;
	add.s32 	%r45, %r142, %r6;
	setp.ge.s32 	%p45, %r45, %r4;
	@%p45 bra 	$L__BB3_53;
	mul.wide.s32 	%rd42, %r45, 4;
	add.s64 	%rd43, %rd6, %rd42;
	ld.global.u32 	%r166, [%rd43];
	mad.lo.s32 	%r143, %r166, -1431655765, 715827882;
	setp.lt.u32 	%p46, %r143, 1431655765;
	@%p46 bra 	$L__BB3_52;
	mad.lo.s32 	%r144, %r166, -858993459, 429496729;
	setp.lt.u32 	%p47, %r144, 858993459;
	selp.b32 	%r166, %r166, 0, %p47;
$L__BB3_52:
	add.s64 	%rd45, %rd7, %rd42;
	st.global.u32 	[%rd45], %r166;
$L__BB3_53:
	add.s32 	%r49, %r45, 128;
	setp.ge.s32 	%p48, %r49, %r4;
	@%p48 bra 	$L__BB3_57;
	mul.wide.s32 	%rd46, %r49, 4;
	add.s64 	%rd47, %rd6, %rd46;
	ld.global.u32 	%r167, [%rd47];
	mad.lo.s32 	%r145, %r167, -1431655765, 715827882;
	setp.lt.u32 	%p49, %r145, 1431655765;
	@%p49 bra 	$L__BB3_56;
	mad.lo.s32 	%r146, %r167, -858993459, 429496729;
	setp.lt.u32 	%p50, %r146, 858993459;
	selp.b32 	%r167, %r167, 0, %p50;
$L__BB3_56:
	add.s64 	%rd49, %rd7, %rd46;
	st.global.u32 	[%rd49], %r167;
$L__BB3_57:
	add.s32 	%r53, %r45, 256;
	setp.ge.s32 	%p51, %r53, %r4;
	@%p51 bra 	$L__BB3_61;
	mul.wide.s32 	%rd50, %r53, 4;
	add.s64 	%rd51, %rd6, %rd50;
	ld.global.u32 	%r168, [%rd51];
	mad.lo.s32 	%r147, %r168, -1431655765, 715827882;
	setp.lt.u32 	%p52, %r147, 1431655765;
	@%p52 bra 	$L__BB3_60;
	mad.lo.s32 	%r148, %r168, -858993459, 429496729;
	setp.lt.u32 	%p53, %r148, 858993459;
	selp.b32 	%r168, %r168, 0, %p53;
$L__BB3_60:
	add.s64 	%rd53, %rd7, %rd50;
	st.global.u32 	[%rd53], %r168;
$L__BB3_61:
	add.s32 	%r57, %r45, 384;
	setp.ge.s32 	%p54, %r57, %r4;
	@%p54 bra 	$L__BB3_65;
	mul.wide.s32 	%rd54, %r57, 4;
	add.s64 	%rd55, %rd6, %rd54;
	ld.global.u32 	%r169, [%rd55];
	mad.lo.s32 	%r149, %r169, -1431655765, 715827882;
	setp.lt.u32 	%p55, %r149, 1431655765;
	@%p55 bra 	$L__BB3_64;
	mad.lo.s32 	%r150, %r169, -858993459, 429496729;
	setp.lt.u32 	%p56, %r150, 858993459;
	selp.b32 	%r169, %r169, 0, %p56;
$L__BB3_64:
	add.s64 	%rd57, %rd7, %rd54;
	st.global.u32 	[%rd57], %r169;
$L__BB3_65:
	add.s32 	%r165, %r165, 4;
	setp.ne.s32 	%p57, %r165, %r170;
	@%p57 bra 	$L__BB3_49;
$L__BB3_66:
	setp.eq.s32 	%p58, %r14, 0;
	@%p58 bra 	$L__BB3_73;
	shl.b32 	%r151, %r170, 7;
	add.s32 	%r172, %r6, %r151;
	neg.s32 	%r171, %r14;
$L__BB3_68:
	.pragma "nounroll";
	mul.wide.s32 	%rd17, %r172, 4;
	add.s64 	%rd18, %rd7, %rd17;
	setp.ge.s32 	%p59, %r172, %r4;
	@%p59 bra 	$L__BB3_72;
	add.s64 	%rd59, %rd6, %rd17;
	ld.global.u32 	%r173, [%rd59];
	mad.lo.s32 	%r152, %r173, -1431655765, 715827882;
	setp.lt.u32 	%p60, %r152, 1431655765;
	@%p60 bra 	$L__BB3_71;
	mad.lo.s32 	%r153, %r173, -858993459, 429496729;
	setp.lt.u32 	%p61, %r153, 858993459;
	selp.b32 	%r173, %r173, 0, %p61;
$L__BB3_71:
	st.global.u32 	[%rd18], %r173;
$L__BB3_72:
	add.s32 	%r172, %r172, 128;
	add.s32 	%r171, %r171, 1;
	setp.eq.s32 	%p62, %r171, 0;
	@%p62 bra 	$L__BB3_73;
	bra.uni 	$L__BB3_68;
$L__BB3_73:
	ret;

}
	// .globl	_ZN3cub18CUB_300001_SM_10006detail9transform16transform_kernelINS2_10policy_hubILb1EN4cuda3std3__45tupleIJN6thrust24THRUST_300001_SM_1000_NS6detail15normal_iteratorINSA_10device_ptrIiEEEEEEEE10policy1000El7matchesSF_JPiEEEvT0_iT1_T2_DpNS2_10kernel_argIT3_EE
.visible .entry _ZN3cub18CUB_300001_SM_10006detail9transform16transform_kernelINS2_10policy_hubILb1EN4cuda3std3__45tupleIJN6thrust24THRUST_300001_SM_1000_NS6detail15normal_iteratorINSA_10device_ptrIiEEEEEEEE10policy1000El7matchesSF_JPiEEEvT0_iT1_T2_DpNS2_10kernel_argIT3_EE(
	.param .u64 _ZN3cub18CUB_300001_SM_10006detail9transform16transform_kernelINS2_10policy_hubILb1EN4cuda3std3__45tupleIJN6thrust24THRUST_300001_SM_1000_NS6detail15normal_iteratorINSA_10device_ptrIiEEEEEEEE10policy1000El7matchesSF_JPiEEEvT0_iT1_T2_DpNS2_10kernel_argIT3_EE_param_0,
	.param .u32 _ZN3cub18CUB_300001_SM_10006detail9transform16transform_kernelINS2_10policy_hubILb1EN4cuda3std3__45tupleIJN6thrust24THRUST_300001_SM_1000_NS6detail15normal_iteratorINSA_10device_ptrIiEEEEEEEE10policy1000El7matchesSF_JPiEEEvT0_iT1_T2_DpNS2_10kernel_argIT3_EE_param_1,
	.param .align 1 .b8 _ZN3cub18CUB_300001_SM_10006detail9transform16transform_kernelINS2_10policy_hubILb1EN4cuda3std3__45tupleIJN6thrust24THRUST_300001_SM_1000_NS6detail15normal_iteratorINSA_10device_ptrIiEEEEEEEE10policy1000El7matchesSF_JPiEEEvT0_iT1_T2_DpNS2_10kernel_argIT3_EE_param_2[1],
	.param .align 8 .b8 _ZN3cub18CUB_300001_SM_10006detail9transform16transform_kernelINS2_10policy_hubILb1EN4cuda3std3__45tupleIJN6thrust24THRUST_300001_SM_1000_NS6detail15normal_iteratorINSA_10device_ptrIiEEEEEEEE10policy1000El7matchesSF_JPiEEEvT0_iT1_T2_DpNS2_10kernel_argIT3_EE_param_3[8],
	.param .align 8 .b8 _ZN3cub18CUB_300001_SM_10006detail9transform16transform_kernelINS2_10policy_hubILb1EN4cuda3std3__45tupleIJN6thrust24THRUST_300001_SM_1000_NS6detail15normal_iteratorINSA_10device_ptrIiEEEEEEEE10policy1000El7matchesSF_JPiEEEvT0_iT1_T2_DpNS2_10kernel_argIT3_EE_param_4[16]
)
.maxntid 128
{
	.reg .pred 	%p<63>;
	.reg .b32 	%r<181>;
	.reg .b64 	%rd<68>;

	ld.param.u64 	%rd24, [_ZN3cub18CUB_300001_SM_10006detail9transform16transform_kernelINS2_10policy_hubILb1EN4cuda3std3__45tupleIJN6thrust24THRUST_300001_SM_1000_NS6detail15normal_iteratorINSA_10device_ptrIiEEEEEEEE10policy1000El7matchesSF_JPiEEEvT0_iT1_T2_DpNS2_10kernel_argIT3_EE_param_0];
	ld.param.u64 	%rd25, [_ZN3cub18CUB_300001_SM_10006detail9transform16transform_kernelINS2_10policy_hubILb1EN4cuda3std3__45tupleIJN6thrust24THRUST_300001_SM_1000_NS6detail15normal_iteratorINSA_10device_ptrIiEEEEEEEE10policy1000El7matchesSF_JPiEEEvT0_iT1_T2_DpNS2_10kernel_argIT3_EE_param_4];
	ld.param.u64 	%rd26, [_ZN3cub18CUB_300001_SM_10006detail9transform16transform_kernelINS2_10policy_hubILb1EN4cuda3std3__45tupleIJN6thrust24THRUST_300001_SM_1000_NS6detail15normal_iteratorINSA_10device_ptrIiEEEEEEEE10policy1000El7matchesSF_JPiEEEvT0_iT1_T2_DpNS2_10kernel_argIT3_EE_param_3];
	ld.param.u32 	%r100, [_ZN3cub18CUB_300001_SM_10006detail9transform16transform_kernelINS2_10policy_hubILb1EN4cuda3std3__45tupleIJN6thrust24THRUST_300001_SM_1000_NS6detail15normal_iteratorINSA_10device_ptrIiEEEEEEEE10policy1000El7matchesSF_JPiEEEvT0_iT1_T2_DpNS2_10kernel_argIT3_EE_param_1];
	cvta.to.global.u64 	%rd1, %rd26;
	cvta.to.global.u64 	%rd2, %rd25;
	shl.b32 	%r1, %r100, 7;
	mov.u32 	%r101, %ctaid.x;
	cvt.u64.u32 	%rd27, %r101;
	cvt.s64.s32 	%rd28, %r1;
	mul.lo.s64 	%rd3, %rd28, %rd27;
	sub.s64 	%rd29, %rd24, %rd3;
	min.s64 	%rd30, %rd29, %rd28;
	cvt.u32.u64 	%r2, %rd30;
	shl.b32 	%r3, %r2, 2;
	mov.u32 	%r4, %tid.x;
	shl.b32 	%r151, %r4, 7;
	setp.ge.s32 	%p1, %r151, %r3;
	@%p1 bra 	$L__BB4_3;
	shl.b64 	%rd31, %rd3, 2;
	add.s64 	%rd32, %rd2, %rd31;
	mul.wide.u32 	%rd33, %r4, 128;
	add.s64 	%rd66, %rd32, %rd33;
$L__BB4_2:
	.pragma "nounroll";
	// begin inline asm
	prefetch.global.L2 [%rd66];
	// end inline asm
	add.s32 	%r151, %r151, 16384;
	add.s64 	%rd66, %rd66, 16384;
	setp.lt.s32 	%p2, %r151, %r3;
	@%p2 bra 	$L__BB4_2;
$L__BB4_3:
	shl.b64 	%rd35, %rd3, 2;
	add.s64 	%rd7, %rd2, %rd35;
	add.s64 	%rd8, %rd1, %rd35;
	setp.eq.s32 	%p3, %r1, %r2;
	@%p3 bra 	$L__BB4_31;
	setp.lt.s32 	%p4, %r100, 1;
	@%p4 bra 	$L__BB4_73;
	and.b32  	%r8, %r100, 3;
	setp.lt.u32 	%p5, %r100, 4;
	mov.b32 	%r177, 0;
	@%p5 bra 	$L__BB4_24;
	and.b32  	%r177, %r100, 2147483644;
	mov.b32 	%r162, 0;
$L__BB4_7:
	shl.b32 	%r104, %r162, 7;
	add.s32 	%r43, %r104, %r4;
	setp.ge.s32 	%p6, %r43, %r2;
	@%p6 bra 	$L__BB4_11;
	mul.wide.s32 	%rd36, %r43, 4;
	add.s64 	%rd37, %rd7, %rd36;
	ld.global.u32 	%r163, [%rd37];
	mad.lo.s32 	%r105, %r163, -1431655765, 715827882;
	setp.lt.u32 	%p7, %r105, 1431655765;
	@%p7 bra 	$L__BB4_10;
	mad.lo.s32 	%r106, %r163, -858993459, 429496729;
	setp.lt.u32 	%p8, %r106, 858993459;
	selp.b32 	%r163, %r163, 0, %p8;
$L__BB4_10:
	add.s64 	%rd39, %rd8, %rd36;
	st.global.u32 	[%rd39], %r163;
$L__BB4_11:
	add.s32 	%r47, %r43, 128;
	setp.ge.s32 	%p9, %r47, %r2;
	@%p9 bra 	$L__BB4_15;
	mul.wide.s32 	%rd40, %r47, 4;
	add.s64 	%rd41, %rd7, %rd40;
	ld.global.u32 	%r164, [%rd41];
	mad.lo.s32 	%r107, %r164, -1431655765, 715827882;
	setp.lt.u32 	%p10, %r107, 1431655765;
	@%p10 bra 	$L__BB4_14;
	mad.lo.s32 	%r108, %r164, -858993459, 429496729;
	setp.lt.u32 	%p11, %r108, 858993459;
	selp.b32 	%r164, %r164, 0, %p11;
$L__BB4_14:
	add.s64 	%rd43, %rd8, %rd40;
	st.global.u32 	[%rd43], %r164;
$L__BB4_15:
	add.s32 	%r51, %r43, 256;
	setp.ge.s32 	%p12, %r51, %r2;
	@%p12 bra 	$L__BB4_19;
	mul.wide.s32 	%rd44, %r51, 4;
	add.s64 	%rd45, %rd7, %rd44;
	ld.global.u32 	%r165, [%rd45];
	mad.lo.s32 	%r109, %r165, -1431655765, 715827882;
	setp.lt.u32 	%p13, %r109, 1431655765;
	@%p13 bra 	$L__BB4_18;
	mad.lo.s32 	%r110, %r165, -858993459, 429496729;
	setp.lt.u32 	%p14, %r110, 858993459;
	selp.b32 	%r165, %r165, 0, %p14;
$L__BB4_18:
	add.s64 	%rd47, %rd8, %rd44;
	st.global.u32 	[%rd47], %r165;
$L__BB4_19:
	add.s32 	%r55, %r43, 384;
	setp.ge.s32 	%p15, %r55, %r2;
	@%p15 bra 	$L__BB4_23;
	mul.wide.s32 	%rd48, %r55, 4;
	add.s64 	%rd49, %rd7, %rd48;
	ld.global.u32 	%r166, [%rd49];
	mad.lo.s32 	%r111, %r166, -1431655765, 715827882;
	setp.lt.u32 	%p16, %r111, 1431655765;
	@%p16 bra 	$L__BB4_22;
	mad.lo.s32 	%r112, %r166, -858993459, 429496729;
	setp.lt.u32 	%p17, %r112, 858993459;
	selp.b32 	%r166, %r166, 0, %p17;
$L__BB4_22:
	add.s64 	%rd51, %rd8, %rd48;
	st.global.u32 	[%rd51], %r166;
$L__BB4_23:
	add.s32 	%r162, %r162, 4;
	setp.eq.s32 	%p18, %r162, %r177;
	@%p18 bra 	$L__BB4_24;
	bra.uni 	$L__BB4_7;
$L__BB4_24:
	setp.eq.s32 	%p19, %r8, 0;
	@%p19 bra 	$L__BB4_73;
	shl.b32 	%r113, %r177, 7;
	add.s32 	%r179, %r4, %r113;
	neg.s32 	%r178, %r8;
$L__BB4_26:
	.pragma "nounroll";
	mul.wide.s32 	%rd22, %r179, 4;
	add.s64 	%rd23, %rd8, %rd22;
	setp.ge.s32 	%p20, %r179, %r2;
	@%p20 bra 	$L__BB4_30;
	add.s64 	%rd53, %rd7, %rd22;
	ld.global.u32 	%r180, [%rd53];
	mad.lo.s32 	%r114, %r180, -1431655765, 715827882;
	setp.lt.u32 	%p21, %r114, 1431655765;
	@%p21 bra 	$L__BB4_29;
	mad.lo.s32 	%r115, %r180, -858993459, 429496729;
	setp.lt.u32 	%p22, %r115, 858993459;
	selp.b32 	%r180, %r180, 0, %p22;
$L__BB4_29:
	st.global.u32 	[%rd23], %r180;
$L__BB4_30:
	add.s32 	%r179, %r179, 128;
	add.s32 	%r178, %r178, 1;
	setp.ne.s32 	%p23, %r178, 0;
	@%p23 bra 	$L__BB4_26;
	bra.uni 	$L__BB4_73;
$L__BB4_31:
	setp.lt.s32 	%p24, %r100, 1;
	@%p24 bra 	$L__BB4_73;
	and.b32  	%r10, %r100, 7;
	setp.lt.u32 	%p25, %r100, 8;
	mov.b32 	%r172, 0;
	@%p25 bra 	$L__BB4_51;
	and.b32  	%r172, %r100, 2147483640;
	neg.s32 	%r153, %r172;
	mul.wide.u32 	%rd54, %r4, 4;
	add.s64 	%rd67, %rd35, %rd54;
	add.s32 	%r152, %r4, 128;
$L__BB4_34:
	.pragma "nounroll";
	mul.wide.s32 	%rd55, %r152, 4;
	add.s64 	%rd12, %rd35, %rd55;
	add.s64 	%rd56, %rd2, %rd67;
	ld.global.u32 	%r154, [%rd56];
	mad.lo.s32 	%r117, %r154, -1431655765, 715827882;
	setp.lt.u32 	%p26, %r117, 1431655765;
	@%p26 bra 	$L__BB4_36;
	mad.lo.s32 	%r118, %r154, -858993459, 429496729;
	setp.lt.u32 	%p27, %r118, 858993459;
	selp.b32 	%r154, %r154, 0, %p27;
$L__BB4_36:
	add.s64 	%rd57, %rd1, %rd67;
	st.global.u32 	[%rd57], %r154;
	add.s64 	%rd13, %rd2, %rd12;
	ld.global.u32 	%r155, [%rd13];
	mad.lo.s32 	%r119, %r155, -1431655765, 715827882;
	setp.lt.u32 	%p28, %r119, 1431655765;
	@%p28 bra 	$L__BB4_38;
	mad.lo.s32 	%r120, %r155, -858993459, 429496729;
	setp.lt.u32 	%p29, %r120, 858993459;
	selp.b32 	%r155, %r155, 0, %p29;
$L__BB4_38:
	add.s64 	%rd14, %rd1, %rd12;
	st.global.u32 	[%rd14], %r155;
	ld.global.u32 	%r156, [%rd13+512];
	mad.lo.s32 	%r121, %r156, -1431655765, 715827882;
	setp.lt.u32 	%p30, %r121, 1431655765;
	@%p30 bra 	$L__BB4_40;
	mad.lo.s32 	%r122, %r156, -858993459, 429496729;
	setp.lt.u32 	%p31, %r122, 858993459;
	selp.b32 	%r156, %r156, 0, %p31;
$L__BB4_40:
	st.global.u32 	[%rd14+512], %r156;
	ld.global.u32 	%r157, [%rd13+1024];
	mad.lo.s32 	%r123, %r157, -1431655765, 715827882;
	setp.lt.u32 	%p32, %r123, 1431655765;
	@%p32 bra 	$L__BB4_42;
	mad.lo.s32 	%r124, %r157, -858993459, 429496729;
	setp.lt.u32 	%p33, %r124, 858993459;
	selp.b32 	%r157, %r157, 0, %p33;
$L__BB4_42:
	st.global.u32 	[%rd14+1024], %r157;
	ld.global.u32 	%r158, [%rd13+1536];
	mad.lo.s32 	%r125, %r158, -1431655765, 715827882;
	setp.lt.u32 	%p34, %r125, 1431655765;
	@%p34 bra 	$L__BB4_44;
	mad.lo.s32 	%r126, %r158, -858993459, 429496729;
	setp.lt.u32 	%p35, %r126, 858993459;
	selp.b32 	%r158, %r158, 0, %p35;
$L__BB4_44:
	st.global.u32 	[%rd14+1536], %r158;
	ld.global.u32 	%r159, [%rd13+2048];
	mad.lo.s32 	%r127, %r159, -1431655765, 715827882;
	setp.lt.u32 	%p36, %r127, 1431655765;
	@%p36 bra 	$L__BB4_46;
	mad.lo.s32 	%r128, %r159, -858993459, 429496729;
	setp.lt.u32 	%p37, %r128, 858993459;
	selp.b32 	%r159, %r159, 0, %p37;
$L__BB4_46:
	st.global.u32 	[%rd14+2048], %r159;
	ld.global.u32 	%r160, [%rd13+2560];
	mad.lo.s32 	%r129, %r160, -1431655765, 715827882;
	setp.lt.u32 	%p38, %r129, 1431655765;
	@%p38 bra 	$L__BB4_48;
	mad.lo.s32 	%r130, %r160, -858993459, 429496729;
	setp.lt.u32 	%p39, %r130, 858993459;
	selp.b32 	%r160, %r160, 0, %p39;
$L__BB4_48:
	st.global.u32 	[%rd14+2560], %r160;
	ld.global.u32 	%r161, [%rd13+3072];
	mad.lo.s32 	%r131, %r161, -1431655765, 715827882;
	setp.lt.u32 	%p40, %r131, 1431655765;
	@%p40 bra 	$L__BB4_50;
	mad.lo.s32 	%r132, %r161, -858993459, 429496729;
	setp.lt.u32 	%p41, %r132, 858993459;
	selp.b32 	%r161, %r161, 0, %p41;
$L__BB4_50:
	st.global.u32 	[%rd14+3072], %r161;
	add.s32 	%r153, %r153, 8;
	add.s64 	%rd67, %rd67, 4096;
	add.s32 	%r152, %r152, 1024;
	setp.eq.s32 	%p42, %r153, 0;
	@%p42 bra 	$L__BB4_51;
	bra.uni 	$L__BB4_34;
$L__BB4_51:
	setp.eq.s32 	%p43, %r10, 0;
	@%p43 bra 	$L__BB4_73;
	and.b32  	%r61, %r100, 3;
	setp.lt.u32 	%p44, %r10, 4;
	@%p44 bra 	$L__BB4_62;
	shl.b32 	%r133, %r172, 7;
	add.s32 	%r62, %r133, %r4;
	mul.wide.s32 	%rd58, %r62, 4;
	add.s64 	%rd16, %rd7, %rd58;
	ld.global.u32 	%r168, [%rd16];
	mad.lo.s32 	%r134, %r168, -1431655765, 715827882;
	setp.lt.u32 	%p45, %r134, 1431655765;
	@%p45 bra 	$L__BB4_55;
	mad.lo.s32 	%r135, %r168, -858993459, 429496729;
	setp.lt.u32 	%p46, %r135, 858993459;
	selp.b32 	%r168, %r168, 0, %p46;
$L__BB4_55:
	add.s64 	%rd17, %rd8, %rd58;
	st.global.u32 	[%rd17], %r168;
	ld.global.u32 	%r169, [%rd16+512];
	mad.lo.s32 	%r136, %r169, -1431655765, 715827882;
	setp.lt.u32 	%p47, %r136, 1431655765;
	@%p47 bra 	$L__BB4_57;
	mad.lo.s32 	%r137, %r169, -858993459, 429496729;
	setp.lt.u32 	%p48, %r137, 858993459;
	selp.b32 	%r169, %r169, 0, %p48;
$L__BB4_57:
	st.global.u32 	[%rd17+512], %r169;
	ld.global.u32 	%r170, [%rd16+1024];
	mad.lo.s32 	%r138, %r170, -1431655765, 715827882;
	setp.lt.u32 	%p49, %r138, 1431655765;
	@%p49 bra 	$L__BB4_59;
	mad.lo.s32 	%r139, %r170, -858993459, 429496729;
	setp.lt.u32 	%p50, %r139, 858993459;
	selp.b32 	%r170, %r170, 0, %p50;
$L__BB4_59:
	st.global.u32 	[%rd17+1024], %r170;
	ld.global.u32 	%r171, [%rd16+1536];
	mad.lo.s32 	%r140, %r171, -1431655765, 715827882;
	setp.lt.u32 	%p51, %r140, 1431655765;
	@%p51 bra 	$L__BB4_61;
	mad.lo.s32 	%r141, %r171, -858993459, 429496729;
	setp.lt.u32 	%p52, %r141, 858993459;
	selp.b32 	%r171, %r171, 0, %p52;
$L__BB4_61:
	st.global.u32 	[%rd17+1536], %r171;
	add.s32 	%r172, %r172, 4;
$L__BB4_62:
	setp.eq.s32 	%p53, %r61, 0;
	@%p53 bra 	$L__BB4_73;
	setp.eq.s32 	%p54, %r61, 1;
	@%p54 bra 	$L__BB4_69;
	shl.b32 	%r142, %r172, 7;
	add.s32 	%r77, %r142, %r4;
	mul.wide.s32 	%rd60, %r77, 4;
	add.s64 	%rd18, %rd7, %rd60;
	ld.global.u32 	%r173, [%rd18];
	mad.lo.s32 	%r143, %r173, -1431655765, 715827882;
	setp.lt.u32 	%p55, %r143, 1431655765;
	@%p55 bra 	$L__BB4_66;
	mad.lo.s32 	%r144, %r173, -858993459, 429496729;
	setp.lt.u32 	%p56, %r144, 858993459;
	selp.b32 	%r173, %r173, 0, %p56;
$L__BB4_66:
	add.s64 	%rd19, %rd8, %rd60;
	st.global.u32 	[%rd19], %r173;
	ld.global.u32 	%r174, [%rd18+512];
	mad.lo.s32 	%r145, %r174, -1431655765, 715827882;
	setp.lt.u32 	%p57, %r145, 1431655765;
	@%p57 bra 	$L__BB4_68;
	mad.lo.s32 	%r146, %r174, -858993459, 429496729;
	setp.lt.u32 	%p58, %r146, 858993459;
	selp.b32 	%r174, %r174, 0, %p58;
$L__BB4_68:
	st.global.u32 	[%rd19+512], %r174;
	add.s32 	%r172, %r172, 2;
$L__BB4_69:
	and.b32  	%r147, %r100, 1;
	setp.eq.b32 	%p59, %r147, 1;
	not.pred 	%p60, %p59;
	@%p60 bra 	$L__BB4_73;
	shl.b32 	%r148, %r172, 7;
	add.s32 	%r86, %r148, %r4;
	mul.wide.s32 	%rd62, %r86, 4;
	add.s64 	%rd63, %rd7, %rd62;
	ld.global.u32 	%r176, [%rd63];
	mad.lo.s32 	%r149, %r176, -1431655765, 715827882;
	setp.lt.u32 	%p61, %r149, 1431655765;
	@%p61 bra 	$L__BB4_72;
	mad.lo.s32 	%r150, %r176, -858993459, 429496729;
	setp.lt.u32 	%p62, %r150, 858993459;
	selp.b32 	%r176, %r176, 0, %p62;
$L__BB4_72:
	add.s64 	%rd65, %rd8, %rd62;
	st.global.u32 	[%rd65], %r176;
$L__BB4_73:
	ret;

}
	// .globl	_ZN3cub18CUB_300001_SM_10006detail6reduce28DeviceReduceSingleTileKernelINS2_10policy_hubIijN4cuda3std3__44plusIiEEE10Policy1000EN6thrust24THRUST_300001_SM_1000_NS6detail15normal_iteratorINSD_10device_ptrIiEEEEPijS9_iiNS7_10__identityEEEvT0_T1_T2_T3_T4_T6_
.visible .entry _ZN3cub18CUB_300001_SM_10006detail6reduce28DeviceReduceSingleTileKernelINS2_10policy_hubIijN4cuda3std3__44plusIiEEE10Policy1000EN6thrust24THRUST_300001_SM_1000_NS6detail15normal_iteratorINSD_10device_ptrIiEEEEPijS9_iiNS7_10__identityEEEvT0_T1_T2_T3_T4_T6_(
	.param .align 8 .b8 _ZN3cub18CUB_300001_SM_10006detail6reduce28DeviceReduceSingleTileKernelINS2_10policy_hubIijN4cuda3std3__44plusIiEEE10Policy1000EN6thrust24THRUST_300001_SM_1000_NS6detail15normal_iteratorINSD_10device_ptrIiEEEEPijS9_iiNS7_10__identityEEEvT0_T1_T2_T3_T4_T6__param_0[8],
	.param .u64 .ptr .align 1 _ZN3cub18CUB_300001_SM_10006detail6reduce28DeviceReduceSingleTileKernelINS2_10policy_hubIijN4cuda3std3__44plusIiEEE10Policy1000EN6thrust24THRUST_300001_SM_1000_NS6detail15normal_iteratorINSD_10device_ptrIiEEEEPijS9_iiNS7_10__identityEEEvT0_T1_T2_T3_T4_T6__param_1,
	.param .u32 _ZN3cub18CUB_300001_SM_10006detail6reduce28DeviceReduceSingleTileKernelINS2_10policy_hubIijN4cuda3std3__44plusIiEEE10Policy1000EN6thrust24THRUST_300001_SM_1000_NS6detail15normal_iteratorINSD_10device_ptrIiEEEEPijS9_iiNS7_10__identityEEEvT0_T1_T2_T3_T4_T6__param_2,
	.param .align 1 .b8 _ZN3cub18CUB_300001_SM_10006detail6reduce28DeviceReduceSingleTileKernelINS2_10policy_hubIijN4cuda3std3__44plusIiEEE10Policy1000EN6thrust24THRUST_300001_SM_1000_NS6detail15normal_iteratorINSD_10device_ptrIiEEEEPijS9_iiNS7_10__identityEEEvT0_T1_T2_T3_T4_T6__param_3[1],
	.param .u32 _ZN3cub18CUB_300001_SM_10006detail6reduce28DeviceReduceSingleTileKernelINS2_10policy_hubIijN4cuda3std3__44plusIiEEE10Policy1000EN6thrust24THRUST_300001_SM_1000_NS6detail15normal_iteratorINSD_10device_ptrIiEEEEPijS9_iiNS7_10__identityEEEvT0_T1_T2_T3_T4_T6__param_4,
	.param .align 1 .b8 _ZN3cub18CUB_300001_SM_10006detail6reduce28DeviceReduceSingleTileKernelINS2_10policy_hubIijN4cuda3std3__44plusIiEEE10Policy1000EN6thrust24THRUST_300001_SM_1000_NS6detail15normal_iteratorINSD_10device_ptrIiEEEEPijS9_iiNS7_10__identityEEEvT0_T1_T2_T3_T4_T6__param_5[1]
)
.maxntid 256
.minnctapersm 1
{
	.reg .pred 	%p<59>;
	.reg .b32 	%r<511>;
	.reg .b64 	%rd<84>;
	// demoted variable
	.shared .align 4 .b8 _ZZN3cub18CUB_300001_SM_10006detail6reduce28DeviceReduceSingleTileKernelINS2_10policy_hubIijN4cuda3std3__44plusIiEEE10Policy1000EN6thrust24THRUST_300001_SM_1000_NS6detail15normal_iteratorINSD_10device_ptrIiEEEEPijS9_iiNS7_10__identityEEEvT0_T1_T2_T3_T4_T6_E12temp_storage[44];
	ld.param.u64 	%rd9, [_ZN3cub18CUB_300001_SM_10006detail6reduce28DeviceReduceSingleTileKernelINS2_10policy_hubIijN4cuda3std3__44plusIiEEE10Policy1000EN6thrust24THRUST_300001_SM_1000_NS6detail15normal_iteratorINSD_10device_ptrIiEEEEPijS9_iiNS7_10__identityEEEvT0_T1_T2_T3_T4_T6__param_0];
	ld.param.u64 	%rd10, [_ZN3cub18CUB_300001_SM_10006detail6reduce28DeviceReduceSingleTileKernelINS2_10policy_hubIijN4cuda3std3__44plusIiEEE10Policy1000EN6thrust24THRUST_300001_SM_1000_NS6detail15normal_iteratorINSD_10device_ptrIiEEEEPijS9_iiNS7_10__identityEEEvT0_T1_T2_T3_T4_T6__param_1];
	ld.param.u32 	%r90, [_ZN3cub18CUB_300001_SM_10006detail6reduce28DeviceReduceSingleTileKernelINS2_10policy_hubIijN4cuda3std3__44plusIiEEE10Policy1000EN6thrust24THRUST_300001_SM_1000_NS6detail15normal_iteratorINSD_10device_ptrIiEEEEPijS9_iiNS7_10__identityEEEvT0_T1_T2_T3_T4_T6__param_2];
	ld.param.u32 	%r91, [_ZN3cub18CUB_300001_SM_10006detail6reduce28DeviceReduceSingleTileKernelINS2_10policy_hubIijN4cuda3std3__44plusIiEEE10Policy1000EN6thrust24THRUST_300001_SM_1000_NS6detail15normal_iteratorINSD_10device_ptrIiEEEEPijS9_iiNS7_10__identityEEEvT0_T1_T2_T3_T4_T6__param_4];
	cvta.to.global.u64 	%rd1, %rd10;
	setp.ne.s32 	%p1, %r90, 0;
	@%p1 bra 	$L__BB5_3;
	mov.u32 	%r471, %tid.x;
	setp.ne.s32 	%p58, %r471, 0;
	@%p58 bra 	$L__BB5_52;
	st.global.u32 	[%rd1], %r91;
	bra.uni 	$L__BB5_52;
$L__BB5_3:
	cvta.to.global.u64 	%rd2, %rd9;
	setp.gt.u32 	%p2, %r90, 4095;
	@%p2 bra 	$L__BB5_28;
	mov.u32 	%r1, %tid.x;
	setp.ge.u32 	%p24, %r1, %r90;
	mov.b32 	%r488, 0;
	mov.u32 	%r478, %r1;
	@%p24 bra 	$L__BB5_6;
	mul.wide.u32 	%rd73, %r1, 4;
	add.s64 	%rd74, %rd2, %rd73;
	ld.global.u32 	%r488, [%rd74];
	add.s32 	%r478, %r1, 256;
$L__BB5_6:
	setp.ge.u32 	%p25, %r478, %r90;
	@%p25 bra 	$L__BB5_19;
	not.b32 	%r298, %r478;
	add.s32 	%r299, %r90, %r298;
	shr.u32 	%r300, %r299, 8;
	add.s32 	%r6, %r300, 1;
	and.b32  	%r7, %r6, 15;
	setp.lt.u32 	%p26, %r299, 3840;
	@%p26 bra 	$L__BB5_10;
	and.b32  	%r301, %r6, 33554416;
	neg.s32 	%r474, %r301;
	mul.wide.u32 	%rd75, %r478, 4;
	add.s64 	%rd76, %rd75, %rd2;
	add.s64 	%rd82, %rd76, 8192;
$L__BB5_9:
	.pragma "nounroll";
	ld.global.u32 	%r302, [%rd82+-8192];
	add.s32 	%r303, %r302, %r488;
	ld.global.u32 	%r304, [%rd82+-7168];
	add.s32 	%r305, %r304, %r303;
	ld.global.u32 	%r306, [%rd82+-6144];
	add.s32 	%r307, %r306, %r305;
	ld.global.u32 	%r308, [%rd82+-5120];
	add.s32 	%r309, %r308, %r307;
	ld.global.u32 	%r310, [%rd82+-4096];
	add.s32 	%r311, %r310, %r309;
	ld.global.u32 	%r312, [%rd82+-3072];
	add.s32 	%r313, %r312, %r311;
	ld.global.u32 	%r314, [%rd82+-2048];
	add.s32 	%r315, %r314, %r313;
	ld.global.u32 	%r316, [%rd82+-1024];
	add.s32 	%r317, %r316, %r315;
	ld.global.u32 	%r318, [%rd82];
	add.s32 	%r319, %r318, %r317;
	ld.global.u32 	%r320, [%rd82+1024];
	add.s32 	%r321, %r320, %r319;
	ld.global.u32 	%r322, [%rd82+2048];
	add.s32 	%r323, %r322, %r321;
	ld.global.u32 	%r324, [%rd82+3072];
	add.s32 	%r325, %r324, %r323;
	ld.global.u32 	%r326, [%rd82+4096];
	add.s32 	%r327, %r326, %r325;
	ld.global.u32 	%r328, [%rd82+5120];
	add.s32 	%r329, %r328, %r327;
	ld.global.u32 	%r330, [%rd82+6144];
	add.s32 	%r331, %r330, %r329;
	ld.global.u32 	%r332, [%rd82+7168];
	add.s32 	%r488, %r332, %r331;
	add.s32 	%r478, %r478, 4096;
	add.s32 	%r474, %r474, 16;
	add.s64 	%rd82, %rd82, 16384;
	setp.ne.s32 	%p27, %r474, 0;
	@%p27 bra 	$L__BB5_9;
$L__BB5_10:
	setp.eq.s32 	%p28, %r7, 0;
	@%p28 bra 	$L__BB5_19;
	and.b32  	%r18, %r6, 7;
	setp.lt.u32 	%p29, %r7, 8;
	@%p29 bra 	$L__BB5_13;
	mul.wide.u32 	%rd77, %r478, 4;
	add.s64 	%rd78, %rd2, %rd77;
	ld.global.u32 	%r334, [%rd78];
	add.s32 	%r335, %r334, %r488;
	ld.global.u32 	%r336, [%rd78+1024];
	add.s32 	%r337, %r336, %r335;
	ld.global.u32 	%r338, [%rd78+2048];
	add.s32 	%r339, %r338, %r337;
	ld.global.u32 	%r340, [%rd78+3072];
	add.s32 	%r341, %r340, %r339;
	ld.global.u32 	%r342, [%rd78+4096];
	add.s32 	%r343, %r342, %r341;
	ld.global.u32 	%r344, [%rd78+5120];
	add.s32 	%r345, %r344, %r343;
	ld.global.u32 	%r346, [%rd78+6144];
	add.s32 	%r347, %r346, %r345;
	ld.global.u32 	%r348, [%rd78+7168];
	add.s32 	%r488, %r348, %r347;
	add.s32 	%r478, %r478, 2048;
$L__BB5_13:
	setp.eq.s32 	%p30, %r18, 0;
	@%p30 bra 	$L__BB5_19;
	and.b32  	%r24, %r6, 3;
	setp.lt.u32 	%p31, %r18, 4;
	@%p31 bra 	$L__BB5_16;
	mul.wide.u32 	%rd79, %r478, 4;
	add.s64 	%rd80, %rd2, %rd79;
	ld.global.u32 	%r350, [%rd80];
	add.s32 	%r351, %r350, %r488;
	ld.global.u32 	%r352, [%rd80+1024];
	add.s32 	%r353, %r352, %r351;
	ld.global.u32 	%r354, [%rd80+2048];
	add.s32 	%r355, %r354, %r353;
	ld.global.u32 	%r356, [%rd80+3072];
	add.s32 	%r488, %r356, %r355;
	add.s32 	%r478, %r478, 1024;
$L__BB5_16:
	setp.eq.s32 	%p32, %r24, 0;
	@%p32 bra 	$L__BB5_19;
	mul.wide.u32 	%rd81, %r478, 4;
	add.s64 	%rd83, %rd2, %rd81;
	neg.s32 	%r486, %r24;
$L__BB5_18:
	.pragma "nounroll";
	ld.global.u32 	%r357, [%rd83];
	add.s32 	%r488, %r357, %r488;
	add.s64 	%rd83, %rd83, 1024;
	add.s32 	%r486, %r486, 1;
	setp.ne.s32 	%p33, %r486, 0;
	@%p33 bra 	$L__BB5_18;
$L__BB5_19:
	setp.lt.u32 	%p34, %r90, 256;
	@%p34 bra 	$L__BB5_24;
	// begin inline asm
	mov.u32 %r421, %laneid;
	// end inline asm
	mov.b32 	%r424, 1;
	mov.b32 	%r445, 31;
	mov.b32 	%r446, -1;
	// begin inline asm
	shfl.sync.down.b32 %r422, %r488, %r424, %r445, %r446;
	// end inline asm
	setp.gt.s32 	%p50, %r421, 30;
	selp.b32 	%r447, 0, %r422, %p50;
	add.s32 	%r428, %r447, %r488;
	mov.b32 	%r429, 2;
	// begin inline asm
	shfl.sync.down.b32 %r427, %r428, %r429, %r445, %r446;
	// end inline asm
	setp.gt.s32 	%p51, %r421, 29;
	selp.b32 	%r448, 0, %r427, %p51;
	add.s32 	%r433, %r428, %r448;
	mov.b32 	%r434, 4;
	// begin inline asm
	shfl.sync.down.b32 %r432, %r433, %r434, %r445, %r446;
	// end inline asm
	setp.gt.s32 	%p52, %r421, 27;
	selp.b32 	%r449, 0, %r432, %p52;
	add.s32 	%r438, %r433, %r449;
	mov.b32 	%r439, 8;
	// begin inline asm
	shfl.sync.down.b32 %r437, %r438, %r439, %r445, %r446;
	// end inline asm
	setp.gt.s32 	%p53, %r421, 23;
	selp.b32 	%r450, 0, %r437, %p53;
	add.s32 	%r443, %r438, %r450;
	mov.b32 	%r444, 16;
	// begin inline asm
	shfl.sync.down.b32 %r442, %r443, %r444, %r445, %r446;
	// end inline asm
	setp.gt.s32 	%p54, %r421, 15;
	selp.b32 	%r451, 0, %r442, %p54;
	add.s32 	%r510, %r443, %r451;
	setp.ne.s32 	%p55, %r421, 0;
	@%p55 bra 	$L__BB5_22;
	shr.u32 	%r452, %r1, 3;
	and.b32  	%r453, %r452, 124;
	mov.u32 	%r454, _ZZN3cub18CUB_300001_SM_10006detail6reduce28DeviceReduceSingleTileKernelINS2_10policy_hubIijN4cuda3std3__44plusIiEEE10Policy1000EN6thrust24THRUST_300001_SM_1000_NS6detail15normal_iteratorINSD_10device_ptrIiEEEEPijS9_iiNS7_10__identityEEEvT0_T1_T2_T3_T4_T6_E12temp_storage;
	add.s32 	%r455, %r454, %r453;
	st.shared.u32 	[%r455+8], %r510;
$L__BB5_22:
	bar.sync 	0;
	setp.ne.s32 	%p56, %r1, 0;
	@%p56 bra 	$L__BB5_50;
	ld.shared.u32 	%r456, [_ZZN3cub18CUB_300001_SM_10006detail6reduce28DeviceReduceSingleTileKernelINS2_10policy_hubIijN4cuda3std3__44plusIiEEE10Policy1000EN6thrust24THRUST_300001_SM_1000_NS6detail15normal_iteratorINSD_10device_ptrIiEEEEPijS9_iiNS7_10__identityEEEvT0_T1_T2_T3_T4_T6_E12temp_storage+12];
	add.s32 	%r457, %r456, %r510;
	ld.shared.u32 	%r458, [_ZZN3cub18CUB_300001_SM_10006detail6reduce28DeviceReduceSingleTileKernelINS2_10policy_hubIijN4cuda3std3__44plusIiEEE10Policy1000EN6thrust24THRUST_300001_SM_1000_NS6detail15normal_iteratorINSD_10device_ptrIiEEEEPijS9_iiNS7_10__identityEEEvT0_T1_T2_T3_T4_T6_E12temp_storage+16];
	add.s32 	%r459, %r457, %r458;
	ld.shared.u32 	%r460, [_ZZN3cub18CUB_300001_SM_10006detail6reduce28DeviceReduceSingleTileKernelINS2_10policy_hubIijN4cuda3std3__44plusIiEEE10Policy1000EN6thrust24THRUST_300001_SM_1000_NS6detail15normal_iteratorINSD_10device_ptrIiEEEEPijS9_iiNS7_10__identityEEEvT0_T1_T2_T3_T4_T6_E12temp_storage+20];
	add.s32 	%r461, %r459, %r460;
	ld.shared.u32 	%r462, [_ZZN3cub18CUB_300001_SM_10006detail6reduce28DeviceReduceSingleTileKernelINS2_10policy_hubIijN4cuda3std3__44plusIiEEE10Policy1000EN6thrust24THRUST_300001_SM_1000_NS6detail15normal_iteratorINSD_10device_ptrIiEEEEPijS9_iiNS7_10__identityEEEvT0_T1_T2_T3_T4_T6_E12temp_storage+24];
	add.s32 	%r463, %r461, %r462;
	ld.shared.u32 	%r464, [_ZZN3cub18CUB_300001_SM_10006detail6reduce28DeviceReduceSingleTileKernelINS2_10policy_hubIijN4cuda3std3__44plusIiEEE10Policy1000EN6thrust24THRUST_300001_SM_1000_NS6detail15normal_iteratorINSD_10device_ptrIiEEEEPijS9_iiNS7_10__identityEEEvT0_T1_T2_T3_T4_T6_E12temp_storage+28];
	add.s32 	%r465, %r463, %r464;
	ld.shared.u32 	%r466, [_ZZN3cub18CUB_300001_SM_10006detail6reduce28DeviceReduceSingleTileKernelINS2_10policy_hubIijN4cuda3std3__44plusIiEEE10Policy1000EN6thrust24THRUST_300001_SM_1000_NS6detail15normal_iteratorINSD_10device_ptrIiEEEEPijS9_iiNS7_10__identityEEEvT0_T1_T2_T3_T4_T6_E12temp_storage+32];
	add.s32 	%r467, %r465, %r466;
	ld.shared.u32 	%r468, [_ZZN3cub18CUB_300001_SM_10006detail6reduce28DeviceReduceSingleTileKernelINS2_10policy_hubIijN4cuda3std3__44plusIiEEE10Policy1000EN6thrust24THRUST_300001_SM_1000_NS6detail15normal_iteratorINSD_10device_ptrIiEEEEPijS9_iiNS7_10__identityEEEvT0_T1_T2_T3_T4_T6_E12temp_storage+36];
	add.s32 	%r510, %r467, %r468;
	bra.uni 	$L__BB5_50;
$L__BB5_24:
	// begin inline asm
	mov.u32 %r358, %laneid;
	// end inline asm
	and.b32  	%r384, %r1, 992;
	add.s32 	%r385, %r384, 32;
	setp.gt.u32 	%p35, %r385, %r90;
	not.b32 	%r386, %r384;
	add.s32 	%r387, %r90, %r386;
	selp.b32 	%r382, %r387, 31, %p35;
	mov.b32 	%r361, 1;
	mov.b32 	%r383, -1;
	// begin inline asm
	shfl.sync.down.b32 %r359, %r488, %r361, %r382, %r383;
	// end inline asm
	setp.lt.s32 	%p36, %r358, %r382;
	selp.b32 	%r388, %r359, 0, %p36;
	add.s32 	%r365, %r388, %r488;
	mov.b32 	%r366, 2;
	// begin inline asm
	shfl.sync.down.b32 %r364, %r365, %r366, %r382, %r383;
	// end inline asm
	add.s32 	%r389, %r358, 2;
	setp.gt.s32 	%p37, %r389, %r382;
	selp.b32 	%r390, 0, %r364, %p37;
	add.s32 	%r370, %r365, %r390;
	mov.b32 	%r371, 4;
	// begin inline asm
	shfl.sync.down.b32 %r369, %r370, %r371, %r382, %r383;
	// end inline asm
	add.s32 	%r391, %r358, 4;
	setp.gt.s32 	%p38, %r391, %r382;
	selp.b32 	%r392, 0, %r369, %p38;
	add.s32 	%r375, %r370, %r392;
	mov.b32 	%r376, 8;
	// begin inline asm
	shfl.sync.down.b32 %r374, %r375, %r376, %r382, %r383;
	// end inline asm
	add.s32 	%r393, %r358, 8;
	setp.gt.s32 	%p39, %r393, %r382;
	selp.b32 	%r394, 0, %r374, %p39;
	add.s32 	%r380, %r375, %r394;
	mov.b32 	%r381, 16;
	// begin inline asm
	shfl.sync.down.b32 %r379, %r380, %r381, %r382, %r383;
	// end inline asm
	add.s32 	%r395, %r358, 16;
	setp.gt.s32 	%p40, %r395, %r382;
	selp.b32 	%r396, 0, %r379, %p40;
	add.s32 	%r510, %r380, %r396;
	setp.ne.s32 	%p41, %r358, 0;
	@%p41 bra 	$L__BB5_26;
	shr.u32 	%r397, %r1, 3;
	and.b32  	%r398, %r397, 124;
	mov.u32 	%r399, _ZZN3cub18CUB_300001_SM_10006detail6reduce28DeviceReduceSingleTileKernelINS2_10policy_hubIijN4cuda3std3__44plusIiEEE10Policy1000EN6thrust24THRUST_300001_SM_1000_NS6detail15normal_iteratorINSD_10device_ptrIiEEEEPijS9_iiNS7_10__identityEEEvT0_T1_T2_T3_T4_T6_E12temp_storage;
	add.s32 	%r400, %r399, %r398;
	st.shared.u32 	[%r400+8], %r510;
$L__BB5_26:
	bar.sync 	0;
	setp.ne.s32 	%p42, %r1, 0;
	@%p42 bra 	$L__BB5_50;
	setp.gt.u32 	%p43, %r90, 32;
	ld.shared.u32 	%r401, [_ZZN3cub18CUB_300001_SM_10006detail6reduce28DeviceReduceSingleTileKernelINS2_10policy_hubIijN4cuda3std3__44plusIiEEE10Policy1000EN6thrust24THRUST_300001_SM_1000_NS6detail15normal_iteratorINSD_10device_ptrIiEEEEPijS9_iiNS7_10__identityEEEvT0_T1_T2_T3_T4_T6_E12temp_storage+12];
	selp.b32 	%r402, %r401, 0, %p43;
	add.s32 	%r403, %r402, %r510;
	setp.gt.u32 	%p44, %r90, 64;
	ld.shared.u32 	%r404, [_ZZN3cub18CUB_300001_SM_10006detail6reduce28DeviceReduceSingleTileKernelINS2_10policy_hubIijN4cuda3std3__44plusIiEEE10Policy1000EN6thrust24THRUST_300001_SM_1000_NS6detail15normal_iteratorINSD_10device_ptrIiEEEEPijS9_iiNS7_10__identityEEEvT0_T1_T2_T3_T4_T6_E12temp_storage+16];
	selp.b32 	%r405, %r404, 0, %p44;
	add.s32 	%r406, %r403, %r405;
	setp.gt.u32 	%p45, %r90, 96;
	ld.shared.u32 	%r407, [_ZZN3cub18CUB_300001_SM_10006detail6reduce28DeviceReduceSingleTileKernelINS2_10policy_hubIijN4cuda3std3__44plusIiEEE10Policy1000EN6thrust24THRUST_300001_SM_1000_NS6detail15normal_iteratorINSD_10device_ptrIiEEEEPijS9_iiNS7_10__identityEEEvT0_T1_T2_T3_T4_T6_E12temp_storage+20];
	selp.b32 	%r408, %r407, 0, %p45;
	add.s32 	%r409, %r406, %r408;
	setp.gt.u32 	%p46, %r90, 128;
	ld.shared.u32 	%r410, [_ZZN3cub18CUB_300001_SM_10006detail6reduce28DeviceReduceSingleTileKernelINS2_10policy_hubIijN4cuda3std3__44plusIiEEE10Policy1000EN6thrust24THRUST_300001_SM_1000_NS6detail15normal_iteratorINSD_10device_ptrIiEEEEPijS9_iiNS7_10__identityEEEvT0_T1_T2_T3_T4_T6_E12temp_storage+24];
	selp.b32 	%r411, %r410, 0, %p46;
	add.s32 	%r412, %r409, %r411;
	setp.gt.u32 	%p47, %r90, 160;
	ld.shared.u32 	%r413, [_ZZN3cub18CUB_300001_SM_10006detail6reduce28DeviceReduceSingleTileKernelINS2_10policy_hubIijN4cuda3std3__44plusIiEEE10Policy1000EN6thrust24THRUST_300001_SM_1000_NS6detail15normal_iteratorINSD_10device_ptrIiEEEEPijS9_iiNS7_10__identityEEEvT0_T1_T2_T3_T4_T6_E12temp_storage+28];
	selp.b32 	%r414, %r413, 0, %p47;
	add.s32 	%r415, %r412, %r414;
	setp.gt.u32 	%p48, %r90, 192;
	ld.shared.u32 	%r416, [_ZZN3cub18CUB_300001_SM_10006detail6reduce28DeviceReduceSingleTileKernelINS2_10policy_hubIijN4cuda3std3__44plusIiEEE10Policy1000EN6thrust24THRUST_300001_SM_1000_NS6detail15normal_iteratorINSD_10device_ptrIiEEEEPijS9_iiNS7_10__identityEEEvT0_T1_T2_T3_T4_T6_E12temp_storage+32];
	selp.b32 	%r417, %r416, 0, %p48;
	add.s32 	%r418, %r415, %r417;
	setp.gt.u32 	%p49, %r90, 224;
	ld.shared.u32 	%r419, [_ZZN3cub18CUB_300001_SM_10006detail6reduce28DeviceReduceSingleTileKernelINS2_10policy_hubIijN4cuda3std3__44plusIiEEE10Policy1000EN6thrust24THRUST_300001_SM_1000_NS6detail15normal_iteratorINSD_10device_ptrIiEEEEPijS9_iiNS7_10__identityEEEvT0_T1_T2_T3_T4_T6_E12temp_storage+36];
	selp.b32 	%r420, %r419, 0, %p49;
	add.s32 	%r510, %r418, %r420;
	bra.uni 	$L__BB5_50;
$L__BB5_28:
	mov.u32 	%r40, %tid.x;
	mul.wide.u32 	%rd11, %r40, 4;
	add.s64 	%rd12, %rd2, %rd11;
	ld.global.u32 	%r93, [%rd12];
	ld.global.u32 	%r94, [%rd12+1024];
	ld.global.u32 	%r95, [%rd12+2048];
	ld.global.u32 	%r96, [%rd12+3072];
	ld.global.u32 	%r97, [%rd12+4096];
	ld.global.u32 	%r98, [%rd12+5120];
	ld.global.u32 	%r99, [%rd12+6144];
	ld.global.u32 	%r100, [%rd12+7168];
	ld.global.u32 	%r101, [%rd12+8192];
	ld.global.u32 	%r102, [%rd12+9216];
	ld.global.u32 	%r103, [%rd12+10240];
	ld.global.u32 	%r104, [%rd12+11264];
	ld.global.u32 	%r105, [%rd12+12288];
	ld.global.u32 	%r106, [%rd12+13312];
	ld.global.u32 	%r107, [%rd12+14336];
	ld.global.u32 	%r108, [%rd12+15360];
	add.s32 	%r109, %r94, %r93;
	add.s32 	%r110, %r95, %r109;
	add.s32 	%r111, %r96, %r110;
	add.s32 	%r112, %r97, %r111;
	add.s32 	%r113, %r98, %r112;
	add.s32 	%r114, %r99, %r113;
	add.s32 	%r115, %r100, %r114;
	add.s32 	%r116, %r101, %r115;
	add.s32 	%r117, %r102, %r116;
	add.s32 	%r118, %r103, %r117;
	add.s32 	%r119, %r104, %r118;
	add.s32 	%r120, %r105, %r119;
	add.s32 	%r121, %r106, %r120;
	add.s32 	%r122, %r107, %r121;
	add.s32 	%r509, %r108, %r122;
	add.s32 	%r42, %r90, -4096;
	setp.lt.u32 	%p3, %r42, 4096;
	mov.b32 	%r492, 4096;
	@%p3 bra 	$L__BB5_32;
	mov.b32 	%r492, 4096;
$L__BB5_30:
	add.s32 	%r124, %r40, %r492;
	mul.wide.u32 	%rd13, %r124, 4;
	add.s64 	%rd14, %rd2, %rd13;
	ld.global.u32 	%r125, [%rd14];
	ld.global.u32 	%r126, [%rd14+1024];
	ld.global.u32 	%r127, [%rd14+2048];
	ld.global.u32 	%r128, [%rd14+3072];
	ld.global.u32 	%r129, [%rd14+4096];
	ld.global.u32 	%r130, [%rd14+5120];
	ld.global.u32 	%r131, [%rd14+6144];
	ld.global.u32 	%r132, [%rd14+7168];
	ld.global.u32 	%r133, [%rd14+8192];
	ld.global.u32 	%r134, [%rd14+9216];
	ld.global.u32 	%r135, [%rd14+10240];
	ld.global.u32 	%r136, [%rd14+11264];
	ld.global.u32 	%r137, [%rd14+12288];
	ld.global.u32 	%r138, [%rd14+13312];
	ld.global.u32 	%r139, [%rd14+14336];
	ld.global.u32 	%r140, [%rd14+15360];
	add.s32 	%r141, %r125, %r509;
	add.s32 	%r142, %r126, %r141;
	add.s32 	%r143, %r127, %r142;
	add.s32 	%r144, %r128, %r143;
	add.s32 	%r145, %r129, %r144;
	add.s32 	%r146, %r130, %r145;
	add.s32 	%r147, %r131, %r146;
	add.s32 	%r148, %r132, %r147;
	add.s32 	%r149, %r133, %r148;
	add.s32 	%r150, %r134, %r149;
	add.s32 	%r151, %r135, %r150;
	add.s32 	%r152, %r136, %r151;
	add.s32 	%r153, %r137, %r152;
	add.s32 	%r154, %r138, %r153;
	add.s32 	%r155, %r139, %r154;
	add.s32 	%r509, %r140, %r155;
	sub.s32 	%r156, %r90, %r492;
	setp.lt.u32 	%p4, %r156, 4096;
	@%p4 bra 	$L__BB5_46;
	add.s32 	%r492, %r492, 4096;
	setp.le.u32 	%p5, %r492, %r42;
	@%p5 bra 	$L__BB5_30;
$L__BB5_32:
	setp.le.u32 	%p6, %r90, %r492;
	sub.s32 	%r157, %r90, %r492;
	setp.ge.s32 	%p7, %r40, %r157;
	or.pred  	%p8, %p6, %p7;
	@%p8 bra 	$L__BB5_46;
	not.b32 	%r160, %r40;
	add.s32 	%r161, %r90, %r160;
	sub.s32 	%r162, %r161, %r492;
	shr.u32 	%r163, %r162, 8;
	add.s32 	%r49, %r163, 1;
	and.b32  	%r50, %r49, 15;
	setp.lt.u32 	%p9, %r162, 3840;
	mov.u32 	%r501, %r40;
	@%p9 bra 	$L__BB5_37;
	or.b32  	%r495, %r40, 2048;
	add.s32 	%r494, %r40, %r492;
	and.b32  	%r164, %r49, 33554416;
	neg.s32 	%r493, %r164;
$L__BB5_35:
	.pragma "nounroll";
	mul.wide.u32 	%rd15, %r494, 4;
	add.s64 	%rd16, %rd2, %rd15;
	ld.global.u32 	%r165, [%rd16];
	add.s32 	%r166, %r165, %r509;
	add.s32 	%r167, %r494, 256;
	mul.wide.u32 	%rd17, %r167, 4;
	add.s64 	%rd18, %rd2, %rd17;
	ld.global.u32 	%r168, [%rd18];
	add.s32 	%r169, %r168, %r166;
	add.s32 	%r170, %r494, 512;
	mul.wide.u32 	%rd19, %r170, 4;
	add.s64 	%rd20, %rd2, %rd19;
	ld.global.u32 	%r171, [%rd20];
	add.s32 	%r172, %r171, %r169;
	add.s32 	%r173, %r494, 768;
	mul.wide.u32 	%rd21, %r173, 4;
	add.s64 	%rd22, %rd2, %rd21;
	ld.global.u32 	%r174, [%rd22];
	add.s32 	%r175, %r174, %r172;
	add.s32 	%r176, %r494, 1024;
	mul.wide.u32 	%rd23, %r176, 4;
	add.s64 	%rd24, %rd2, %rd23;
	ld.global.u32 	%r177, [%rd24];
	add.s32 	%r178, %r177, %r175;
	add.s32 	%r179, %r494, 1280;
	mul.wide.u32 	%rd25, %r179, 4;
	add.s64 	%rd26, %rd2, %rd25;
	ld.global.u32 	%r180, [%rd26];
	add.s32 	%r181, %r180, %r178;
	add.s32 	%r182, %r494, 1536;
	mul.wide.u32 	%rd27, %r182, 4;
	add.s64 	%rd28, %rd2, %rd27;
	ld.global.u32 	%r183, [%rd28];
	add.s32 	%r184, %r183, %r181;
	add.s32 	%r185, %r494, 1792;
	mul.wide.u32 	%rd29, %r185, 4;
	add.s64 	%rd30, %rd2, %rd29;
	ld.global.u32 	%r186, [%rd30];
	add.s32 	%r187, %r186, %r184;
	add.s32 	%r188, %r494, 2048;
	mul.wide.u32 	%rd31, %r188, 4;
	add.s64 	%rd32, %rd2, %rd31;
	ld.global.u32 	%r189, [%rd32];
	add.s32 	%r190, %r189, %r187;
	add.s32 	%r191, %r494, 2304;
	mul.wide.u32 	%rd33, %r191, 4;
	add.s64 	%rd34, %rd2, %rd33;
	ld.global.u32 	%r192, [%rd34];
	add.s32 	%r193, %r192, %r190;
	add.s32 	%r194, %r494, 2560;
	mul.wide.u32 	%rd35, %r194, 4;
	add.s64 	%rd36, %rd2, %rd35;
	ld.global.u32 	%r195, [%rd36];
	add.s32 	%r196, %r195, %r193;
	add.s32 	%r197, %r494, 2816;
	mul.wide.u32 	%rd37, %r197, 4;
	add.s64 	%rd38, %rd2, %rd37;
	ld.global.u32 	%r198, [%rd38];
	add.s32 	%r199, %r198, %r196;
	add.s32 	%r200, %r494, 3072;
	mul.wide.u32 	%rd39, %r200, 4;
	add.s64 	%rd40, %rd2, %rd39;
	ld.global.u32 	%r201, [%rd40];
	add.s32 	%r202, %r201, %r199;
	add.s32 	%r203, %r494, 3328;
	mul.wide.u32 	%rd41, %r203, 4;
	add.s64 	%rd42, %rd2, %rd41;
	ld.global.u32 	%r204, [%rd42];
	add.s32 	%r205, %r204, %r202;
	add.s32 	%r206, %r494, 3584;
	mul.wide.u32 	%rd43, %r206, 4;
	add.s64 	%rd44, %rd2, %rd43;
	ld.global.u32 	%r207, [%rd44];
	add.s32 	%r208, %r207, %r205;
	add.s32 	%r209, %r494, 3840;
	mul.wide.u32 	%rd45, %r209, 4;
	add.s64 	%rd46, %rd2, %rd45;
	ld.global.u32 	%r210, [%rd46];
	add.s32 	%r509, %r210, %r208;
	add.s32 	%r495, %r495, 4096;
	add.s32 	%r494, %r494, 4096;
	add.s32 	%r493, %r493, 16;
	setp.ne.s32 	%p10, %r493, 0;
	@%p10 bra 	$L__BB5_35;
	add.s32 	%r501, %r495, -2048;
$L__BB5_37:
	setp.eq.s32 	%p11, %r50, 0;
	@%p11 bra 	$L__BB5_46;
	and.b32  	%r66, %r49, 7;
	setp.lt.u32 	%p12, %r50, 8;
	@%p12 bra 	$L__BB5_40;
	add.s32 	%r212, %r501, %r492;
	mul.wide.u32 	%rd47, %r212, 4;
	add.s64 	%rd48, %rd2, %rd47;
	ld.global.u32 	%r213, [%rd48];
	add.s32 	%r214, %r213, %r509;
	add.s32 	%r215, %r212, 256;
	mul.wide.u32 	%rd49, %r215, 4;
	add.s64 	%rd50, %rd2, %rd49;
	ld.global.u32 	%r216, [%rd50];
	add.s32 	%r217, %r216, %r214;
	add.s32 	%r218, %r212, 512;
	mul.wide.u32 	%rd51, %r218, 4;
	add.s64 	%rd52, %rd2, %rd51;
	ld.global.u32 	%r219, [%rd52];
	add.s32 	%r220, %r219, %r217;
	add.s32 	%r221, %r212, 768;
	mul.wide.u32 	%rd53, %r221, 4;
	add.s64 	%rd54, %rd2, %rd53;
	ld.global.u32 	%r222, [%rd54];
	add.s32 	%r223, %r222, %r220;
	add.s32 	%r224, %r212, 1024;
	mul.wide.u32 	%rd55, %r224, 4;
	add.s64 	%rd56, %rd2, %rd55;
	ld.global.u32 	%r225, [%rd56];
	add.s32 	%r226, %r225, %r223;
	add.s32 	%r227, %r212, 1280;
	mul.wide.u32 	%rd57, %r227, 4;
	add.s64 	%rd58, %rd2, %rd57;
	ld.global.u32 	%r228, [%rd58];
	add.s32 	%r229, %r228, %r226;
	add.s32 	%r230, %r212, 1536;
	mul.wide.u32 	%rd59, %r230, 4;
	add.s64 	%rd60, %rd2, %rd59;
	ld.global.u32 	%r231, [%rd60];
	add.s32 	%r232, %r231, %r229;
	add.s32 	%r233, %r212, 1792;
	mul.wide.u32 	%rd61, %r233, 4;
	add.s64 	%rd62, %rd2, %rd61;
	ld.global.u32 	%r234, [%rd62];
	add.s32 	%r509, %r234, %r232;
	add.s32 	%r501, %r501, 2048;
$L__BB5_40:
	setp.eq.s32 	%p13, %r66, 0;
	@%p13 bra 	$L__BB5_46;
	and.b32  	%r72, %r49, 3;
	setp.lt.u32 	%p14, %r66, 4;
	@%p14 bra 	$L__BB5_43;
	add.s32 	%r236, %r501, %r492;
	mul.wide.u32 	%rd63, %r236, 4;
	add.s64 	%rd64, %rd2, %rd63;
	ld.global.u32 	%r237, [%rd64];
	add.s32 	%r238, %r237, %r509;
	add.s32 	%r239, %r236, 256;
	mul.wide.u32 	%rd65, %r239, 4;
	add.s64 	%rd66, %rd2, %rd65;
	ld.global.u32 	%r240, [%rd66];
	add.s32 	%r241, %r240, %r238;
	add.s32 	%r242, %r236, 512;
	mul.wide.u32 	%rd67, %r242, 4;
	add.s64 	%rd68, %rd2, %rd67;
	ld.global.u32 	%r243, [%rd68];
	add.s32 	%r244, %r243, %r241;
	add.s32 	%r245, %r236, 768;
	mul.wide.u32 	%rd69, %r245, 4;
	add.s64 	%rd70, %rd2, %rd69;
	ld.global.u32 	%r246, [%rd70];
	add.s32 	%r509, %r246, %r244;
	add.s32 	%r501, %r501, 1024;
$L__BB5_43:
	setp.eq.s32 	%p15, %r72, 0;
	@%p15 bra 	$L__BB5_46;
	add.s32 	%r507, %r501, %r492;
	neg.s32 	%r506, %r72;
$L__BB5_45:
	.pragma "nounroll";
	mul.wide.u32 	%rd71, %r507, 4;
	add.s64 	%rd72, %rd2, %rd71;
	ld.global.u32 	%r247, [%rd72];
	add.s32 	%r509, %r247, %r509;
	add.s32 	%r507, %r507, 256;
	add.s32 	%r506, %r506, 1;
	setp.ne.s32 	%p16, %r506, 0;
	@%p16 bra 	$L__BB5_45;
$L__BB5_46:
	// begin inline asm
	mov.u32 %r248, %laneid;
	// end inline asm
	mov.b32 	%r251, 1;
	mov.b32 	%r272, 31;
	mov.b32 	%r273, -1;
	// begin inline asm
	shfl.sync.down.b32 %r249, %r509, %r251, %r272, %r273;
	// end inline asm
	setp.gt.s32 	%p17, %r248, 30;
	selp.b32 	%r274, 0, %r249, %p17;
	add.s32 	%r255, %r274, %r509;
	mov.b32 	%r256, 2;
	// begin inline asm
	shfl.sync.down.b32 %r254, %r255, %r256, %r272, %r273;
	// end inline asm
	setp.gt.s32 	%p18, %r248, 29;
	selp.b32 	%r275, 0, %r254, %p18;
	add.s32 	%r260, %r255, %r275;
	mov.b32 	%r261, 4;
	// begin inline asm
	shfl.sync.down.b32 %r259, %r260, %r261, %r272, %r273;
	// end inline asm
	setp.gt.s32 	%p19, %r248, 27;
	selp.b32 	%r276, 0, %r259, %p19;
	add.s32 	%r265, %r260, %r276;
	mov.b32 	%r266, 8;
	// begin inline asm
	shfl.sync.down.b32 %r264, %r265, %r266, %r272, %r273;
	// end inline asm
	setp.gt.s32 	%p20, %r248, 23;
	selp.b32 	%r277, 0, %r264, %p20;
	add.s32 	%r270, %r265, %r277;
	mov.b32 	%r271, 16;
	// begin inline asm
	shfl.sync.down.b32 %r269, %r270, %r271, %r272, %r273;
	// end inline asm
	setp.gt.s32 	%p21, %r248, 15;
	selp.b32 	%r278, 0, %r269, %p21;
	add.s32 	%r510, %r270, %r278;
	setp.ne.s32 	%p22, %r248, 0;
	@%p22 bra 	$L__BB5_48;
	shr.u32 	%r279, %r40, 3;
	and.b32  	%r280, %r279, 124;
	mov.u32 	%r281, _ZZN3cub18CUB_300001_SM_10006detail6reduce28DeviceReduceSingleTileKernelINS2_10policy_hubIijN4cuda3std3__44plusIiEEE10Policy1000EN6thrust24THRUST_300001_SM_1000_NS6detail15normal_iteratorINSD_10device_ptrIiEEEEPijS9_iiNS7_10__identityEEEvT0_T1_T2_T3_T4_T6_E12temp_storage;
	add.s32 	%r282, %r281, %r280;
	st.shared.u32 	[%r282+8], %r510;
$L__BB5_48:
	bar.sync 	0;
	setp.ne.s32 	%p23, %r40, 0;
	@%p23 bra 	$L__BB5_50;
	ld.shared.u32 	%r283, [_ZZN3cub18CUB_300001_SM_10006detail6reduce28DeviceReduceSingleTileKernelINS2_10policy_hubIijN4cuda3std3__44plusIiEEE10Policy1000EN6thrust24THRUST_300001_SM_1000_NS6detail15normal_iteratorINSD_10device_ptrIiEEEEPijS9_iiNS7_10__identityEEEvT0_T1_T2_T3_T4_T6_E12temp_storage+12];
	add.s32 	%r284, %r283, %r510;
	ld.shared.u32 	%r285, [_ZZN3cub18CUB_300001_SM_10006detail6reduce28DeviceReduceSingleTileKernelINS2_10policy_hubIijN4cuda3std3__44plusIiEEE10Policy1000EN6thrust24THRUST_300001_SM_1000_NS6detail15normal_iteratorINSD_10device_ptrIiEEEEPijS9_iiNS7_10__identityEEEvT0_T1_T2_T3_T4_T6_E12temp_storage+16];
	add.s32 	%r286, %r284, %r285;
	ld.shared.u32 	%r287, [_ZZN3cub18CUB_300001_SM_10006detail6reduce28DeviceReduceSingleTileKernelINS2_10policy_hubIijN4cuda3std3__44plusIiEEE10Policy1000EN6thrust24THRUST_300001_SM_1000_NS6detail15normal_iteratorINSD_10device_ptrIiEEEEPijS9_iiNS7_10__identityEEEvT0_T1_T2_T3_T4_T6_E12temp_storage+20];
	add.s32 	%r288, %r286, %r287;
	ld.shared.u32 	%r289, [_ZZN3cub18CUB_300001_SM_10006detail6reduce28DeviceReduceSingleTileKernelINS2_10policy_hubIijN4cuda3std3__44plusIiEEE10Policy1000EN6thrust24THRUST_300001_SM_1000_NS6detail15normal_iteratorINSD_10device_ptrIiEEEEPijS9_iiNS7_10__identityEEEvT0_T1_T2_T3_T4_T6_E12temp_storage+24];
	add.s32 	%r290, %r288, %r289;
	ld.shared.u32 	%r291, [_ZZN3cub18CUB_300001_SM_10006detail6reduce28DeviceReduceSingleTileKernelINS2_10policy_hubIijN4cuda3std3__44plusIiEEE10Policy1000EN6thrust24THRUST_300001_SM_1000_NS6detail15normal_iteratorINSD_10device_ptrIiEEEEPijS9_iiNS7_10__identityEEEvT0_T1_T2_T3_T4_T6_E12temp_storage+28];
	add.s32 	%r292, %r290, %r291;
	ld.shared.u32 	%r293, [_ZZN3cub18CUB_300001_SM_10006detail6reduce28DeviceReduceSingleTileKernelINS2_10policy_hubIijN4cuda3std3__44plusIiEEE10Policy1000EN6thrust24THRUST_300001_SM_1000_NS6detail15normal_iteratorINSD_10device_ptrIiEEEEPijS9_iiNS7_10__identityEEEvT0_T1_T2_T3_T4_T6_E12temp_storage+32];
	add.s32 	%r294, %r292, %r293;
	ld.shared.u32 	%r295, [_ZZN3cub18CUB_300001_SM_10006detail6reduce28DeviceReduceSingleTileKernelINS2_10policy_hubIijN4cuda3std3__44plusIiEEE10Policy1000EN6thrust24THRUST_300001_SM_1000_NS6detail15normal_iteratorINSD_10device_ptrIiEEEEPijS9_iiNS7_10__identityEEEvT0_T1_T2_T3_T4_T6_E12temp_storage+36];
	add.s32 	%r510, %r294, %r295;
$L__BB5_50:
	mov.u32 	%r469, %tid.x;
	setp.ne.s32 	%p57, %r469, 0;
	@%p57 bra 	$L__BB5_52;
	add.s32 	%r470, %r510, %r91;
	st.global.u32 	[%rd1], %r470;
$L__BB5_52:
	ret;

}
	// .globl	_ZN3cub18CUB_300001_SM_10006detail6reduce18DeviceReduceKernelINS2_10policy_hubIijN4cuda3std3__44plusIiEEE10Policy1000EN6thrust24THRUST_300001_SM_1000_NS6detail15normal_iteratorINSD_10device_ptrIiEEEEjS9_iNS7_10__identityEEEvT0_PT3_T1_NS0_13GridEvenShareISN_EET2_T4_
.visible .entry _ZN3cub18CUB_300001_SM_10006detail6reduce18DeviceReduceKernelINS2_10policy_hubIijN4cuda3std3__44plusIiEEE10Policy1000EN6thrust24THRUST_300001_SM_1000_NS6detail15normal_iteratorINSD_10device_ptrIiEEEEjS9_iNS7_10__identityEEEvT0_PT3_T1_NS0_13GridEvenShareISN_EET2_T4_(
	.param .align 8 .b8 _ZN3cub18CUB_300001_SM_10006detail6reduce18DeviceReduceKernelINS2_10policy_hubIijN4cuda3std3__44plusIiEEE10Policy1000EN6thrust24THRUST_300001_SM_1000_NS6detail15normal_iteratorINSD_10device_ptrIiEEEEjS9_iNS7_10__identityEEEvT0_PT3_T1_NS0_13GridEvenShareISN_EET2_T4__param_0[8],
	.param .u64 .ptr .align 1 _ZN3cub18CUB_300001_SM_10006detail6reduce18DeviceReduceKernelINS2_10policy_hubIijN4cuda3std3__44plusIiEEE10Policy1000EN6thrust24THRUST_300001_SM_1000_NS6detail15normal_iteratorINSD_10device_ptrIiEEEEjS9_iNS7_10__identityEEEvT0_PT3_T1_NS0_13GridEvenShareISN_EET2_T4__param_1,
	.param .u32 _ZN3cub18CUB_300001_SM_10006detail6reduce18DeviceReduceKernelINS2_10policy_hubIijN4cuda3std3__44plusIiEEE10Policy1000EN6thrust24THRUST_300001_SM_1000_NS6detail15normal_iteratorINSD_10device_ptrIiEEEEjS9_iNS7_10__identityEEEvT0_PT3_T1_NS0_13GridEvenShareISN_EET2_T4__param_2,
	.param .align 4 .b8 _ZN3cub18CUB_300001_SM_10006detail6reduce18DeviceReduceKernelINS2_10policy_hubIijN4cuda3std3__44plusIiEEE10Policy1000EN6thrust24THRUST_300001_SM_1000_NS6detail15normal_iteratorINSD_10device_ptrIiEEEEjS9_iNS7_10__identityEEEvT0_PT3_T1_NS0_13GridEvenShareISN_EET2_T4__param_3[40],
	.param .align 1 .b8 _ZN3cub18CUB_300001_SM_10006detail6reduce18DeviceReduceKernelINS2_10policy_hubIijN4cuda3std3__44plusIiEEE10Policy1000EN6thrust24THRUST_300001_SM_1000_NS6detail15normal_iteratorINSD_10device_ptrIiEEEEjS9_iNS7_10__identityEEEvT0_PT3_T1_NS0_13GridEvenShareISN_EET2_T4__param_4[1],
	.param .align 1 .b8 _ZN3cub18CUB_300001_SM_10006detail6reduce18DeviceReduceKernelINS2_10policy_hubIijN4cuda3std3__44plusIiEEE10Policy1000EN6thrust24THRUST_300001_SM_1000_NS6detail15normal_iteratorINSD_10device_ptrIiEEEEjS9_iNS7_10__identityEEEvT0_PT3_T1_NS0_13GridEvenShareISN_EET2_T4__param_5[1]
)
.maxntid 256
{
	.reg .pred 	%p<57>;
	.reg .b16 	%rs<4>;
	.reg .b32 	%r<575>;
	.reg .b64 	%rd<130>;
	// demoted variable
	.shared .align 4 .b8 _ZZN3cub18CUB_300001_SM_10006detail6reduce18DeviceReduceKernelINS2_10policy_hubIijN4cuda3std3__44plusIiEEE10Policy1000EN6thrust24THRUST_300001_SM_1000_NS6detail15normal_iteratorINSD_10device_ptrIiEEEEjS9_iNS7_10__identityEEEvT0_PT3_T1_NS0_13GridEvenShareISN_EET2_T4_E12temp_storage[44];
	ld.param.u32 	%r1, [_ZN3cub18CUB_300001_SM_10006detail6reduce18DeviceReduceKernelINS2_10policy_hubIijN4cuda3std3__44plusIiEEE10Policy1000EN6thrust24THRUST_300001_SM_1000_NS6detail15normal_iteratorINSD_10device_ptrIiEEEEjS9_iNS7_10__identityEEEvT0_PT3_T1_NS0_13GridEvenShareISN_EET2_T4__param_3+20];
	ld.param.u32 	%r2, [_ZN3cub18CUB_300001_SM_10006detail6reduce18DeviceReduceKernelINS2_10policy_hubIijN4cuda3std3__44plusIiEEE10Policy1000EN6thrust24THRUST_300001_SM_1000_NS6detail15normal_iteratorINSD_10device_ptrIiEEEEjS9_iNS7_10__identityEEEvT0_PT3_T1_NS0_13GridEvenShareISN_EET2_T4__param_3+24];
	ld.param.u64 	%rd3, [_ZN3cub18CUB_300001_SM_10006detail6reduce18DeviceReduceKernelINS2_10policy_hubIijN4cuda3std3__44plusIiEEE10Policy1000EN6thrust24THRUST_300001_SM_1000_NS6detail15normal_iteratorINSD_10device_ptrIiEEEEjS9_iNS7_10__identityEEEvT0_PT3_T1_NS0_13GridEvenShareISN_EET2_T4__param_0];
	cvta.to.global.u64 	%rd1, %rd3;
	mov.u32 	%r3, %ctaid.x;
	shl.b32 	%r4, %r2, 12;
	shl.b32 	%r556, %r3, 12;
	sub.s32 	%r6, %r1, %r556;
	setp.gt.u32 	%p1, %r6, 4095;
	@%p1 bra 	$L__BB6_26;
	mov.u32 	%r7, %tid.x;
	setp.ge.u32 	%p23, %r7, %r6;
	mov.b32 	%r550, 0;
	mov.u32 	%r539, %r7;
	@%p23 bra 	$L__BB6_3;
	add.s32 	%r330, %r556, %r7;
	mul.wide.u32 	%rd66, %r330, 4;
	add.s64 	%rd67, %rd1, %rd66;
	ld.global.u32 	%r550, [%rd67];
	add.s32 	%r539, %r7, 256;
$L__BB6_3:
	setp.ge.u32 	%p24, %r539, %r6;
	@%p24 bra 	$L__BB6_17;
	not.b32 	%r332, %r539;
	add.s32 	%r333, %r1, %r332;
	sub.s32 	%r334, %r333, %r556;
	shr.u32 	%r335, %r334, 8;
	add.s32 	%r12, %r335, 1;
	and.b32  	%r13, %r12, 15;
	setp.lt.u32 	%p25, %r334, 3840;
	@%p25 bra 	$L__BB6_8;
	or.b32  	%r536, %r539, 2048;
	add.s32 	%r535, %r539, %r556;
	and.b32  	%r336, %r12, 33554416;
	neg.s32 	%r534, %r336;
$L__BB6_6:
	.pragma "nounroll";
	mul.wide.u32 	%rd68, %r535, 4;
	add.s64 	%rd69, %rd1, %rd68;
	ld.global.u32 	%r337, [%rd69];
	add.s32 	%r338, %r337, %r550;
	add.s32 	%r339, %r535, 256;
	mul.wide.u32 	%rd70, %r339, 4;
	add.s64 	%rd71, %rd1, %rd70;
	ld.global.u32 	%r340, [%rd71];
	add.s32 	%r341, %r340, %r338;
	add.s32 	%r342, %r535, 512;
	mul.wide.u32 	%rd72, %r342, 4;
	add.s64 	%rd73, %rd1, %rd72;
	ld.global.u32 	%r343, [%rd73];
	add.s32 	%r344, %r343, %r341;
	add.s32 	%r345, %r535, 768;
	mul.wide.u32 	%rd74, %r345, 4;
	add.s64 	%rd75, %rd1, %rd74;
	ld.global.u32 	%r346, [%rd75];
	add.s32 	%r347, %r346, %r344;
	add.s32 	%r348, %r535, 1024;
	mul.wide.u32 	%rd76, %r348, 4;
	add.s64 	%rd77, %rd1, %rd76;
	ld.global.u32 	%r349, [%rd77];
	add.s32 	%r350, %r349, %r347;
	add.s32 	%r351, %r535, 1280;
	mul.wide.u32 	%rd78, %r351, 4;
	add.s64 	%rd79, %rd1, %rd78;
	ld.global.u32 	%r352, [%rd79];
	add.s32 	%r353, %r352, %r350;
	add.s32 	%r354, %r535, 1536;
	mul.wide.u32 	%rd80, %r354, 4;
	add.s64 	%rd81, %rd1, %rd80;
	ld.global.u32 	%r355, [%rd81];
	add.s32 	%r356, %r355, %r353;
	add.s32 	%r357, %r535, 1792;
	mul.wide.u32 	%rd82, %r357, 4;
	add.s64 	%rd83, %rd1, %rd82;
	ld.global.u32 	%r358, [%rd83];
	add.s32 	%r359, %r358, %r356;
	add.s32 	%r360, %r535, 2048;
	mul.wide.u32 	%rd84, %r360, 4;
	add.s64 	%rd85, %rd1, %rd84;
	ld.global.u32 	%r361, [%rd85];
	add.s32 	%r362, %r361, %r359;
	add.s32 	%r363, %r535, 2304;
	mul.wide.u32 	%rd86, %r363, 4;
	add.s64 	%rd87, %rd1, %rd86;
	ld.global.u32 	%r364, [%rd87];
	add.s32 	%r365, %r364, %r362;
	add.s32 	%r366, %r535, 2560;
	mul.wide.u32 	%rd88, %r366, 4;
	add.s64 	%rd89, %rd1, %rd88;
	ld.global.u32 	%r367, [%rd89];
	add.s32 	%r368, %r367, %r365;
	add.s32 	%r369, %r535, 2816;
	mul.wide.u32 	%rd90, %r369, 4;
	add.s64 	%rd91, %rd1, %rd90;
	ld.global.u32 	%r370, [%rd91];
	add.s32 	%r371, %r370, %r368;
	add.s32 	%r372, %r535, 3072;
	mul.wide.u32 	%rd92, %r372, 4;
	add.s64 	%rd93, %rd1, %rd92;
	ld.global.u32 	%r373, [%rd93];
	add.s32 	%r374, %r373, %r371;
	add.s32 	%r375, %r535, 3328;
	mul.wide.u32 	%rd94, %r375, 4;
	add.s64 	%rd95, %rd1, %rd94;
	ld.global.u32 	%r376, [%rd95];
	add.s32 	%r377, %r376, %r374;
	add.s32 	%r378, %r535, 3584;
	mul.wide.u32 	%rd96, %r378, 4;
	add.s64 	%rd97, %rd1, %rd96;
	ld.global.u32 	%r379, [%rd97];
	add.s32 	%r380, %r379, %r377;
	add.s32 	%r381, %r535, 3840;
	mul.wide.u32 	%rd98, %r381, 4;
	add.s64 	%rd99, %rd1, %rd98;
	ld.global.u32 	%r382, [%rd99];
	add.s32 	%r550, %r382, %r380;
	add.s32 	%r536, %r536, 4096;
	add.s32 	%r535, %r535, 4096;
	add.s32 	%r534, %r534, 16;
	setp.ne.s32 	%p26, %r534, 0;
	@%p26 bra 	$L__BB6_6;
	add.s32 	%r539, %r536, -2048;
$L__BB6_8:
	setp.eq.s32 	%p27, %r13, 0;
	@%p27 bra 	$L__BB6_17;
	and.b32  	%r29, %r12, 7;
	setp.lt.u32 	%p28, %r13, 8;
	@%p28 bra 	$L__BB6_11;
	add.s32 	%r384, %r556, %r539;
	mul.wide.u32 	%rd100, %r384, 4;
	add.s64 	%rd101, %rd1, %rd100;
	ld.global.u32 	%r385, [%rd101];
	add.s32 	%r386, %r385, %r550;
	add.s32 	%r387, %r384, 256;
	mul.wide.u32 	%rd102, %r387, 4;
	add.s64 	%rd103, %rd1, %rd102;
	ld.global.u32 	%r388, [%rd103];
	add.s32 	%r389, %r388, %r386;
	add.s32 	%r390, %r384, 512;
	mul.wide.u32 	%rd104, %r390, 4;
	add.s64 	%rd105, %rd1, %rd104;
	ld.global.u32 	%r391, [%rd105];
	add.s32 	%r392, %r391, %r389;
	add.s32 	%r393, %r384, 768;
	mul.wide.u32 	%rd106, %r393, 4;
	add.s64 	%rd107, %rd1, %rd106;
	ld.global.u32 	%r394, [%rd107];
	add.s32 	%r395, %r394, %r392;
	add.s32 	%r396, %r384, 1024;
	mul.wide.u32 	%rd108, %r396, 4;
	add.s64 	%rd109, %rd1, %rd108;
	ld.global.u32 	%r397, [%rd109];
	add.s32 	%r398, %r397, %r395;
	add.s32 	%r399, %r384, 1280;
	mul.wide.u32 	%rd110, %r399, 4;
	add.s64 	%rd111, %rd1, %rd110;
	ld.global.u32 	%r400, [%rd111];
	add.s32 	%r401, %r400, %r398;
	add.s32 	%r402, %r384, 1536;
	mul.wide.u32 	%rd112, %r402, 4;
	add.s64 	%rd113, %rd1, %rd112;
	ld.global.u32 	%r403, [%rd113];
	add.s32 	%r404, %r403, %r401;
	add.s32 	%r405, %r384, 1792;
	mul.wide.u32 	%rd114, %r405, 4;
	add.s64 	%rd115, %rd1, %rd114;
	ld.global.u32 	%r406, [%rd115];
	add.s32 	%r550, %r406, %r404;
	add.s32 	%r539, %r539, 2048;
$L__BB6_11:
	setp.eq.s32 	%p29, %r29, 0;
	@%p29 bra 	$L__BB6_17;
	and.b32  	%r35, %r12, 3;
	setp.lt.u32 	%p30, %r29, 4;
	@%p30 bra 	$L__BB6_14;
	add.s32 	%r408, %r556, %r539;
	mul.wide.u32 	%rd116, %r408, 4;
	add.s64 	%rd117, %rd1, %rd116;
	ld.global.u32 	%r409, [%rd117];
	add.s32 	%r410, %r409, %r550;
	add.s32 	%r411, %r408, 256;
	mul.wide.u32 	%rd118, %r411, 4;
	add.s64 	%rd119, %rd1, %rd118;
	ld.global.u32 	%r412, [%rd119];
	add.s32 	%r413, %r412, %r410;
	add.s32 	%r414, %r408, 512;
	mul.wide.u32 	%rd120, %r414, 4;
	add.s64 	%rd121, %rd1, %rd120;
	ld.global.u32 	%r415, [%rd121];
	add.s32 	%r416, %r415, %r413;
	add.s32 	%r417, %r408, 768;
	mul.wide.u32 	%rd122, %r417, 4;
	add.s64 	%rd123, %rd1, %rd122;
	ld.global.u32 	%r418, [%rd123];
	add.s32 	%r550, %r418, %r416;
	add.s32 	%r539, %r539, 1024;
$L__BB6_14:
	setp.eq.s32 	%p31, %r35, 0;
	@%p31 bra 	$L__BB6_17;
	add.s32 	%r548, %r539, %r556;
	neg.s32 	%r547, %r35;
$L__BB6_16:
	.pragma "nounroll";
	mul.wide.u32 	%rd124, %r548, 4;
	add.s64 	%rd125, %rd1, %rd124;
	ld.global.u32 	%r419, [%rd125];
	add.s32 	%r550, %r419, %r550;
	add.s32 	%r548, %r548, 256;
	add.s32 	%r547, %r547, 1;
	setp.ne.s32 	%p32, %r547, 0;
	@%p32 bra 	$L__BB6_16;
$L__BB6_17:
	setp.lt.u32 	%p33, %r6, 256;
	@%p33 bra 	$L__BB6_22;
	// begin inline asm
	mov.u32 %r483, %laneid;
	// end inline asm
	mov.b32 	%r486, 1;
	mov.b32 	%r507, 31;
	mov.b32 	%r508, -1;
	// begin inline asm
	shfl.sync.down.b32 %r484, %r550, %r486, %r507, %r508;
	// end inline asm
	setp.gt.s32 	%p49, %r483, 30;
	selp.b32 	%r509, 0, %r484, %p49;
	add.s32 	%r490, %r509, %r550;
	mov.b32 	%r491, 2;
	// begin inline asm
	shfl.sync.down.b32 %r489, %r490, %r491, %r507, %r508;
	// end inline asm
	setp.gt.s32 	%p50, %r483, 29;
	selp.b32 	%r510, 0, %r489, %p50;
	add.s32 	%r495, %r490, %r510;
	mov.b32 	%r496, 4;
	// begin inline asm
	shfl.sync.down.b32 %r494, %r495, %r496, %r507, %r508;
	// end inline asm
	setp.gt.s32 	%p51, %r483, 27;
	selp.b32 	%r511, 0, %r494, %p51;
	add.s32 	%r500, %r495, %r511;
	mov.b32 	%r501, 8;
	// begin inline asm
	shfl.sync.down.b32 %r499, %r500, %r501, %r507, %r508;
	// end inline asm
	setp.gt.s32 	%p52, %r483, 23;
	selp.b32 	%r512, 0, %r499, %p52;
	add.s32 	%r505, %r500, %r512;
	mov.b32 	%r506, 16;
	// begin inline asm
	shfl.sync.down.b32 %r504, %r505, %r506, %r507, %r508;
	// end inline asm
	setp.gt.s32 	%p53, %r483, 15;
	selp.b32 	%r513, 0, %r504, %p53;
	add.s32 	%r574, %r505, %r513;
	setp.ne.s32 	%p54, %r483, 0;
	@%p54 bra 	$L__BB6_20;
	shr.u32 	%r514, %r7, 3;
	and.b32  	%r515, %r514, 124;
	mov.u32 	%r516, _ZZN3cub18CUB_300001_SM_10006detail6reduce18DeviceReduceKernelINS2_10policy_hubIijN4cuda3std3__44plusIiEEE10Policy1000EN6thrust24THRUST_300001_SM_1000_NS6detail15normal_iteratorINSD_10device_ptrIiEEEEjS9_iNS7_10__identityEEEvT0_PT3_T1_NS0_13GridEvenShareISN_EET2_T4_E12temp_storage;
	add.s32 	%r517, %r516, %r515;
	st.shared.u32 	[%r517+8], %r574;
$L__BB6_20:
	bar.sync 	0;
	setp.ne.s32 	%p55, %r7, 0;
	@%p55 bra 	$L__BB6_48;
	ld.shared.u32 	%r518, [_ZZN3cub18CUB_300001_SM_10006detail6reduce18DeviceReduceKernelINS2_10policy_hubIijN4cuda3std3__44plusIiEEE10Policy1000EN6thrust24THRUST_300001_SM_1000_NS6detail15normal_iteratorINSD_10device_ptrIiEEEEjS9_iNS7_10__identityEEEvT0_PT3_T1_NS0_13GridEvenShareISN_EET2_T4_E12temp_storage+12];
	add.s32 	%r519, %r518, %r574;
	ld.shared.u32 	%r520, [_ZZN3cub18CUB_300001_SM_10006detail6reduce18DeviceReduceKernelINS2_10policy_hubIijN4cuda3std3__44plusIiEEE10Policy1000EN6thrust24THRUST_300001_SM_1000_NS6detail15normal_iteratorINSD_10device_ptrIiEEEEjS9_iNS7_10__identityEEEvT0_PT3_T1_NS0_13GridEvenShareISN_EET2_T4_E12temp_storage+16];
	add.s32 	%r521, %r519, %r520;
	ld.shared.u32 	%r522, [_ZZN3cub18CUB_300001_SM_10006detail6reduce18DeviceReduceKernelINS2_10policy_hubIijN4cuda3std3__44plusIiEEE10Policy1000EN6thrust24THRUST_300001_SM_1000_NS6detail15normal_iteratorINSD_10device_ptrIiEEEEjS9_iNS7_10__identityEEEvT0_PT3_T1_NS0_13GridEvenShareISN_EET2_T4_E12temp_storage+20];
	add.s32 	%r523, %r521, %r522;
	ld.shared.u32 	%r524, [_ZZN3cub18CUB_300001_SM_10006detail6reduce18DeviceReduceKernelINS2_10policy_hubIijN4cuda3std3__44plusIiEEE10Policy1000EN6thrust24THRUST_300001_SM_1000_NS6detail15normal_iteratorINSD_10device_ptrIiEEEEjS9_iNS7_10__identityEEEvT0_PT3_T1_NS0_13GridEvenShareISN_EET2_T4_E12temp_storage+24];
	add.s32 	%r525, %r523, %r524;
	ld.shared.u32 	%r526, [_ZZN3cub18CUB_300001_SM_10006detail6reduce18DeviceReduceKernelINS2_10policy_hubIijN4cuda3std3__44plusIiEEE10Policy1000EN6thrust24THRUST_300001_SM_1000_NS6detail15normal_iteratorINSD_10device_ptrIiEEEEjS9_iNS7_10__identityEEEvT0_PT3_T1_NS0_13GridEvenShareISN_EET2_T4_E12temp_storage+28];
	add.s32 	%r527, %r525, %r526;
	ld.shared.u32 	%r528, [_ZZN3cub18CUB_300001_SM_10006detail6reduce18DeviceReduceKernelINS2_10policy_hubIijN4cuda3std3__44plusIiEEE10Policy1000EN6thrust24THRUST_300001_SM_1000_NS6detail15normal_iteratorINSD_10device_ptrIiEEEEjS9_iNS7_10__identityEEEvT0_PT3_T1_NS0_13GridEvenShareISN_EET2_T4_E12temp_storage+32];
	add.s32 	%r529, %r527, %r528;
	ld.shared.u32 	%r530, [_ZZN3cub18CUB_300001_SM_10006detail6reduce18DeviceReduceKernelINS2_10policy_hubIijN4cuda3std3__44plusIiEEE10Policy1000EN6thrust24THRUST_300001_SM_1000_NS6detail15normal_iteratorINSD_10device_ptrIiEEEEjS9_iNS7_10__identityEEEvT0_PT3_T1_NS0_13GridEvenShareISN_EET2_T4_E12temp_storage+36];
	add.s32 	%r574, %r529, %r530;
	bra.uni 	$L__BB6_48;
$L__BB6_22:
	// begin inline asm
	mov.u32 %r420, %laneid;
	// end inline asm
	and.b32  	%r446, %r7, 992;
	add.s32 	%r447, %r446, 32;
	setp.gt.u32 	%p34, %r447, %r6;
	not.b32 	%r448, %r446;
	add.s32 	%r449, %r6, %r448;
	selp.b32 	%r444, %r449, 31, %p34;
	mov.b32 	%r423, 1;
	mov.b32 	%r445, -1;
	// begin inline asm
	shfl.sync.down.b32 %r421, %r550, %r423, %r444, %r445;
	// end inline asm
	setp.lt.s32 	%p35, %r420, %r444;
	selp.b32 	%r450, %r421, 0, %p35;
	add.s32 	%r427, %r450, %r550;
	mov.b32 	%r428, 2;
	// begin inline asm
	shfl.sync.down.b32 %r426, %r427, %r428, %r444, %r445;
	// end inline asm
	add.s32 	%r451, %r420, 2;
	setp.gt.s32 	%p36, %r451, %r444;
	selp.b32 	%r452, 0, %r426, %p36;
	add.s32 	%r432, %r427, %r452;
	mov.b32 	%r433, 4;
	// begin inline asm
	shfl.sync.down.b32 %r431, %r432, %r433, %r444, %r445;
	// end inline asm
	add.s32 	%r453, %r420, 4;
	setp.gt.s32 	%p37, %r453, %r444;
	selp.b32 	%r454, 0, %r431, %p37;
	add.s32 	%r437, %r432, %r454;
	mov.b32 	%r438, 8;
	// begin inline asm
	shfl.sync.down.b32 %r436, %r437, %r438, %r444, %r445;
	// end inline asm
	add.s32 	%r455, %r420, 8;
	setp.gt.s32 	%p38, %r455, %r444;
	selp.b32 	%r456, 0, %r436, %p38;
	add.s32 	%r442, %r437, %r456;
	mov.b32 	%r443, 16;
	// begin inline asm
	shfl.sync.down.b32 %r441, %r442, %r443, %r444, %r445;
	// end inline asm
	add.s32 	%r457, %r420, 16;
	setp.gt.s32 	%p39, %r457, %r444;
	selp.b32 	%r458, 0, %r441, %p39;
	add.s32 	%r574, %r442, %r458;
	setp.ne.s32 	%p40, %r420, 0;
	@%p40 bra 	$L__BB6_24;
	shr.u32 	%r459, %r7, 3;
	and.b32  	%r460, %r459, 124;
	mov.u32 	%r461, _ZZN3cub18CUB_300001_SM_10006detail6reduce18DeviceReduceKernelINS2_10policy_hubIijN4cuda3std3__44plusIiEEE10Policy1000EN6thrust24THRUST_300001_SM_1000_NS6detail15normal_iteratorINSD_10device_ptrIiEEEEjS9_iNS7_10__identityEEEvT0_PT3_T1_NS0_13GridEvenShareISN_EET2_T4_E12temp_storage;
	add.s32 	%r462, %r461, %r460;
	st.shared.u32 	[%r462+8], %r574;
$L__BB6_24:
	bar.sync 	0;
	setp.ne.s32 	%p41, %r7, 0;
	@%p41 bra 	$L__BB6_48;
	setp.gt.u32 	%p42, %r6, 32;
	ld.shared.u32 	%r463, [_ZZN3cub18CUB_300001_SM_10006detail6reduce18DeviceReduceKernelINS2_10policy_hubIijN4cuda3std3__44plusIiEEE10Policy1000EN6thrust24THRUST_300001_SM_1000_NS6detail15normal_iteratorINSD_10device_ptrIiEEEEjS9_iNS7_10__identityEEEvT0_PT3_T1_NS0_13GridEvenShareISN_EET2_T4_E12temp_storage+12];
	selp.b32 	%r464, %r463, 0, %p42;
	add.s32 	%r465, %r464, %r574;
	setp.gt.u32 	%p43, %r6, 64;
	ld.shared.u32 	%r466, [_ZZN3cub18CUB_300001_SM_10006detail6reduce18DeviceReduceKernelINS2_10policy_hubIijN4cuda3std3__44plusIiEEE10Policy1000EN6thrust24THRUST_300001_SM_1000_NS6detail15normal_iteratorINSD_10device_ptrIiEEEEjS9_iNS7_10__identityEEEvT0_PT3_T1_NS0_13GridEvenShareISN_EET2_T4_E12temp_storage+16];
	selp.b32 	%r467, %r466, 0, %p43;
	add.s32 	%r468, %r465, %r467;
	setp.gt.u32 	%p44, %r6, 96;
	ld.shared.u32 	%r469, [_ZZN3cub18CUB_300001_SM_10006detail6reduce18DeviceReduceKernelINS2_10policy_hubIijN4cuda3std3__44plusIiEEE10Policy1000EN6thrust24THRUST_300001_SM_1000_NS6detail15normal_iteratorINSD_10device_ptrIiEEEEjS9_iNS7_10__identityEEEvT0_PT3_T1_NS0_13GridEvenShareISN_EET2_T4_E12temp_storage+20];
	selp.b32 	%r470, %r469, 0, %p44;
	add.s32 	%r471, %r468, %r470;
	setp.gt.u32 	%p45, %r6, 128;
	ld.shared.u32 	%r472, [_ZZN3cub18CUB_300001_SM_10006detail6reduce18DeviceReduceKernelINS2_10policy_hubIijN4cuda3std3__44plusIiEEE10Policy1000EN6thrust24THRUST_300001_SM_1000_NS6detail15normal_iteratorINSD_10device_ptrIiEEEEjS9_iNS7_10__identityEEEvT0_PT3_T1_NS0_13GridEvenShareISN_EET2_T4_E12temp_storage+24];
	selp.b32 	%r473, %r472, 0, %p45;
	add.s32 	%r474, %r471, %r473;
	setp.gt.u32 	%p46, %r6, 160;
	ld.shared.u32 	%r475, [_ZZN3cub18CUB_300001_SM_10006detail6reduce18DeviceReduceKernelINS2_10policy_hubIijN4cuda3std3__44plusIiEEE10Policy1000EN6thrust24THRUST_300001_SM_1000_NS6detail15normal_iteratorINSD_10device_ptrIiEEEEjS9_iNS7_10__identityEEEvT0_PT3_T1_NS0_13GridEvenShareISN_EET2_T4_E12temp_storage+28];
	selp.b32 	%r476, %r475, 0, %p46;
	add.s32 	%r477, %r474, %r476;
	setp.gt.u32 	%p47, %r6, 192;
	ld.shared.u32 	%r478, [_ZZN3cub18CUB_300001_SM_10006detail6reduce18DeviceReduceKernelINS2_10policy_hubIijN4cuda3std3__44plusIiEEE10Policy1000EN6thrust24THRUST_300001_SM_1000_NS6detail15normal_iteratorINSD_10device_ptrIiEEEEjS9_iNS7_10__identityEEEvT0_PT3_T1_NS0_13GridEvenShareISN_EET2_T4_E12temp_storage+32];
	selp.b32 	%r479, %r478, 0, %p47;
	add.s32 	%r480, %r477, %r479;
	setp.gt.u32 	%p48, %r6, 224;
	ld.shared.u32 	%r481, [_ZZN3cub18CUB_300001_SM_10006detail6reduce18DeviceReduceKernelINS2_10policy_hubIijN4cuda3std3__44plusIiEEE10Policy1000EN6thrust24THRUST_300001_SM_1000_NS6detail15normal_iteratorINSD_10device_ptrIiEEEEjS9_iNS7_10__identityEEEvT0_PT3_T1_NS0_13GridEvenShareISN_EET2_T4_E12temp_storage+36];
	selp.b32 	%r482, %r481, 0, %p48;
	add.s32 	%r574, %r480, %r482;
	bra.uni 	$L__BB6_48;
$L__BB6_26:
	mov.u32 	%r54, %tid.x;
	add.s32 	%r110, %r54, %r556;
	mul.wide.u32 	%rd4, %r110, 4;
	add.s64 	%rd5, %rd1, %rd4;
	ld.global.u32 	%r111, [%rd5];
	ld.global.u32 	%r112, [%rd5+1024];
	ld.global.u32 	%r113, [%rd5+2048];
	ld.global.u32 	%r114, [%rd5+3072];
	ld.global.u32 	%r115, [%rd5+4096];
	ld.global.u32 	%r116, [%rd5+5120];
	ld.global.u32 	%r117, [%rd5+6144];
	ld.global.u32 	%r118, [%rd5+7168];
	ld.global.u32 	%r119, [%rd5+8192];
	ld.global.u32 	%r120, [%rd5+9216];
	ld.global.u32 	%r121, [%rd5+10240];
	ld.global.u32 	%r122, [%rd5+11264];
	ld.global.u32 	%r123, [%rd5+12288];
	ld.global.u32 	%r124, [%rd5+13312];
	ld.global.u32 	%r125, [%rd5+14336];
	ld.global.u32 	%r126, [%rd5+15360];
	add.s32 	%r127, %r112, %r111;
	add.s32 	%r128, %r113, %r127;
	add.s32 	%r129, %r114, %r128;
	add.s32 	%r130, %r115, %r129;
	add.s32 	%r131, %r116, %r130;
	add.s32 	%r132, %r117, %r131;
	add.s32 	%r133, %r118, %r132;
	add.s32 	%r134, %r119, %r133;
	add.s32 	%r135, %r120, %r134;
	add.s32 	%r136, %r121, %r135;
	add.s32 	%r137, %r122, %r136;
	add.s32 	%r138, %r123, %r137;
	add.s32 	%r139, %r124, %r138;
	add.s32 	%r140, %r125, %r139;
	add.s32 	%r573, %r126, %r140;
	setp.lt.u32 	%p2, %r6, %r4;
	@%p2 bra 	$L__BB6_44;
	add.s32 	%r56, %r4, %r556;
	not.b32 	%r142, %r54;
	add.s32 	%r143, %r142, %r1;
	sub.s32 	%r144, %r143, %r4;
	sub.s32 	%r552, %r144, %r556;
	add.s32 	%r145, %r56, %r54;
	add.s32 	%r551, %r145, 2048;
	mov.b32 	%r554, 0;
	mov.u32 	%r553, %r56;
$L__BB6_28:
	add.s32 	%r556, %r556, %r4;
	add.s32 	%r147, %r1, -4096;
	setp.gt.u32 	%p3, %r556, %r147;
	@%p3 bra 	$L__BB6_30;
	add.s32 	%r148, %r54, %r556;
	mul.wide.u32 	%rd6, %r148, 4;
	add.s64 	%rd7, %rd1, %rd6;
	ld.global.u32 	%r149, [%rd7];
	ld.global.u32 	%r150, [%rd7+1024];
	ld.global.u32 	%r151, [%rd7+2048];
	ld.global.u32 	%r152, [%rd7+3072];
	ld.global.u32 	%r153, [%rd7+4096];
	ld.global.u32 	%r154, [%rd7+5120];
	ld.global.u32 	%r155, [%rd7+6144];
	ld.global.u32 	%r156, [%rd7+7168];
	ld.global.u32 	%r157, [%rd7+8192];
	ld.global.u32 	%r158, [%rd7+9216];
	ld.global.u32 	%r159, [%rd7+10240];
	ld.global.u32 	%r160, [%rd7+11264];
	ld.global.u32 	%r161, [%rd7+12288];
	ld.global.u32 	%r162, [%rd7+13312];
	ld.global.u32 	%r163, [%rd7+14336];
	ld.global.u32 	%r164, [%rd7+15360];
	add.s32 	%r165, %r149, %r573;
	add.s32 	%r166, %r150, %r165;
	add.s32 	%r167, %r151, %r166;
	add.s32 	%r168, %r152, %r167;
	add.s32 	%r169, %r153, %r168;
	add.s32 	%r170, %r154, %r169;
	add.s32 	%r171, %r155, %r170;
	add.s32 	%r172, %r156, %r171;
	add.s32 	%r173, %r157, %r172;
	add.s32 	%r174, %r158, %r173;
	add.s32 	%r175, %r159, %r174;
	add.s32 	%r176, %r160, %r175;
	add.s32 	%r177, %r161, %r176;
	add.s32 	%r178, %r162, %r177;
	add.s32 	%r179, %r163, %r178;
	add.s32 	%r573, %r164, %r179;
	sub.s32 	%r180, %r1, %r556;
	setp.lt.u32 	%p4, %r180, %r4;
	add.s32 	%r554, %r554, 1;
	add.s32 	%r553, %r553, %r4;
	sub.s32 	%r552, %r552, %r4;
	add.s32 	%r551, %r551, %r4;
	@%p4 bra 	$L__BB6_44;
	bra.uni 	$L__BB6_28;
$L__BB6_30:
	setp.le.u32 	%p5, %r1, %r556;
	sub.s32 	%r182, %r1, %r556;
	setp.ge.s32 	%p6, %r54, %r182;
	or.pred  	%p7, %p5, %p6;
	@%p7 bra 	$L__BB6_44;
	not.b32 	%r185, %r54;
	add.s32 	%r186, %r1, %r185;
	sub.s32 	%r187, %r186, %r56;
	mul.lo.s32 	%r188, %r2, %r554;
	shl.b32 	%r189, %r188, 12;
	sub.s32 	%r190, %r187, %r189;
	shr.u32 	%r191, %r190, 8;
	add.s32 	%r71, %r191, 1;
	and.b32  	%r72, %r71, 15;
	setp.lt.u32 	%p8, %r190, 3840;
	mov.u32 	%r565, %r54;
	@%p8 bra 	$L__BB6_35;
	or.b32  	%r559, %r54, 2048;
	shr.u32 	%r192, %r552, 8;
	add.s32 	%r193, %r192, 1;
	and.b32  	%r194, %r193, 33554416;
	neg.s32 	%r557, %r194;
$L__BB6_33:
	.pragma "nounroll";
	add.s32 	%r195, %r551, -2048;
	mul.wide.u32 	%rd8, %r195, 4;
	add.s64 	%rd9, %rd1, %rd8;
	ld.global.u32 	%r196, [%rd9];
	add.s32 	%r197, %r196, %r573;
	add.s32 	%r198, %r551, -1792;
	mul.wide.u32 	%rd10, %r198, 4;
	add.s64 	%rd11, %rd1, %rd10;
	ld.global.u32 	%r199, [%rd11];
	add.s32 	%r200, %r199, %r197;
	add.s32 	%r201, %r551, -1536;
	mul.wide.u32 	%rd12, %r201, 4;
	add.s64 	%rd13, %rd1, %rd12;
	ld.global.u32 	%r202, [%rd13];
	add.s32 	%r203, %r202, %r200;
	add.s32 	%r204, %r551, -1280;
	mul.wide.u32 	%rd14, %r204, 4;
	add.s64 	%rd15, %rd1, %rd14;
	ld.global.u32 	%r205, [%rd15];
	add.s32 	%r206, %r205, %r203;
	add.s32 	%r207, %r551, -1024;
	mul.wide.u32 	%rd16, %r207, 4;
	add.s64 	%rd17, %rd1, %rd16;
	ld.global.u32 	%r208, [%rd17];
	add.s32 	%r209, %r208, %r206;
	add.s32 	%r210, %r551, -768;
	mul.wide.u32 	%rd18, %r210, 4;
	add.s64 	%rd19, %rd1, %rd18;
	ld.global.u32 	%r211, [%rd19];
	add.s32 	%r212, %r211, %r209;
	add.s32 	%r213, %r551, -512;
	mul.wide.u32 	%rd20, %r213, 4;
	add.s64 	%rd21, %rd1, %rd20;
	ld.global.u32 	%r214, [%rd21];
	add.s32 	%r215, %r214, %r212;
	add.s32 	%r216, %r551, 1792;
	add.s32 	%r217, %r551, -256;
	mul.wide.u32 	%rd22, %r217, 4;
	add.s64 	%rd23, %rd1, %rd22;
	ld.global.u32 	%r218, [%rd23];
	add.s32 	%r219, %r218, %r215;
	mul.wide.u32 	%rd24, %r551, 4;
	add.s64 	%rd25, %rd1, %rd24;
	ld.global.u32 	%r220, [%rd25];
	add.s32 	%r221, %r220, %r219;
	add.s32 	%r222, %r551, 256;
	mul.wide.u32 	%rd26, %r222, 4;
	add.s64 	%rd27, %rd1, %rd26;
	ld.global.u32 	%r223, [%rd27];
	add.s32 	%r224, %r223, %r221;
	add.s32 	%r225, %r551, 512;
	mul.wide.u32 	%rd28, %r225, 4;
	add.s64 	%rd29, %rd1, %rd28;
	ld.global.u32 	%r226, [%rd29];
	add.s32 	%r227, %r226, %r224;
	add.s32 	%r228, %r551, 768;
	mul.wide.u32 	%rd30, %r228, 4;
	add.s64 	%rd31, %rd1, %rd30;
	ld.global.u32 	%r229, [%rd31];
	add.s32 	%r230, %r229, %r227;
	add.s32 	%r231, %r551, 1024;
	mul.wide.u32 	%rd32, %r231, 4;
	add.s64 	%rd33, %rd1, %rd32;
	ld.global.u32 	%r232, [%rd33];
	add.s32 	%r233, %r232, %r230;
	add.s32 	%r234, %r551, 1280;
	mul.wide.u32 	%rd34, %r234, 4;
	add.s64 	%rd35, %rd1, %rd34;
	ld.global.u32 	%r235, [%rd35];
	add.s32 	%r236, %r235, %r233;
	add.s32 	%r237, %r551, 1536;
	mul.wide.u32 	%rd36, %r237, 4;
	add.s64 	%rd37, %rd1, %rd36;
	ld.global.u32 	%r238, [%rd37];
	add.s32 	%r239, %r238, %r236;
	mul.wide.u32 	%rd38, %r216, 4;
	add.s64 	%rd39, %rd1, %rd38;
	ld.global.u32 	%r240, [%rd39];
	add.s32 	%r573, %r240, %r239;
	add.s32 	%r559, %r559, 4096;
	add.s32 	%r551, %r551, 4096;
	add.s32 	%r557, %r557, 16;
	setp.ne.s32 	%p9, %r557, 0;
	@%p9 bra 	$L__BB6_33;
	add.s32 	%r565, %r559, -2048;
$L__BB6_35:
	setp.eq.s32 	%p10, %r72, 0;
	@%p10 bra 	$L__BB6_44;
	and.b32  	%r87, %r71, 7;
	setp.lt.u32 	%p11, %r72, 8;
	@%p11 bra 	$L__BB6_38;
	add.s32 	%r242, %r565, %r556;
	mul.wide.u32 	%rd40, %r242, 4;
	add.s64 	%rd41, %rd1, %rd40;
	ld.global.u32 	%r243, [%rd41];
	add.s32 	%r244, %r243, %r573;
	add.s32 	%r245, %r242, 256;
	mul.wide.u32 	%rd42, %r245, 4;
	add.s64 	%rd43, %rd1, %rd42;
	ld.global.u32 	%r246, [%rd43];
	add.s32 	%r247, %r246, %r244;
	add.s32 	%r248, %r242, 512;
	mul.wide.u32 	%rd44, %r248, 4;
	add.s64 	%rd45, %rd1, %rd44;
	ld.global.u32 	%r249, [%rd45];
	add.s32 	%r250, %r249, %r247;
	add.s32 	%r251, %r242, 768;
	mul.wide.u32 	%rd46, %r251, 4;
	add.s64 	%rd47, %rd1, %rd46;
	ld.global.u32 	%r252, [%rd47];
	add.s32 	%r253, %r252, %r250;
	add.s32 	%r254, %r242, 1024;
	mul.wide.u32 	%rd48, %r254, 4;
	add.s64 	%rd49, %rd1, %rd48;
	ld.global.u32 	%r255, [%rd49];
	add.s32 	%r256, %r255, %r253;
	add.s32 	%r257, %r242, 1280;
	mul.wide.u32 	%rd50, %r257, 4;
	add.s64 	%rd51, %rd1, %rd50;
	ld.global.u32 	%r258, [%rd51];
	add.s32 	%r259, %r258, %r256;
	add.s32 	%r260, %r242, 1536;
	mul.wide.u32 	%rd52, %r260, 4;
	add.s64 	%rd53, %rd1, %rd52;
	ld.global.u32 	%r261, [%rd53];
	add.s32 	%r262, %r261, %r259;
	add.s32 	%r263, %r242, 1792;
	mul.wide.u32 	%rd54, %r263, 4;
	add.s64 	%rd55, %rd1, %rd54;
	ld.global.u32 	%r264, [%rd55];
	add.s32 	%r573, %r264, %r262;
	add.s32 	%r565, %r565, 2048;
$L__BB6_38:
	setp.eq.s32 	%p12, %r87, 0;
	@%p12 bra 	$L__BB6_44;
	setp.lt.u32 	%p13, %r87, 4;
	@%p13 bra 	$L__BB6_41;
	add.s32 	%r266, %r565, %r556;
	mul.wide.u32 	%rd56, %r266, 4;
	add.s64 	%rd57, %rd1, %rd56;
	ld.global.u32 	%r267, [%rd57];
	add.s32 	%r268, %r267, %r573;
	add.s32 	%r269, %r266, 256;
	mul.wide.u32 	%rd58, %r269, 4;
	add.s64 	%rd59, %rd1, %rd58;
	ld.global.u32 	%r270, [%rd59];
	add.s32 	%r271, %r270, %r268;
	add.s32 	%r272, %r266, 512;
	mul.wide.u32 	%rd60, %r272, 4;
	add.s64 	%rd61, %rd1, %rd60;
	ld.global.u32 	%r273, [%rd61];
	add.s32 	%r274, %r273, %r271;
	add.s32 	%r275, %r266, 768;
	mul.wide.u32 	%rd62, %r275, 4;
	add.s64 	%rd63, %rd1, %rd62;
	ld.global.u32 	%r276, [%rd63];
	add.s32 	%r573, %r276, %r274;
	add.s32 	%r565, %r565, 1024;
$L__BB6_41:
	and.b32  	%r277, %r71, 3;
	setp.eq.s32 	%p14, %r277, 0;
	@%p14 bra 	$L__BB6_44;
	add.s32 	%r571, %r565, %r553;
	cvt.u16.u32 	%rs1, %r552;
	shr.u16 	%rs2, %rs1, 8;
	add.s16 	%rs3, %rs2, 1;
	cvt.u32.u16 	%r278, %rs3;
	and.b32  	%r279, %r278, 3;
	neg.s32 	%r570, %r279;
$L__BB6_43:
	.pragma "nounroll";
	mul.wide.u32 	%rd64, %r571, 4;
	add.s64 	%rd65, %rd1, %rd64;
	ld.global.u32 	%r280, [%rd65];
	add.s32 	%r573, %r280, %r573;
	add.s32 	%r571, %r571, 256;
	add.s32 	%r570, %r570, 1;
	setp.ne.s32 	%p15, %r570, 0;
	@%p15 bra 	$L__BB6_43;
$L__BB6_44:
	// begin inline asm
	mov.u32 %r281, %laneid;
	// end inline asm
	mov.b32 	%r284, 1;
	mov.b32 	%r305, 31;
	mov.b32 	%r306, -1;
	// begin inline asm
	shfl.sync.down.b32 %r282, %r573, %r284, %r305, %r306;
	// end inline asm
	setp.gt.s32 	%p16, %r281, 30;
	selp.b32 	%r307, 0, %r282, %p16;
	add.s32 	%r288, %r307, %r573;
	mov.b32 	%r289, 2;
	// begin inline asm
	shfl.sync.down.b32 %r287, %r288, %r289, %r305, %r306;
	// end inline asm
	setp.gt.s32 	%p17, %r281, 29;
	selp.b32 	%r308, 0, %r287, %p17;
	add.s32 	%r293, %r288, %r308;
	mov.b32 	%r294, 4;
	// begin inline asm
	shfl.sync.down.b32 %r292, %r293, %r294, %r305, %r306;
	// end inline asm
	setp.gt.s32 	%p18, %r281, 27;
	selp.b32 	%r309, 0, %r292, %p18;
	add.s32 	%r298, %r293, %r309;
	mov.b32 	%r299, 8;
	// begin inline asm
	shfl.sync.down.b32 %r297, %r298, %r299, %r305, %r306;
	// end inline asm
	setp.gt.s32 	%p19, %r281, 23;
	selp.b32 	%r310, 0, %r297, %p19;
	add.s32 	%r303, %r298, %r310;
	mov.b32 	%r304, 16;
	// begin inline asm
	shfl.sync.down.b32 %r302, %r303, %r304, %r305, %r306;
	// end inline asm
	setp.gt.s32 	%p20, %r281, 15;
	selp.b32 	%r311, 0, %r302, %p20;
	add.s32 	%r574, %r303, %r311;
	setp.ne.s32 	%p21, %r281, 0;
	@%p21 bra 	$L__BB6_46;
	shr.u32 	%r312, %r54, 3;
	and.b32  	%r313, %r312, 124;
	mov.u32 	%r314, _ZZN3cub18CUB_300001_SM_10006detail6reduce18DeviceReduceKernelINS2_10policy_hubIijN4cuda3std3__44plusIiEEE10Policy1000EN6thrust24THRUST_300001_SM_1000_NS6detail15normal_iteratorINSD_10device_ptrIiEEEEjS9_iNS7_10__identityEEEvT0_PT3_T1_NS0_13GridEvenShareISN_EET2_T4_E12temp_storage;
	add.s32 	%r315, %r314, %r313;
	st.shared.u32 	[%r315+8], %r574;
$L__BB6_46:
	bar.sync 	0;
	setp.ne.s32 	%p22, %r54, 0;
	@%p22 bra 	$L__BB6_48;
	ld.shared.u32 	%r316, [_ZZN3cub18CUB_300001_SM_10006detail6reduce18DeviceReduceKernelINS2_10policy_hubIijN4cuda3std3__44plusIiEEE10Policy1000EN6thrust24THRUST_300001_SM_1000_NS6detail15normal_iteratorINSD_10device_ptrIiEEEEjS9_iNS7_10__identityEEEvT0_PT3_T1_NS0_13GridEvenShareISN_EET2_T4_E12temp_storage+12];
	add.s32 	%r317, %r316, %r574;
	ld.shared.u32 	%r318, [_ZZN3cub18CUB_300001_SM_10006detail6reduce18DeviceReduceKernelINS2_10policy_hubIijN4cuda3std3__44plusIiEEE10Policy1000EN6thrust24THRUST_300001_SM_1000_NS6detail15normal_iteratorINSD_10device_ptrIiEEEEjS9_iNS7_10__identityEEEvT0_PT3_T1_NS0_13GridEvenShareISN_EET2_T4_E12temp_storage+16];
	add.s32 	%r319, %r317, %r318;
	ld.shared.u32 	%r320, [_ZZN3cub18CUB_300001_SM_10006detail6reduce18DeviceReduceKernelINS2_10policy_hubIijN4cuda3std3__44plusIiEEE10Policy1000EN6thrust24THRUST_300001_SM_1000_NS6detail15normal_iteratorINSD_10device_ptrIiEEEEjS9_iNS7_10__identityEEEvT0_PT3_T1_NS0_13GridEvenShareISN_EET2_T4_E12temp_storage+20];
	add.s32 	%r321, %r319, %r320;
	ld.shared.u32 	%r322, [_ZZN3cub18CUB_300001_SM_10006detail6reduce18DeviceReduceKernelINS2_10policy_hubIijN4cuda3std3__44plusIiEEE10Policy1000EN6thrust24THRUST_300001_SM_1000_NS6detail15normal_iteratorINSD_10device_ptrIiEEEEjS9_iNS7_10__identityEEEvT0_PT3_T1_NS0_13GridEvenShareISN_EET2_T4_E12temp_storage+24];
	add.s32 	%r323, %r321, %r322;
	ld.shared.u32 	%r324, [_ZZN3cub18CUB_300001_SM_10006detail6reduce18DeviceReduceKernelINS2_10policy_hubIijN4cuda3std3__44plusIiEEE10Policy1000EN6thrust24THRUST_300001_SM_1000_NS6detail15normal_iteratorINSD_10device_ptrIiEEEEjS9_iNS7_10__identityEEEvT0_PT3_T1_NS0_13GridEvenShareISN_EET2_T4_E12temp_storage+28];
	add.s32 	%r325, %r323, %r324;
	ld.shared.u32 	%r326, [_ZZN3cub18CUB_300001_SM_10006detail6reduce18DeviceReduceKernelINS2_10policy_hubIijN4cuda3std3__44plusIiEEE10Policy1000EN6thrust24THRUST_300001_SM_1000_NS6detail15normal_iteratorINSD_10device_ptrIiEEEEjS9_iNS7_10__identityEEEvT0_PT3_T1_NS0_13GridEvenShareISN_EET2_T4_E12temp_storage+32];
	add.s32 	%r327, %r325, %r326;
	ld.shared.u32 	%r328, [_ZZN3cub18CUB_300001_SM_10006detail6reduce18DeviceReduceKernelINS2_10policy_hubIijN4cuda3std3__44plusIiEEE10Policy1000EN6thrust24THRUST_300001_SM_1000_NS6detail15normal_iteratorINSD_10device_ptrIiEEEEjS9_iNS7_10__identityEEEvT0_PT3_T1_NS0_13GridEvenShareISN_EET2_T4_E12temp_storage+36];
	add.s32 	%r574, %r327, %r328;
$L__BB6_48:
	mov.u32 	%r531, %tid.x;
	setp.ne.s32 	%p56, %r531, 0;
	@%p56 bra 	$L__BB6_50;
	ld.param.u64 	%rd129, [_ZN3cub18CUB_300001_SM_10006detail6reduce18DeviceReduceKernelINS2_10policy_hubIijN4cuda3std3__44plusIiEEE10Policy1000EN6thrust24THRUST_300001_SM_1000_NS6detail15normal_iteratorINSD_10device_ptrIiEEEEjS9_iNS7_10__identityEEEvT0_PT3_T1_NS0_13GridEvenShareISN_EET2_T4__param_1];
	cvta.to.global.u64 	%rd126, %rd129;
	mul.wide.u32 	%rd127, %r3, 4;
	add.s64 	%rd128, %rd126, %rd127;
	st.global.u32 	[%rd128], %r574;
$L__BB6_50:
	ret;

}
	// .globl	_ZN3cub18CUB_300001_SM_10006detail6reduce28DeviceReduceSingleTileKernelINS2_10policy_hubIijN4cuda3std3__44plusIiEEE10Policy1000EPiSC_iS9_iiNS7_10__identityEEEvT0_T1_T2_T3_T4_T6_
.visible .entry _ZN3cub18CUB_300001_SM_10006detail6reduce28DeviceReduceSingleTileKernelINS2_10policy_hubIijN4cuda3std3__44plusIiEEE10Policy1000EPiSC_iS9_iiNS7_10__identityEEEvT0_T1_T2_T3_T4_T6_(
	.param .u64 .ptr .align 1 _ZN3cub18CUB_300001_SM_10006detail6reduce28DeviceReduceSingleTileKernelINS2_10policy_hubIijN4cuda3std3__44plusIiEEE10Policy1000EPiSC_iS9_iiNS7_10__identityEEEvT0_T1_T2_T3_T4_T6__param_0,
	.param .u64 .ptr .align 1 _ZN3cub18CUB_300001_SM_10006detail6reduce28DeviceReduceSingleTileKernelINS2_10policy_hubIijN4cuda3std3__44plusIiEEE10Policy1000EPiSC_iS9_iiNS7_10__identityEEEvT0_T1_T2_T3_T4_T6__param_1,
	.param .u32 _ZN3cub18CUB_300001_SM_10006detail6reduce28DeviceReduceSingleTileKernelINS2_10policy_hubIijN4cuda3std3__44plusIiEEE10Policy1000EPiSC_iS9_iiNS7_10__identityEEEvT0_T1_T2_T3_T4_T6__param_2,
	.param .align 1 .b8 _ZN3cub18CUB_300001_SM_10006detail6reduce28DeviceReduceSingleTileKernelINS2_10policy_hubIijN4cuda3std3__44plusIiEEE10Policy1000EPiSC_iS9_iiNS7_10__identityEEEvT0_T1_T2_T3_T4_T6__param_3[1],
	.param .u32 _ZN3cub18CUB_300001_SM_10006detail6reduce28DeviceReduceSingleTileKernelINS2_10policy_hubIijN4cuda3std3__44plusIiEEE10Policy1000EPiSC_iS9_iiNS7_10__identityEEEvT0_T1_T2_T3_T4_T6__param_4,
	.param .align 1 .b8 _ZN3cub18CUB_300001_SM_10006detail6reduce28DeviceReduceSingleTileKernelINS2_10policy_hubIijN4cuda3std3__44plusIiEEE10Policy1000EPiSC_iS9_iiNS7_10__identityEEEvT0_T1_T2_T3_T4_T6__param_5[1]
)
.maxntid 256
.minnctapersm 1
{
	.reg .pred 	%p<97>;
	.reg .b32 	%r<687>;
	.reg .b64 	%rd<125>;
	// demoted variable
	.shared .align 4 .b8 _ZZN3cub18CUB_300001_SM_10006detail6reduce28DeviceReduceSingleTileKernelINS2_10policy_hubIijN4cuda3std3__44plusIiEEE10Policy1000EPiSC_iS9_iiNS7_10__identityEEEvT0_T1_T2_T3_T4_T6_E12temp_storage[44];
	ld.param.u64 	%rd16, [_ZN3cub18CUB_300001_SM_10006detail6reduce28DeviceReduceSingleTileKernelINS2_10policy_hubIijN4cuda3std3__44plusIiEEE10Policy1000EPiSC_iS9_iiNS7_10__identityEEEvT0_T1_T2_T3_T4_T6__param_0];
	ld.param.u64 	%rd17, [_ZN3cub18CUB_300001_SM_10006detail6reduce28DeviceReduceSingleTileKernelINS2_10policy_hubIijN4cuda3std3__44plusIiEEE10Policy1000EPiSC_iS9_iiNS7_10__identityEEEvT0_T1_T2_T3_T4_T6__param_1];
	ld.param.u32 	%r120, [_ZN3cub18CUB_300001_SM_10006detail6reduce28DeviceReduceSingleTileKernelINS2_10policy_hubIijN4cuda3std3__44plusIiEEE10Policy1000EPiSC_iS9_iiNS7_10__identityEEEvT0_T1_T2_T3_T4_T6__param_2];
	ld.param.u32 	%r121, [_ZN3cub18CUB_300001_SM_10006detail6reduce28DeviceReduceSingleTileKernelINS2_10policy_hubIijN4cuda3std3__44plusIiEEE10Policy1000EPiSC_iS9_iiNS7_10__identityEEEvT0_T1_T2_T3_T4_T6__param_4];
	cvta.to.global.u64 	%rd1, %rd17;
	setp.ne.s32 	%p1, %r120, 0;
	@%p1 bra 	$L__BB7_3;
	mov.u32 	%r633, %tid.x;
	setp.ne.s32 	%p96, %r633, 0;
	@%p96 bra 	$L__BB7_74;
	st.global.u32 	[%rd1], %r121;
	bra.uni 	$L__BB7_74;
$L__BB7_3:
	and.b64  	%rd18, %rd16, 15;
	setp.ne.s64 	%p2, %rd18, 0;
	@%p2 bra 	$L__BB7_38;
	setp.gt.s32 	%p49, %r120, 4095;
	@%p49 bra 	$L__BB7_22;
	mov.u32 	%r1, %tid.x;
	setp.ge.s32 	%p66, %r1, %r120;
	mov.b32 	%r644, 0;
	mov.u32 	%r639, %r1;
	@%p66 bra 	$L__BB7_7;
	mul.wide.u32 	%rd113, %r1, 4;
	add.s64 	%rd112, %rd16, %rd113;
	// begin inline asm
	ld.global.nc.u32 %r644, [%rd112];
	// end inline asm
	add.s32 	%r639, %r1, 256;
$L__BB7_7:
	setp.ge.s32 	%p67, %r639, %r120;
	@%p67 bra 	$L__BB7_13;
	not.b32 	%r507, %r639;
	add.s32 	%r6, %r120, %r507;
	and.b32  	%r508, %r6, 768;
	setp.eq.s32 	%p68, %r508, 768;
	@%p68 bra 	$L__BB7_11;
	mul.wide.u32 	%rd114, %r639, 4;
	add.s64 	%rd121, %rd16, %rd114;
	shr.u32 	%r509, %r6, 8;
	add.s32 	%r510, %r509, 1;
	and.b32  	%r511, %r510, 3;
	neg.s32 	%r636, %r511;
$L__BB7_10:
	.pragma "nounroll";
	// begin inline asm
	ld.global.nc.u32 %r512, [%rd121];
	// end inline asm
	add.s32 	%r644, %r512, %r644;
	add.s32 	%r639, %r639, 256;
	add.s64 	%rd121, %rd121, 1024;
	add.s32 	%r636, %r636, 1;
	setp.ne.s32 	%p69, %r636, 0;
	@%p69 bra 	$L__BB7_10;
$L__BB7_11:
	setp.lt.u32 	%p70, %r6, 768;
	@%p70 bra 	$L__BB7_13;
$L__BB7_12:
	mul.wide.s32 	%rd120, %r639, 4;
	add.s64 	%rd116, %rd16, %rd120;
	// begin inline asm
	ld.global.nc.u32 %r513, [%rd116];
	// end inline asm
	add.s32 	%r517, %r513, %r644;
	add.s64 	%rd117, %rd116, 1024;
	// begin inline asm
	ld.global.nc.u32 %r514, [%rd117];
	// end inline asm
	add.s32 	%r518, %r514, %r517;
	add.s64 	%rd118, %rd116, 2048;
	// begin inline asm
	ld.global.nc.u32 %r515, [%rd118];
	// end inline asm
	add.s32 	%r519, %r515, %r518;
	add.s64 	%rd119, %rd116, 3072;
	// begin inline asm
	ld.global.nc.u32 %r516, [%rd119];
	// end inline asm
	add.s32 	%r644, %r516, %r519;
	add.s32 	%r639, %r639, 1024;
	setp.lt.s32 	%p71, %r639, %r120;
	@%p71 bra 	$L__BB7_12;
$L__BB7_13:
	setp.lt.s32 	%p72, %r120, 256;
	@%p72 bra 	$L__BB7_18;
	// begin inline asm
	mov.u32 %r583, %laneid;
	// end inline asm
	mov.b32 	%r586, 1;
	mov.b32 	%r607, 31;
	mov.b32 	%r608, -1;
	// begin inline asm
	shfl.sync.down.b32 %r584, %r644, %r586, %r607, %r608;
	// end inline asm
	setp.gt.s32 	%p88, %r583, 30;
	selp.b32 	%r609, 0, %r584, %p88;
	add.s32 	%r590, %r609, %r644;
	mov.b32 	%r591, 2;
	// begin inline asm
	shfl.sync.down.b32 %r589, %r590, %r591, %r607, %r608;
	// end inline asm
	setp.gt.s32 	%p89, %r583, 29;
	selp.b32 	%r610, 0, %r589, %p89;
	add.s32 	%r595, %r590, %r610;
	mov.b32 	%r596, 4;
	// begin inline asm
	shfl.sync.down.b32 %r594, %r595, %r596, %r607, %r608;
	// end inline asm
	setp.gt.s32 	%p90, %r583, 27;
	selp.b32 	%r611, 0, %r594, %p90;
	add.s32 	%r600, %r595, %r611;
	mov.b32 	%r601, 8;
	// begin inline asm
	shfl.sync.down.b32 %r599, %r600, %r601, %r607, %r608;
	// end inline asm
	setp.gt.s32 	%p91, %r583, 23;
	selp.b32 	%r612, 0, %r599, %p91;
	add.s32 	%r605, %r600, %r612;
	mov.b32 	%r606, 16;
	// begin inline asm
	shfl.sync.down.b32 %r604, %r605, %r606, %r607, %r608;
	// end inline asm
	setp.gt.s32 	%p92, %r583, 15;
	selp.b32 	%r613, 0, %r604, %p92;
	add.s32 	%r686, %r605, %r613;
	setp.ne.s32 	%p93, %r583, 0;
	@%p93 bra 	$L__BB7_16;
	shr.u32 	%r614, %r1, 3;
	and.b32  	%r615, %r614, 124;
	mov.u32 	%r616, _ZZN3cub18CUB_300001_SM_10006detail6reduce28DeviceReduceSingleTileKernelINS2_10policy_hubIijN4cuda3std3__44plusIiEEE10Policy1000EPiSC_iS9_iiNS7_10__identityEEEvT0_T1_T2_T3_T4_T6_E12temp_storage;
	add.s32 	%r617, %r616, %r615;
	st.shared.u32 	[%r617+8], %r686;
$L__BB7_16:
	bar.sync 	0;
	setp.ne.s32 	%p94, %r1, 0;
	@%p94 bra 	$L__BB7_72;
	ld.shared.u32 	%r618, [_ZZN3cub18CUB_300001_SM_10006detail6reduce28DeviceReduceSingleTileKernelINS2_10policy_hubIijN4cuda3std3__44plusIiEEE10Policy1000EPiSC_iS9_iiNS7_10__identityEEEvT0_T1_T2_T3_T4_T6_E12temp_storage+12];
	add.s32 	%r619, %r618, %r686;
	ld.shared.u32 	%r620, [_ZZN3cub18CUB_300001_SM_10006detail6reduce28DeviceReduceSingleTileKernelINS2_10policy_hubIijN4cuda3std3__44plusIiEEE10Policy1000EPiSC_iS9_iiNS7_10__identityEEEvT0_T1_T2_T3_T4_T6_E12temp_storage+16];
	add.s32 	%r621, %r619, %r620;
	ld.shared.u32 	%r622, [_ZZN3cub18CUB_300001_SM_10006detail6reduce28DeviceReduceSingleTileKernelINS2_10policy_hubIijN4cuda3std3__44plusIiEEE10Policy1000EPiSC_iS9_iiNS7_10__identityEEEvT0_T1_T2_T3_T4_T6_E12temp_storage+20];
	add.s32 	%r623, %r621, %r622;
	ld.shared.u32 	%r624, [_ZZN3cub18CUB_300001_SM_10006detail6reduce28DeviceReduceSingleTileKernelINS2_10policy_hubIijN4cuda3std3__44plusIiEEE10Policy1000EPiSC_iS9_iiNS7_10__identityEEEvT0_T1_T2_T3_T4_T6_E12temp_storage+24];
	add.s32 	%r625, %r623, %r624;
	ld.shared.u32 	%r626, [_ZZN3cub18CUB_300001_SM_10006detail6reduce28DeviceReduceSingleTileKernelINS2_10policy_hubIijN4cuda3std3__44plusIiEEE10Policy1000EPiSC_iS9_iiNS7_10__identityEEEvT0_T1_T2_T3_T4_T6_E12temp_storage+28];
	add.s32 	%r627, %r625, %r626;
	ld.shared.u32 	%r628, [_ZZN3cub18CUB_300001_SM_10006detail6reduce28DeviceReduceSingleTileKernelINS2_10policy_hubIijN4cuda3std3__44plusIiEEE10Policy1000EPiSC_iS9_iiNS7_10__identityEEEvT0_T1_T2_T3_T4_T6_E12temp_storage+32];
	add.s32 	%r629, %r627, %r628;
	ld.shared.u32 	%r630, [_ZZN3cub18CUB_300001_SM_10006detail6reduce28DeviceReduceSingleTileKernelINS2_10policy_hubIijN4cuda3std3__44plusIiEEE10Policy1000EPiSC_iS9_iiNS7_10__identityEEEvT0_T1_T2_T3_T4_T6_E12temp_storage+36];
	add.s32 	%r686, %r629, %r630;
	bra.uni 	$L__BB7_72;
$L__BB7_18:
	// begin inline asm
	mov.u32 %r520, %laneid;
	// end inline asm
	and.b32  	%r546, %r1, 992;
	add.s32 	%r547, %r546, 32;
	setp.gt.s32 	%p73, %r547, %r120;
	not.b32 	%r548, %r546;
	add.s32 	%r549, %r120, %r548;
	selp.b32 	%r544, %r549, 31, %p73;
	mov.b32 	%r523, 1;
	mov.b32 	%r545, -1;
	// begin inline asm
	shfl.sync.down.b32 %r521, %r644, %r523, %r544, %r545;
	// end inline asm
	setp.lt.s32 	%p74, %r520, %r544;
	selp.b32 	%r550, %r521, 0, %p74;
	add.s32 	%r527, %r550, %r644;
	mov.b32 	%r528, 2;
	// begin inline asm
	shfl.sync.down.b32 %r526, %r527, %r528, %r544, %r545;
	// end inline asm
	add.s32 	%r551, %r520, 2;
	setp.gt.s32 	%p75, %r551, %r544;
	selp.b32 	%r552, 0, %r526, %p75;
	add.s32 	%r532, %r527, %r552;
	mov.b32 	%r533, 4;
	// begin inline asm
	shfl.sync.down.b32 %r531, %r532, %r533, %r544, %r545;
	// end inline asm
	add.s32 	%r553, %r520, 4;
	setp.gt.s32 	%p76, %r553, %r544;
	selp.b32 	%r554, 0, %r531, %p76;
	add.s32 	%r537, %r532, %r554;
	mov.b32 	%r538, 8;
	// begin inline asm
	shfl.sync.down.b32 %r536, %r537, %r538, %r544, %r545;
	// end inline asm
	add.s32 	%r555, %r520, 8;
	setp.gt.s32 	%p77, %r555, %r544;
	selp.b32 	%r556, 0, %r536, %p77;
	add.s32 	%r542, %r537, %r556;
	mov.b32 	%r543, 16;
	// begin inline asm
	shfl.sync.down.b32 %r541, %r542, %r543, %r544, %r545;
	// end inline asm
	add.s32 	%r557, %r520, 16;
	setp.gt.s32 	%p78, %r557, %r544;
	selp.b32 	%r558, 0, %r541, %p78;
	add.s32 	%r686, %r542, %r558;
	setp.ne.s32 	%p79, %r520, 0;
	@%p79 bra 	$L__BB7_20;
	shr.u32 	%r559, %r1, 3;
	and.b32  	%r560, %r559, 124;
	mov.u32 	%r561, _ZZN3cub18CUB_300001_SM_10006detail6reduce28DeviceReduceSingleTileKernelINS2_10policy_hubIijN4cuda3std3__44plusIiEEE10Policy1000EPiSC_iS9_iiNS7_10__identityEEEvT0_T1_T2_T3_T4_T6_E12temp_storage;
	add.s32 	%r562, %r561, %r560;
	st.shared.u32 	[%r562+8], %r686;
$L__BB7_20:
	bar.sync 	0;
	setp.ne.s32 	%p80, %r1, 0;
	@%p80 bra 	$L__BB7_72;
	setp.gt.s32 	%p81, %r120, 32;
	ld.shared.u32 	%r563, [_ZZN3cub18CUB_300001_SM_10006detail6reduce28DeviceReduceSingleTileKernelINS2_10policy_hubIijN4cuda3std3__44plusIiEEE10Policy1000EPiSC_iS9_iiNS7_10__identityEEEvT0_T1_T2_T3_T4_T6_E12temp_storage+12];
	selp.b32 	%r564, %r563, 0, %p81;
	add.s32 	%r565, %r564, %r686;
	setp.gt.s32 	%p82, %r120, 64;
	ld.shared.u32 	%r566, [_ZZN3cub18CUB_300001_SM_10006detail6reduce28DeviceReduceSingleTileKernelINS2_10policy_hubIijN4cuda3std3__44plusIiEEE10Policy1000EPiSC_iS9_iiNS7_10__identityEEEvT0_T1_T2_T3_T4_T6_E12temp_storage+16];
	selp.b32 	%r567, %r566, 0, %p82;
	add.s32 	%r568, %r565, %r567;
	setp.gt.s32 	%p83, %r120, 96;
	ld.shared.u32 	%r569, [_ZZN3cub18CUB_300001_SM_10006detail6reduce28DeviceReduceSingleTileKernelINS2_10policy_hubIijN4cuda3std3__44plusIiEEE10Policy1000EPiSC_iS9_iiNS7_10__identityEEEvT0_T1_T2_T3_T4_T6_E12temp_storage+20];
	selp.b32 	%r570, %r569, 0, %p83;
	add.s32 	%r571, %r568, %r570;
	setp.gt.s32 	%p84, %r120, 128;
	ld.shared.u32 	%r572, [_ZZN3cub18CUB_300001_SM_10006detail6reduce28DeviceReduceSingleTileKernelINS2_10policy_hubIijN4cuda3std3__44plusIiEEE10Policy1000EPiSC_iS9_iiNS7_10__identityEEEvT0_T1_T2_T3_T4_T6_E12temp_storage+24];
	selp.b32 	%r573, %r572, 0, %p84;
	add.s32 	%r574, %r571, %r573;
	setp.gt.s32 	%p85, %r120, 160;
	ld.shared.u32 	%r575, [_ZZN3cub18CUB_300001_SM_10006detail6reduce28DeviceReduceSingleTileKernelINS2_10policy_hubIijN4cuda3std3__44plusIiEEE10Policy1000EPiSC_iS9_iiNS7_10__identityEEEvT0_T1_T2_T3_T4_T6_E12temp_storage+28];
	selp.b32 	%r576, %r575, 0, %p85;
	add.s32 	%r577, %r574, %r576;
	setp.gt.s32 	%p86, %r120, 192;
	ld.shared.u32 	%r578, [_ZZN3cub18CUB_300001_SM_10006detail6reduce28DeviceReduceSingleTileKernelINS2_10policy_hubIijN4cuda3std3__44plusIiEEE10Policy1000EPiSC_iS9_iiNS7_10__identityEEEvT0_T1_T2_T3_T4_T6_E12temp_storage+32];
	selp.b32 	%r579, %r578, 0, %p86;
	add.s32 	%r580, %r577, %r579;
	setp.gt.s32 	%p87, %r120, 224;
	ld.shared.u32 	%r581, [_ZZN3cub18CUB_300001_SM_10006detail6reduce28DeviceReduceSingleTileKernelINS2_10policy_hubIijN4cuda3std3__44plusIiEEE10Policy1000EPiSC_iS9_iiNS7_10__identityEEEvT0_T1_T2_T3_T4_T6_E12temp_storage+36];
	selp.b32 	%r582, %r581, 0, %p87;
	add.s32 	%r686, %r580, %r582;
	bra.uni 	$L__BB7_72;
$L__BB7_22:
	mov.u32 	%r26, %tid.x;
	shl.b32 	%r377, %r26, 2;
	mul.wide.u32 	%rd86, %r377, 4;
	add.s64 	%rd76, %rd16, %rd86;
	// begin inline asm
	ld.global.nc.v2.u64 {%rd74, %rd75}, [%rd76];
	// end inline asm
	mov.b64 	{%r378, %r379}, %rd75;
	mov.b64 	{%r380, %r381}, %rd74;
	add.s64 	%rd79, %rd76, 4096;
	// begin inline asm
	ld.global.nc.v2.u64 {%rd77, %rd78}, [%rd79];
	// end inline asm
	mov.b64 	{%r382, %r383}, %rd78;
	mov.b64 	{%r384, %r385}, %rd77;
	add.s64 	%rd82, %rd76, 8192;
	// begin inline asm
	ld.global.nc.v2.u64 {%rd80, %rd81}, [%rd82];
	// end inline asm
	mov.b64 	{%r386, %r387}, %rd81;
	mov.b64 	{%r388, %r389}, %rd80;
	add.s64 	%rd85, %rd76, 12288;
	// begin inline asm
	ld.global.nc.v2.u64 {%rd83, %rd84}, [%rd85];
	// end inline asm
	mov.b64 	{%r390, %r391}, %rd84;
	mov.b64 	{%r392, %r393}, %rd83;
	add.s32 	%r394, %r381, %r380;
	add.s32 	%r395, %r378, %r394;
	add.s32 	%r396, %r379, %r395;
	add.s32 	%r397, %r384, %r396;
	add.s32 	%r398, %r385, %r397;
	add.s32 	%r399, %r382, %r398;
	add.s32 	%r400, %r383, %r399;
	add.s32 	%r401, %r388, %r400;
	add.s32 	%r402, %r389, %r401;
	add.s32 	%r403, %r386, %r402;
	add.s32 	%r404, %r387, %r403;
	add.s32 	%r405, %r392, %r404;
	add.s32 	%r406, %r393, %r405;
	add.s32 	%r407, %r390, %r406;
	add.s32 	%r659, %r391, %r407;
	setp.lt.u32 	%p50, %r120, 8192;
	mov.b32 	%r648, 4096;
	@%p50 bra 	$L__BB7_26;
	add.s32 	%r28, %r120, -4096;
	mov.b32 	%r648, 4096;
$L__BB7_24:
	mul.wide.s32 	%rd99, %r648, 4;
	add.s64 	%rd89, %rd76, %rd99;
	// begin inline asm
	ld.global.nc.v2.u64 {%rd87, %rd88}, [%rd89];
	// end inline asm
	mov.b64 	{%r409, %r410}, %rd88;
	mov.b64 	{%r411, %r412}, %rd87;
	add.s64 	%rd92, %rd89, 4096;
	// begin inline asm
	ld.global.nc.v2.u64 {%rd90, %rd91}, [%rd92];
	// end inline asm
	mov.b64 	{%r413, %r414}, %rd91;
	mov.b64 	{%r415, %r416}, %rd90;
	add.s64 	%rd95, %rd89, 8192;
	// begin inline asm
	ld.global.nc.v2.u64 {%rd93, %rd94}, [%rd95];
	// end inline asm
	mov.b64 	{%r417, %r418}, %rd94;
	mov.b64 	{%r419, %r420}, %rd93;
	add.s64 	%rd98, %rd89, 12288;
	// begin inline asm
	ld.global.nc.v2.u64 {%rd96, %rd97}, [%rd98];
	// end inline asm
	mov.b64 	{%r421, %r422}, %rd97;
	mov.b64 	{%r423, %r424}, %rd96;
	add.s32 	%r425, %r411, %r659;
	add.s32 	%r426, %r412, %r425;
	add.s32 	%r427, %r409, %r426;
	add.s32 	%r428, %r410, %r427;
	add.s32 	%r429, %r415, %r428;
	add.s32 	%r430, %r416, %r429;
	add.s32 	%r431, %r413, %r430;
	add.s32 	%r432, %r414, %r431;
	add.s32 	%r433, %r419, %r432;
	add.s32 	%r434, %r420, %r433;
	add.s32 	%r435, %r417, %r434;
	add.s32 	%r436, %r418, %r435;
	add.s32 	%r437, %r423, %r436;
	add.s32 	%r438, %r424, %r437;
	add.s32 	%r439, %r421, %r438;
	add.s32 	%r659, %r422, %r439;
	sub.s32 	%r440, %r120, %r648;
	setp.lt.s32 	%p51, %r440, 4096;
	@%p51 bra 	$L__BB7_34;
	add.s32 	%r648, %r648, 4096;
	setp.le.s32 	%p52, %r648, %r28;
	@%p52 bra 	$L__BB7_24;
$L__BB7_26:
	setp.le.s32 	%p53, %r120, %r648;
	@%p53 bra 	$L__BB7_34;
	sub.s32 	%r35, %r120, %r648;
	setp.ge.s32 	%p54, %r26, %r35;
	@%p54 bra 	$L__BB7_34;
	not.b32 	%r442, %r26;
	add.s32 	%r443, %r120, %r442;
	sub.s32 	%r36, %r443, %r648;
	and.b32  	%r444, %r36, 768;
	setp.eq.s32 	%p55, %r444, 768;
	mov.u32 	%r653, %r26;
	@%p55 bra 	$L__BB7_31;
	add.s32 	%r650, %r26, %r648;
	shr.u32 	%r445, %r36, 8;
	add.s32 	%r446, %r445, 1;
	and.b32  	%r447, %r446, 3;
	neg.s32 	%r649, %r447;
	mov.u32 	%r653, %r26;
$L__BB7_30:
	.pragma "nounroll";
	mul.wide.u32 	%rd101, %r650, 4;
	add.s64 	%rd100, %rd16, %rd101;
	// begin inline asm
	ld.global.nc.u32 %r448, [%rd100];
	// end inline asm
	add.s32 	%r659, %r448, %r659;
	add.s32 	%r653, %r653, 256;
	add.s32 	%r650, %r650, 256;
	add.s32 	%r649, %r649, 1;
	setp.ne.s32 	%p56, %r649, 0;
	@%p56 bra 	$L__BB7_30;
$L__BB7_31:
	setp.lt.u32 	%p57, %r36, 768;
	@%p57 bra 	$L__BB7_34;
	cvt.u64.u32 	%rd102, %r653;
	cvt.u64.u32 	%rd103, %r648;
	add.s64 	%rd104, %rd102, %rd103;
	shl.b64 	%rd105, %rd104, 2;
	add.s64 	%rd106, %rd105, %rd16;
	add.s64 	%rd122, %rd106, 2048;
	add.s32 	%r656, %r653, %r648;
$L__BB7_33:
	mul.wide.u32 	%rd111, %r656, 4;
	add.s64 	%rd107, %rd16, %rd111;
	// begin inline asm
	ld.global.nc.u32 %r449, [%rd107];
	// end inline asm
	add.s32 	%r453, %r449, %r659;
	add.s64 	%rd108, %rd122, -1024;
	// begin inline asm
	ld.global.nc.u32 %r450, [%rd108];
	// end inline asm
	add.s32 	%r454, %r450, %r453;
	// begin inline asm
	ld.global.nc.u32 %r451, [%rd122];
	// end inline asm
	add.s32 	%r455, %r451, %r454;
	add.s64 	%rd110, %rd122, 1024;
	// begin inline asm
	ld.global.nc.u32 %r452, [%rd110];
	// end inline asm
	add.s32 	%r659, %r452, %r455;
	add.s32 	%r653, %r653, 1024;
	add.s64 	%rd122, %rd122, 4096;
	add.s32 	%r656, %r656, 1024;
	setp.lt.s32 	%p58, %r653, %r35;
	@%p58 bra 	$L__BB7_33;
$L__BB7_34:
	// begin inline asm
	mov.u32 %r456, %laneid;
	// end inline asm
	mov.b32 	%r459, 1;
	mov.b32 	%r480, 31;
	mov.b32 	%r481, -1;
	// begin inline asm
	shfl.sync.down.b32 %r457, %r659, %r459, %r480, %r481;
	// end inline asm
	setp.gt.s32 	%p59, %r456, 30;
	selp.b32 	%r482, 0, %r457, %p59;
	add.s32 	%r463, %r482, %r659;
	mov.b32 	%r464, 2;
	// begin inline asm
	shfl.sync.down.b32 %r462, %r463, %r464, %r480, %r481;
	// end inline asm
	setp.gt.s32 	%p60, %r456, 29;
	selp.b32 	%r483, 0, %r462, %p60;
	add.s32 	%r468, %r463, %r483;
	mov.b32 	%r469, 4;
	// begin inline asm
	shfl.sync.down.b32 %r467, %r468, %r469, %r480, %r481;
	// end inline asm
	setp.gt.s32 	%p61, %r456, 27;
	selp.b32 	%r484, 0, %r467, %p61;
	add.s32 	%r473, %r468, %r484;
	mov.b32 	%r474, 8;
	// begin inline asm
	shfl.sync.down.b32 %r472, %r473, %r474, %r480, %r481;
	// end inline asm
	setp.gt.s32 	%p62, %r456, 23;
	selp.b32 	%r485, 0, %r472, %p62;
	add.s32 	%r478, %r473, %r485;
	mov.b32 	%r479, 16;
	// begin inline asm
	shfl.sync.down.b32 %r477, %r478, %r479, %r480, %r481;
	// end inline asm
	setp.gt.s32 	%p63, %r456, 15;
	selp.b32 	%r486, 0, %r477, %p63;
	add.s32 	%r686, %r478, %r486;
	setp.ne.s32 	%p64, %r456, 0;
	@%p64 bra 	$L__BB7_36;
	shr.u32 	%r487, %r26, 3;
	and.b32  	%r488, %r487, 124;
	mov.u32 	%r489, _ZZN3cub18CUB_300001_SM_10006detail6reduce28DeviceReduceSingleTileKernelINS2_10policy_hubIijN4cuda3std3__44plusIiEEE10Policy1000EPiSC_iS9_iiNS7_10__identityEEEvT0_T1_T2_T3_T4_T6_E12temp_storage;
	add.s32 	%r490, %r489, %r488;
	st.shared.u32 	[%r490+8], %r686;
$L__BB7_36:
	bar.sync 	0;
	setp.ne.s32 	%p65, %r26, 0;
	@%p65 bra 	$L__BB7_72;
	ld.shared.u32 	%r491, [_ZZN3cub18CUB_300001_SM_10006detail6reduce28DeviceReduceSingleTileKernelINS2_10policy_hubIijN4cuda3std3__44plusIiEEE10Policy1000EPiSC_iS9_iiNS7_10__identityEEEvT0_T1_T2_T3_T4_T6_E12temp_storage+12];
	add.s32 	%r492, %r491, %r686;
	ld.shared.u32 	%r493, [_ZZN3cub18CUB_300001_SM_10006detail6reduce28DeviceReduceSingleTileKernelINS2_10policy_hubIijN4cuda3std3__44plusIiEEE10Policy1000EPiSC_iS9_iiNS7_10__identityEEEvT0_T1_T2_T3_T4_T6_E12temp_storage+16];
	add.s32 	%r494, %r492, %r493;
	ld.shared.u32 	%r495, [_ZZN3cub18CUB_300001_SM_10006detail6reduce28DeviceReduceSingleTileKernelINS2_10policy_hubIijN4cuda3std3__44plusIiEEE10Policy1000EPiSC_iS9_iiNS7_10__identityEEEvT0_T1_T2_T3_T4_T6_E12temp_storage+20];
	add.s32 	%r496, %r494, %r495;
	ld.shared.u32 	%r497, [_ZZN3cub18CUB_300001_SM_10006detail6reduce28DeviceReduceSingleTileKernelINS2_10policy_hubIijN4cuda3std3__44plusIiEEE10Policy1000EPiSC_iS9_iiNS7_10__identityEEEvT0_T1_T2_T3_T4_T6_E12temp_storage+24];
	add.s32 	%r498, %r496, %r497;
	ld.shared.u32 	%r499, [_ZZN3cub18CUB_300001_SM_10006detail6reduce28DeviceReduceSingleTileKernelINS2_10policy_hubIijN4cuda3std3__44plusIiEEE10Policy1000EPiSC_iS9_iiNS7_10__identityEEEvT0_T1_T2_T3_T4_T6_E12temp_storage+28];
	add.s32 	%r500, %r498, %r499;
	ld.shared.u32 	%r501, [_ZZN3cub18CUB_300001_SM_10006detail6reduce28DeviceReduceSingleTileKernelINS2_10policy_hubIijN4cuda3std3__44plusIiEEE10Policy1000EPiSC_iS9_iiNS7_10__identityEEEvT0_T1_T2_T3_T4_T6_E12temp_storage+32];
	add.s32 	%r502, %r500, %r501;
	ld.shared.u32 	%r503, [_ZZN3cub18CUB_300001_SM_10006detail6reduce28DeviceReduceSingleTileKernelINS2_10policy_hubIijN4cuda3std3__44plusIiEEE10Policy1000EPiSC_iS9_iiNS7_10__identityEEEvT0_T1_T2_T3_T4_T6_E12temp_storage+36];
	add.s32 	%r686, %r502, %r503;
	bra.uni 	$L__BB7_72;
$L__BB7_38:
	setp.gt.s32 	%p3, %r120, 4095;
	@%p3 bra 	$L__BB7_56;
	mov.u32 	%r60, %tid.x;
	setp.ge.s32 	%p20, %r60, %r120;
	mov.b32 	%r670, 0;
	mov.u32 	%r665, %r60;
	@%p20 bra 	$L__BB7_41;
	mul.wide.u32 	%rd66, %r60, 4;
	add.s64 	%rd65, %rd16, %rd66;
	// begin inline asm
	ld.global.nc.u32 %r670, [%rd65];
	// end inline asm
	add.s32 	%r665, %r60, 256;
$L__BB7_41:
	setp.ge.s32 	%p21, %r665, %r120;
	@%p21 bra 	$L__BB7_47;
	not.b32 	%r252, %r665;
	add.s32 	%r65, %r120, %r252;
	and.b32  	%r253, %r65, 768;
	setp.eq.s32 	%p22, %r253, 768;
	@%p22 bra 	$L__BB7_45;
	mul.wide.u32 	%rd67, %r665, 4;
	add.s64 	%rd123, %rd16, %rd67;
	shr.u32 	%r254, %r65, 8;
	add.s32 	%r255, %r254, 1;
	and.b32  	%r256, %r255, 3;
	neg.s32 	%r662, %r256;
$L__BB7_44:
	.pragma "nounroll";
	// begin inline asm
	ld.global.nc.u32 %r257, [%rd123];
	// end inline asm
	add.s32 	%r670, %r257, %r670;
	add.s32 	%r665, %r665, 256;
	add.s64 	%rd123, %rd123, 1024;
	add.s32 	%r662, %r662, 1;
	setp.ne.s32 	%p23, %r662, 0;
	@%p23 bra 	$L__BB7_44;
$L__BB7_45:
	setp.lt.u32 	%p24, %r65, 768;
	@%p24 bra 	$L__BB7_47;
$L__BB7_46:
	mul.wide.s32 	%rd73, %r665, 4;
	add.s64 	%rd69, %rd16, %rd73;
	// begin inline asm
	ld.global.nc.u32 %r258, [%rd69];
	// end inline asm
	add.s32 	%r262, %r258, %r670;
	add.s64 	%rd70, %rd69, 1024;
	// begin inline asm
	ld.global.nc.u32 %r259, [%rd70];
	// end inline asm
	add.s32 	%r263, %r259, %r262;
	add.s64 	%rd71, %rd69, 2048;
	// begin inline asm
	ld.global.nc.u32 %r260, [%rd71];
	// end inline asm
	add.s32 	%r264, %r260, %r263;
	add.s64 	%rd72, %rd69, 3072;
	// begin inline asm
	ld.global.nc.u32 %r261, [%rd72];
	// end inline asm
	add.s32 	%r670, %r261, %r264;
	add.s32 	%r665, %r665, 1024;
	setp.lt.s32 	%p25, %r665, %r120;
	@%p25 bra 	$L__BB7_46;
$L__BB7_47:
	setp.lt.s32 	%p26, %r120, 256;
	@%p26 bra 	$L__BB7_52;
	// begin inline asm
	mov.u32 %r328, %laneid;
	// end inline asm
	mov.b32 	%r331, 1;
	mov.b32 	%r352, 31;
	mov.b32 	%r353, -1;
	// begin inline asm
	shfl.sync.down.b32 %r329, %r670, %r331, %r352, %r353;
	// end inline asm
	setp.gt.s32 	%p42, %r328, 30;
	selp.b32 	%r354, 0, %r329, %p42;
	add.s32 	%r335, %r354, %r670;
	mov.b32 	%r336, 2;
	// begin inline asm
	shfl.sync.down.b32 %r334, %r335, %r336, %r352, %r353;
	// end inline asm
	setp.gt.s32 	%p43, %r328, 29;
	selp.b32 	%r355, 0, %r334, %p43;
	add.s32 	%r340, %r335, %r355;
	mov.b32 	%r341, 4;
	// begin inline asm
	shfl.sync.down.b32 %r339, %r340, %r341, %r352, %r353;
	// end inline asm
	setp.gt.s32 	%p44, %r328, 27;
	selp.b32 	%r356, 0, %r339, %p44;
	add.s32 	%r345, %r340, %r356;
	mov.b32 	%r346, 8;
	// begin inline asm
	shfl.sync.down.b32 %r344, %r345, %r346, %r352, %r353;
	// end inline asm
	setp.gt.s32 	%p45, %r328, 23;
	selp.b32 	%r357, 0, %r344, %p45;
	add.s32 	%r350, %r345, %r357;
	mov.b32 	%r351, 16;
	// begin inline asm
	shfl.sync.down.b32 %r349, %r350, %r351, %r352, %r353;
	// end inline asm
	setp.gt.s32 	%p46, %r328, 15;
	selp.b32 	%r358, 0, %r349, %p46;
	add.s32 	%r686, %r350, %r358;
	setp.ne.s32 	%p47, %r328, 0;
	@%p47 bra 	$L__BB7_50;
	shr.u32 	%r359, %r60, 3;
	and.b32  	%r360, %r359, 124;
	mov.u32 	%r361, _ZZN3cub18CUB_300001_SM_10006detail6reduce28DeviceReduceSingleTileKernelINS2_10policy_hubIijN4cuda3std3__44plusIiEEE10Policy1000EPiSC_iS9_iiNS7_10__identityEEEvT0_T1_T2_T3_T4_T6_E12temp_storage;
	add.s32 	%r362, %r361, %r360;
	st.shared.u32 	[%r362+8], %r686;
$L__BB7_50:
	bar.sync 	0;
	setp.ne.s32 	%p48, %r60, 0;
	@%p48 bra 	$L__BB7_72;
	ld.shared.u32 	%r363, [_ZZN3cub18CUB_300001_SM_10006detail6reduce28DeviceReduceSingleTileKernelINS2_10policy_hubIijN4cuda3std3__44plusIiEEE10Policy1000EPiSC_iS9_iiNS7_10__identityEEEvT0_T1_T2_T3_T4_T6_E12temp_storage+12];
	add.s32 	%r364, %r363, %r686;
	ld.shared.u32 	%r365, [_ZZN3cub18CUB_300001_SM_10006detail6reduce28DeviceReduceSingleTileKernelINS2_10policy_hubIijN4cuda3std3__44plusIiEEE10Policy1000EPiSC_iS9_iiNS7_10__identityEEEvT0_T1_T2_T3_T4_T6_E12temp_storage+16];
	add.s32 	%r366, %r364, %r365;
	ld.shared.u32 	%r367, [_ZZN3cub18CUB_300001_SM_10006detail6reduce28DeviceReduceSingleTileKernelINS2_10policy_hubIijN4cuda3std3__44plusIiEEE10Policy1000EPiSC_iS9_iiNS7_10__identityEEEvT0_T1_T2_T3_T4_T6_E12temp_storage+20];
	add.s32 	%r368, %r366, %r367;
	ld.shared.u32 	%r369, [_ZZN3cub18CUB_300001_SM_10006detail6reduce28DeviceReduceSingleTileKernelINS2_10policy_hubIijN4cuda3std3__44plusIiEEE10Policy1000EPiSC_iS9_iiNS7_10__identityEEEvT0_T1_T2_T3_T4_T6_E12temp_storage+24];
	add.s32 	%r370, %r368, %r369;
	ld.shared.u32 	%r371, [_ZZN3cub18CUB_300001_SM_10006detail6reduce28DeviceReduceSingleTileKernelINS2_10policy_hubIijN4cuda3std3__44plusIiEEE10Policy1000EPiSC_iS9_iiNS7_10__identityEEEvT0_T1_T2_T3_T4_T6_E12temp_storage+28];
	add.s32 	%r372, %r370, %r371;
	ld.shared.u32 	%r373, [_ZZN3cub18CUB_300001_SM_10006detail6reduce28DeviceReduceSingleTileKernelINS2_10policy_hubIijN4cuda3std3__44plusIiEEE10Policy1000EPiSC_iS9_iiNS7_10__identityEEEvT0_T1_T2_T3_T4_T6_E12temp_storage+32];
	add.s32 	%r374, %r372, %r373;
	ld.shared.u32 	%r375, [_ZZN3cub18CUB_300001_SM_10006detail6reduce28DeviceReduceSingleTileKernelINS2_10policy_hubIijN4cuda3std3__44plusIiEEE10Policy1000EPiSC_iS9_iiNS7_10__identityEEEvT0_T1_T2_T3_T4_T6_E12temp_storage+36];
	add.s32 	%r686, %r374, %r375;
	bra.uni 	$L__BB7_72;
$L__BB7_52:
	// begin inline asm
	mov.u32 %r265, %laneid;
	// end inline asm
	and.b32  	%r291, %r60, 992;
	add.s32 	%r292, %r291, 32;
	setp.gt.s32 	%p27, %r292, %r120;
	not.b32 	%r293, %r291;
	add.s32 	%r294, %r120, %r293;
	selp.b32 	%r289, %r294, 31, %p27;
	mov.b32 	%r268, 1;
	mov.b32 	%r290, -1;
	// begin inline asm
	shfl.sync.down.b32 %r266, %r670, %r268, %r289, %r290;
	// end inline asm
	setp.lt.s32 	%p28, %r265, %r289;
	selp.b32 	%r295, %r266, 0, %p28;
	add.s32 	%r272, %r295, %r670;
	mov.b32 	%r273, 2;
	// begin inline asm
	shfl.sync.down.b32 %r271, %r272, %r273, %r289, %r290;
	// end inline asm
	add.s32 	%r296, %r265, 2;
	setp.gt.s32 	%p29, %r296, %r289;
	selp.b32 	%r297, 0, %r271, %p29;
	add.s32 	%r277, %r272, %r297;
	mov.b32 	%r278, 4;
	// begin inline asm
	shfl.sync.down.b32 %r276, %r277, %r278, %r289, %r290;
	// end inline asm
	add.s32 	%r298, %r265, 4;
	setp.gt.s32 	%p30, %r298, %r289;
	selp.b32 	%r299, 0, %r276, %p30;
	add.s32 	%r282, %r277, %r299;
	mov.b32 	%r283, 8;
	// begin inline asm
	shfl.sync.down.b32 %r281, %r282, %r283, %r289, %r290;
	// end inline asm
	add.s32 	%r300, %r265, 8;
	setp.gt.s32 	%p31, %r300, %r289;
	selp.b32 	%r301, 0, %r281, %p31;
	add.s32 	%r287, %r282, %r301;
	mov.b32 	%r288, 16;
	// begin inline asm
	shfl.sync.down.b32 %r286, %r287, %r288, %r289, %r290;
	// end inline asm
	add.s32 	%r302, %r265, 16;
	setp.gt.s32 	%p32, %r302, %r289;
	selp.b32 	%r303, 0, %r286, %p32;
	add.s32 	%r686, %r287, %r303;
	setp.ne.s32 	%p33, %r265, 0;
	@%p33 bra 	$L__BB7_54;
	shr.u32 	%r304, %r60, 3;
	and.b32  	%r305, %r304, 124;
	mov.u32 	%r306, _ZZN3cub18CUB_300001_SM_10006detail6reduce28DeviceReduceSingleTileKernelINS2_10policy_hubIijN4cuda3std3__44plusIiEEE10Policy1000EPiSC_iS9_iiNS7_10__identityEEEvT0_T1_T2_T3_T4_T6_E12temp_storage;
	add.s32 	%r307, %r306, %r305;
	st.shared.u32 	[%r307+8], %r686;
$L__BB7_54:
	bar.sync 	0;
	setp.ne.s32 	%p34, %r60, 0;
	@%p34 bra 	$L__BB7_72;
	setp.gt.s32 	%p35, %r120, 32;
	ld.shared.u32 	%r308, [_ZZN3cub18CUB_300001_SM_10006detail6reduce28DeviceReduceSingleTileKernelINS2_10policy_hubIijN4cuda3std3__44plusIiEEE10Policy1000EPiSC_iS9_iiNS7_10__identityEEEvT0_T1_T2_T3_T4_T6_E12temp_storage+12];
	selp.b32 	%r309, %r308, 0, %p35;
	add.s32 	%r310, %r309, %r686;
	setp.gt.s32 	%p36, %r120, 64;
	ld.shared.u32 	%r311, [_ZZN3cub18CUB_300001_SM_10006detail6reduce28DeviceReduceSingleTileKernelINS2_10policy_hubIijN4cuda3std3__44plusIiEEE10Policy1000EPiSC_iS9_iiNS7_10__identityEEEvT0_T1_T2_T3_T4_T6_E12temp_storage+16];
	selp.b32 	%r312, %r311, 0, %p36;
	add.s32 	%r313, %r310, %r312;
	setp.gt.s32 	%p37, %r120, 96;
	ld.shared.u32 	%r314, [_ZZN3cub18CUB_300001_SM_10006detail6reduce28DeviceReduceSingleTileKernelINS2_10policy_hubIijN4cuda3std3__44plusIiEEE10Policy1000EPiSC_iS9_iiNS7_10__identityEEEvT0_T1_T2_T3_T4_T6_E12temp_storage+20];
	selp.b32 	%r315, %r314, 0, %p37;
	add.s32 	%r316, %r313, %r315;
	setp.gt.s32 	%p38, %r120, 128;
	ld.shared.u32 	%r317, [_ZZN3cub18CUB_300001_SM_10006detail6reduce28DeviceReduceSingleTileKernelINS2_10policy_hubIijN4cuda3std3__44plusIiEEE10Policy1000EPiSC_iS9_iiNS7_10__identityEEEvT0_T1_T2_T3_T4_T6_E12temp_storage+24];
	selp.b32 	%r318, %r317, 0, %p38;
	add.s32 	%r319, %r316, %r318;
	setp.gt.s32 	%p39, %r120, 160;
	ld.shared.u32 	%r320, [_ZZN3cub18CUB_300001_SM_10006detail6reduce28DeviceReduceSingleTileKernelINS2_10policy_hubIijN4cuda3std3__44plusIiEEE10Policy1000EPiSC_iS9_iiNS7_10__identityEEEvT0_T1_T2_T3_T4_T6_E12temp_storage+28];
	selp.b32 	%r321, %r320, 0, %p39;
	add.s32 	%r322, %r319, %r321;
	setp.gt.s32 	%p40, %r120, 192;
	ld.shared.u32 	%r323, [_ZZN3cub18CUB_300001_SM_10006detail6reduce28DeviceReduceSingleTileKernelINS2_10policy_hubIijN4cuda3std3__44plusIiEEE10Policy1000EPiSC_iS9_iiNS7_10__identityEEEvT0_T1_T2_T3_T4_T6_E12temp_storage+32];
	selp.b32 	%r324, %r323, 0, %p40;
	add.s32 	%r325, %r322, %r324;
	setp.gt.s32 	%p41, %r120, 224;
	ld.shared.u32 	%r326, [_ZZN3cub18CUB_300001_SM_10006detail6reduce28DeviceReduceSingleTileKernelINS2_10policy_hubIijN4cuda3std3__44plusIiEEE10Policy1000EPiSC_iS9_iiNS7_10__identityEEEvT0_T1_T2_T3_T4_T6_E12temp_storage+36];
	selp.b32 	%r327, %r326, 0, %p41;
	add.s32 	%r686, %r325, %r327;
	bra.uni 	$L__BB7_72;
$L__BB7_56:
	mov.u32 	%r85, %tid.x;
	mul.wide.u32 	%rd35, %r85, 4;
	add.s64 	%rd19, %rd16, %rd35;
	// begin inline asm
	ld.global.nc.u32 %r122, [%rd19];
	// end inline asm
	add.s64 	%rd20, %rd19, 1024;
	// begin inline asm
	ld.global.nc.u32 %r123, [%rd20];
	// end inline asm
	add.s64 	%rd21, %rd19, 2048;
	// begin inline asm
	ld.global.nc.u32 %r124, [%rd21];
	// end inline asm
	add.s64 	%rd22, %rd19, 3072;
	// begin inline asm
	ld.global.nc.u32 %r125, [%rd22];
	// end inline asm
	add.s64 	%rd23, %rd19, 4096;
	// begin inline asm
	ld.global.nc.u32 %r126, [%rd23];
	// end inline asm
	add.s64 	%rd24, %rd19, 5120;
	// begin inline asm
	ld.global.nc.u32 %r127, [%rd24];
	// end inline asm
	add.s64 	%rd25, %rd19, 6144;
	// begin inline asm
	ld.global.nc.u32 %r128, [%rd25];
	// end inline asm
	add.s64 	%rd26, %rd19, 7168;
	// begin inline asm
	ld.global.nc.u32 %r129, [%rd26];
	// end inline asm
	add.s64 	%rd27, %rd19, 8192;
	// begin inline asm
	ld.global.nc.u32 %r130, [%rd27];
	// end inline asm
	add.s64 	%rd28, %rd19, 9216;
	// begin inline asm
	ld.global.nc.u32 %r131, [%rd28];
	// end inline asm
	add.s64 	%rd29, %rd19, 10240;
	// begin inline asm
	ld.global.nc.u32 %r132, [%rd29];
	// end inline asm
	add.s64 	%rd30, %rd19, 11264;
	// begin inline asm
	ld.global.nc.u32 %r133, [%rd30];
	// end inline asm
	add.s64 	%rd31, %rd19, 12288;
	// begin inline asm
	ld.global.nc.u32 %r134, [%rd31];
	// end inline asm
	add.s64 	%rd32, %rd19, 13312;
	// begin inline asm
	ld.global.nc.u32 %r135, [%rd32];
	// end inline asm
	add.s64 	%rd33, %rd19, 14336;
	// begin inline asm
	ld.global.nc.u32 %r136, [%rd33];
	// end inline asm
	add.s64 	%rd34, %rd19, 15360;
	// begin inline asm
	ld.global.nc.u32 %r137, [%rd34];
	// end inline asm
	add.s32 	%r139, %r123, %r122;
	add.s32 	%r140, %r124, %r139;
	add.s32 	%r141, %r125, %r140;
	add.s32 	%r142, %r126, %r141;
	add.s32 	%r143, %r127, %r142;
	add.s32 	%r144, %r128, %r143;
	add.s32 	%r145, %r129, %r144;
	add.s32 	%r146, %r130, %r145;
	add.s32 	%r147, %r131, %r146;
	add.s32 	%r148, %r132, %r147;
	add.s32 	%r149, %r133, %r148;
	add.s32 	%r150, %r134, %r149;
	add.s32 	%r151, %r135, %r150;
	add.s32 	%r152, %r136, %r151;
	add.s32 	%r685, %r137, %r152;
	setp.lt.u32 	%p4, %r120, 8192;
	mov.b32 	%r674, 4096;
	@%p4 bra 	$L__BB7_60;
	add.s32 	%r87, %r120, -4096;
	mov.b32 	%r674, 4096;
$L__BB7_58:
	mul.wide.s32 	%rd52, %r674, 4;
	add.s64 	%rd36, %rd19, %rd52;
	// begin inline asm
	ld.global.nc.u32 %r154, [%rd36];
	// end inline asm
	add.s64 	%rd37, %rd36, 1024;
	// begin inline asm
	ld.global.nc.u32 %r155, [%rd37];
	// end inline asm
	add.s64 	%rd38, %rd36, 2048;
	// begin inline asm
	ld.global.nc.u32 %r156, [%rd38];
	// end inline asm
	add.s64 	%rd39, %rd36, 3072;
	// begin inline asm
	ld.global.nc.u32 %r157, [%rd39];
	// end inline asm
	add.s64 	%rd40, %rd36, 4096;
	// begin inline asm
	ld.global.nc.u32 %r158, [%rd40];
	// end inline asm
	add.s64 	%rd41, %rd36, 5120;
	// begin inline asm
	ld.global.nc.u32 %r159, [%rd41];
	// end inline asm
	add.s64 	%rd42, %rd36, 6144;
	// begin inline asm
	ld.global.nc.u32 %r160, [%rd42];
	// end inline asm
	add.s64 	%rd43, %rd36, 7168;
	// begin inline asm
	ld.global.nc.u32 %r161, [%rd43];
	// end inline asm
	add.s64 	%rd44, %rd36, 8192;
	// begin inline asm
	ld.global.nc.u32 %r162, [%rd44];
	// end inline asm
	add.s64 	%rd45, %rd36, 9216;
	// begin inline asm
	ld.global.nc.u32 %r163, [%rd45];
	// end inline asm
	add.s64 	%rd46, %rd36, 10240;
	// begin inline asm
	ld.global.nc.u32 %r164, [%rd46];
	// end inline asm
	add.s64 	%rd47, %rd36, 11264;
	// begin inline asm
	ld.global.nc.u32 %r165, [%rd47];
	// end inline asm
	add.s64 	%rd48, %rd36, 12288;
	// begin inline asm
	ld.global.nc.u32 %r166, [%rd48];
	// end inline asm
	add.s64 	%rd49, %rd36, 13312;
	// begin inline asm
	ld.global.nc.u32 %r167, [%rd49];
	// end inline asm
	add.s64 	%rd50, %rd36, 14336;
	// begin inline asm
	ld.global.nc.u32 %r168, [%rd50];
	// end inline asm
	add.s64 	%rd51, %rd36, 15360;
	// begin inline asm
	ld.global.nc.u32 %r169, [%rd51];
	// end inline asm
	add.s32 	%r170, %r154, %r685;
	add.s32 	%r171, %r155, %r170;
	add.s32 	%r172, %r156, %r171;
	add.s32 	%r173, %r157, %r172;
	add.s32 	%r174, %r158, %r173;
	add.s32 	%r175, %r159, %r174;
	add.s32 	%r176, %r160, %r175;
	add.s32 	%r177, %r161, %r176;
	add.s32 	%r178, %r162, %r177;
	add.s32 	%r179, %r163, %r178;
	add.s32 	%r180, %r164, %r179;
	add.s32 	%r181, %r165, %r180;
	add.s32 	%r182, %r166, %r181;
	add.s32 	%r183, %r167, %r182;
	add.s32 	%r184, %r168, %r183;
	add.s32 	%r685, %r169, %r184;
	sub.s32 	%r185, %r120, %r674;
	setp.lt.s32 	%p5, %r185, 4096;
	@%p5 bra 	$L__BB7_68;
	add.s32 	%r674, %r674, 4096;
	setp.le.s32 	%p6, %r674, %r87;
	@%p6 bra 	$L__BB7_58;
$L__BB7_60:
	setp.le.s32 	%p7, %r120, %r674;
	@%p7 bra 	$L__BB7_68;
	sub.s32 	%r94, %r120, %r674;
	setp.ge.s32 	%p8, %r85, %r94;
	@%p8 bra 	$L__BB7_68;
	not.b32 	%r187, %r85;
	add.s32 	%r188, %r120, %r187;
	sub.s32 	%r95, %r188, %r674;
	and.b32  	%r189, %r95, 768;
	setp.eq.s32 	%p9, %r189, 768;
	mov.u32 	%r679, %r85;
	@%p9 bra 	$L__BB7_65;
	add.s32 	%r676, %r85, %r674;
	shr.u32 	%r190, %r95, 8;
	add.s32 	%r191, %r190, 1;
	and.b32  	%r192, %r191, 3;
	neg.s32 	%r675, %r192;
	mov.u32 	%r679, %r85;
$L__BB7_64:
	.pragma "nounroll";
	mul.wide.u32 	%rd54, %r676, 4;
	add.s64 	%rd53, %rd16, %rd54;
	// begin inline asm
	ld.global.nc.u32 %r193, [%rd53];
	// end inline asm
	add.s32 	%r685, %r193, %r685;
	add.s32 	%r679, %r679, 256;
	add.s32 	%r676, %r676, 256;
	add.s32 	%r675, %r675, 1;
	setp.ne.s32 	%p10, %r675, 0;
	@%p10 bra 	$L__BB7_64;
$L__BB7_65:
	setp.lt.u32 	%p11, %r95, 768;
	@%p11 bra 	$L__BB7_68;
	cvt.u64.u32 	%rd55, %r679;
	cvt.u64.u32 	%rd56, %r674;
	add.s64 	%rd57, %rd55, %rd56;
	shl.b64 	%rd58, %rd57, 2;
	add.s64 	%rd59, %rd58, %rd16;
	add.s64 	%rd124, %rd59, 2048;
	add.s32 	%r682, %r679, %r674;
$L__BB7_67:
	mul.wide.u32 	%rd64, %r682, 4;
	add.s64 	%rd60, %rd16, %rd64;
	// begin inline asm
	ld.global.nc.u32 %r194, [%rd60];
	// end inline asm
	add.s32 	%r198, %r194, %r685;
	add.s64 	%rd61, %rd124, -1024;
	// begin inline asm
	ld.global.nc.u32 %r195, [%rd61];
	// end inline asm
	add.s32 	%r199, %r195, %r198;
	// begin inline asm
	ld.global.nc.u32 %r196, [%rd124];
	// end inline asm
	add.s32 	%r200, %r196, %r199;
	add.s64 	%rd63, %rd124, 1024;
	// begin inline asm
	ld.global.nc.u32 %r197, [%rd63];
	// end inline asm
	add.s32 	%r685, %r197, %r200;
	add.s32 	%r679, %r679, 1024;
	add.s64 	%rd124, %rd124, 4096;
	add.s32 	%r682, %r682, 1024;
	setp.lt.s32 	%p12, %r679, %r94;
	@%p12 bra 	$L__BB7_67;
$L__BB7_68:
	// begin inline asm
	mov.u32 %r201, %laneid;
	// end inline asm
	mov.b32 	%r204, 1;
	mov.b32 	%r225, 31;
	mov.b32 	%r226, -1;
	// begin inline asm
	shfl.sync.down.b32 %r202, %r685, %r204, %r225, %r226;
	// end inline asm
	setp.gt.s32 	%p13, %r201, 30;
	selp.b32 	%r227, 0, %r202, %p13;
	add.s32 	%r208, %r227, %r685;
	mov.b32 	%r209, 2;
	// begin inline asm
	shfl.sync.down.b32 %r207, %r208, %r209, %r225, %r226;
	// end inline asm
	setp.gt.s32 	%p14, %r201, 29;
	selp.b32 	%r228, 0, %r207, %p14;
	add.s32 	%r213, %r208, %r228;
	mov.b32 	%r214, 4;
	// begin inline asm
	shfl.sync.down.b32 %r212, %r213, %r214, %r225, %r226;
	// end inline asm
	setp.gt.s32 	%p15, %r201, 27;
	selp.b32 	%r229, 0, %r212, %p15;
	add.s32 	%r218, %r213, %r229;
	mov.b32 	%r219, 8;
	// begin inline asm
	shfl.sync.down.b32 %r217, %r218, %r219, %r225, %r226;
	// end inline asm
	setp.gt.s32 	%p16, %r201, 23;
	selp.b32 	%r230, 0, %r217, %p16;
	add.s32 	%r223, %r218, %r230;
	mov.b32 	%r224, 16;
	// begin inline asm
	shfl.sync.down.b32 %r222, %r223, %r224, %r225, %r226;
	// end inline asm
	setp.gt.s32 	%p17, %r201, 15;
	selp.b32 	%r231, 0, %r222, %p17;
	add.s32 	%r686, %r223, %r231;
	setp.ne.s32 	%p18, %r201, 0;
	@%p18 bra 	$L__BB7_70;
	shr.u32 	%r232, %r85, 3;
	and.b32  	%r233, %r232, 124;
	mov.u32 	%r234, _ZZN3cub18CUB_300001_SM_10006detail6reduce28DeviceReduceSingleTileKernelINS2_10policy_hubIijN4cuda3std3__44plusIiEEE10Policy1000EPiSC_iS9_iiNS7_10__identityEEEvT0_T1_T2_T3_T4_T6_E12temp_storage;
	add.s32 	%r235, %r234, %r233;
	st.shared.u32 	[%r235+8], %r686;
$L__BB7_70:
	bar.sync 	0;
	setp.ne.s32 	%p19, %r85, 0;
	@%p19 bra 	$L__BB7_72;
	ld.shared.u32 	%r236, [_ZZN3cub18CUB_300001_SM_10006detail6reduce28DeviceReduceSingleTileKernelINS2_10policy_hubIijN4cuda3std3__44plusIiEEE10Policy1000EPiSC_iS9_iiNS7_10__identityEEEvT0_T1_T2_T3_T4_T6_E12temp_storage+12];
	add.s32 	%r237, %r236, %r686;
	ld.shared.u32 	%r238, [_ZZN3cub18CUB_300001_SM_10006detail6reduce28DeviceReduceSingleTileKernelINS2_10policy_hubIijN4cuda3std3__44plusIiEEE10Policy1000EPiSC_iS9_iiNS7_10__identityEEEvT0_T1_T2_T3_T4_T6_E12temp_storage+16];
	add.s32 	%r239, %r237, %r238;
	ld.shared.u32 	%r240, [_ZZN3cub18CUB_300001_SM_10006detail6reduce28DeviceReduceSingleTileKernelINS2_10policy_hubIijN4cuda3std3__44plusIiEEE10Policy1000EPiSC_iS9_iiNS7_10__identityEEEvT0_T1_T2_T3_T4_T6_E12temp_storage+20];
	add.s32 	%r241, %r239, %r240;
	ld.shared.u32 	%r242, [_ZZN3cub18CUB_300001_SM_10006detail6reduce28DeviceReduceSingleTileKernelINS2_10policy_hubIijN4cuda3std3__44plusIiEEE10Policy1000EPiSC_iS9_iiNS7_10__identityEEEvT0_T1_T2_T3_T4_T6_E12temp_storage+24];
	add.s32 	%r243, %r241, %r242;
	ld.shared.u32 	%r244, [_ZZN3cub18CUB_300001_SM_10006detail6reduce28DeviceReduceSingleTileKernelINS2_10policy_hubIijN4cuda3std3__44plusIiEEE10Policy1000EPiSC_iS9_iiNS7_10__identityEEEvT0_T1_T2_T3_T4_T6_E12temp_storage+28];
	add.s32 	%r245, %r243, %r244;
	ld.shared.u32 	%r246, [_ZZN3cub18CUB_300001_SM_10006detail6reduce28DeviceReduceSingleTileKernelINS2_10policy_hubIijN4cuda3std3__44plusIiEEE10Policy1000EPiSC_iS9_iiNS7_10__identityEEEvT0_T1_T2_T3_T4_T6_E12temp_storage+32];
	add.s32 	%r247, %r245, %r246;
	ld.shared.u32 	%r248, [_ZZN3cub18CUB_300001_SM_10006detail6reduce28DeviceReduceSingleTileKernelINS2_10policy_hubIijN4cuda3std3__44plusIiEEE10Policy1000EPiSC_iS9_iiNS7_10__identityEEEvT0_T1_T2_T3_T4_T6_E12temp_storage+36];
	add.s32 	%r686, %r247, %r248;
$L__BB7_72:
	mov.u32 	%r631, %tid.x;
	setp.ne.s32 	%p95, %r631, 0;
	@%p95 bra 	$L__BB7_74;
	add.s32 	%r632, %r686, %r121;
	st.global.u32 	[%rd1], %r632;
$L__BB7_74:
	ret;

}
	// .globl	_ZN3cub18CUB_300001_SM_10006detail6reduce28DeviceReduceSingleTileKernelINS2_10policy_hubIiyN4cuda3std3__44plusIiEEE10Policy1000EN6thrust24THRUST_300001_SM_1000_NS6detail15normal_iteratorINSD_10device_ptrIiEEEEPiyS9_iiNS7_10__identityEEEvT0_T1_T2_T3_T4_T6_
.visible .entry _ZN3cub18CUB_300001_SM_10006detail6reduce28DeviceReduceSingleTileKernelINS2_10policy_hubIiyN4cuda3std3__44plusIiEEE10Policy1000EN6thrust24THRUST_300001_SM_1000_NS6detail15normal_iteratorINSD_10device_ptrIiEEEEPiyS9_iiNS7_10__identityEEEvT0_T1_T2_T3_T4_T6_(
	.param .align 8 .b8 _ZN3cub18CUB_300001_SM_10006detail6reduce28DeviceReduceSingleTileKernelINS2_10policy_hubIiyN4cuda3std3__44plusIiEEE10Policy1000EN6thrust24THRUST_300001_SM_1000_NS6detail15normal_iteratorINSD_10device_ptrIiEEEEPiyS9_iiNS7_10__identityEEEvT0_T1_T2_T3_T4_T6__param_0[8],
	.param .u64 .ptr .align 1 _ZN3cub18CUB_300001_SM_10006detail6reduce28DeviceReduceSingleTileKernelINS2_10policy_hubIiyN4cuda3std3__44plusIiEEE10Policy1000EN6thrust24THRUST_300001_SM_1000_NS6detail15normal_iteratorINSD_10device_ptrIiEEEEPiyS9_iiNS7_10__identityEEEvT0_T1_T2_T3_T4_T6__param_1,
	.param .u64 _ZN3cub18CUB_300001_SM_10006detail6reduce28DeviceReduceSingleTileKernelINS2_10policy_hubIiyN4cuda3std3__44plusIiEEE10Policy1000EN6thrust24THRUST_300001_SM_1000_NS6detail15normal_iteratorINSD_10device_ptrIiEEEEPiyS9_iiNS7_10__identityEEEvT0_T1_T2_T3_T4_T6__param_2,
	.param .align 1 .b8 _ZN3cub18CUB_300001_SM_10006detail6reduce28DeviceReduceSingleTileKernelINS2_10policy_hubIiyN4cuda3std3__44plusIiEEE10Policy1000EN6thrust24THRUST_300001_SM_1000_NS6detail15normal_iteratorINSD_10device_ptrIiEEEEPiyS9_iiNS7_10__identityEEEvT0_T1_T2_T3_T4_T6__param_3[1],
	.param .u32 _ZN3cub18CUB_300001_SM_10006detail6reduce28DeviceReduceSingleTileKernelINS2_10policy_hubIiyN4cuda3std3__44plusIiEEE10Policy1000EN6thrust24THRUST_300001_SM_1000_NS6detail15normal_iteratorINSD_10device_ptrIiEEEEPiyS9_iiNS7_10__identityEEEvT0_T1_T2_T3_T4_T6__param_4,
	.param .align 1 .b8 _ZN3cub18CUB_300001_SM_10006detail6reduce28DeviceReduceSingleTileKernelINS2_10policy_hubIiyN4cuda3std3__44plusIiEEE10Policy1000EN6thrust24THRUST_300001_SM_1000_NS6detail15normal_iteratorINSD_10device_ptrIiEEEEPiyS9_iiNS7_10__identityEEEvT0_T1_T2_T3_T4_T6__param_5[1]
)
.maxntid 256
.minnctapersm 1
{
	.reg .pred 	%p<59>;
	.reg .b32 	%r<471>;
	.reg .b64 	%rd<56>;
	// demoted variable
	.shared .align 4 .b8 _ZZN3cub18CUB_300001_SM_10006detail6reduce28DeviceReduceSingleTileKernelINS2_10policy_hubIiyN4cuda3std3__44plusIiEEE10Policy1000EN6thrust24THRUST_300001_SM_1000_NS6detail15normal_iteratorINSD_10device_ptrIiEEEEPiyS9_iiNS7_10__identityEEEvT0_T1_T2_T3_T4_T6_E12temp_storage[44];
	ld.param.u64 	%rd18, [_ZN3cub18CUB_300001_SM_10006detail6reduce28DeviceReduceSingleTileKernelINS2_10policy_hubIiyN4cuda3std3__44plusIiEEE10Policy1000EN6thrust24THRUST_300001_SM_1000_NS6detail15normal_iteratorINSD_10device_ptrIiEEEEPiyS9_iiNS7_10__identityEEEvT0_T1_T2_T3_T4_T6__param_0];
	ld.param.u64 	%rd20, [_ZN3cub18CUB_300001_SM_10006detail6reduce28DeviceReduceSingleTileKernelINS2_10policy_hubIiyN4cuda3std3__44plusIiEEE10Policy1000EN6thrust24THRUST_300001_SM_1000_NS6detail15normal_iteratorINSD_10device_ptrIiEEEEPiyS9_iiNS7_10__identityEEEvT0_T1_T2_T3_T4_T6__param_1];
	ld.param.u64 	%rd19, [_ZN3cub18CUB_300001_SM_10006detail6reduce28DeviceReduceSingleTileKernelINS2_10policy_hubIiyN4cuda3std3__44plusIiEEE10Policy1000EN6thrust24THRUST_300001_SM_1000_NS6detail15normal_iteratorINSD_10device_ptrIiEEEEPiyS9_iiNS7_10__identityEEEvT0_T1_T2_T3_T4_T6__param_2];
	ld.param.u32 	%r81, [_ZN3cub18CUB_300001_SM_10006detail6reduce28DeviceReduceSingleTileKernelINS2_10policy_hubIiyN4cuda3std3__44plusIiEEE10Policy1000EN6thrust24THRUST_300001_SM_1000_NS6detail15normal_iteratorINSD_10device_ptrIiEEEEPiyS9_iiNS7_10__identityEEEvT0_T1_T2_T3_T4_T6__param_4];
	cvta.to.global.u64 	%rd1, %rd20;
	setp.ne.s64 	%p1, %rd19, 0;
	@%p1 bra 	$L__BB8_3;
	mov.u32 	%r434, %tid.x;
	setp.ne.s32 	%p58, %r434, 0;
	@%p58 bra 	$L__BB8_51;
	st.global.u32 	[%rd1], %r81;
	bra.uni 	$L__BB8_51;
$L__BB8_3:
	cvta.to.global.u64 	%rd2, %rd18;
	setp.gt.u64 	%p2, %rd19, 4095;
	@%p2 bra 	$L__BB8_28;
	cvt.u32.u64 	%r1, %rd19;
	mov.u32 	%r2, %tid.x;
	setp.ge.u32 	%p24, %r2, %r1;
	mov.b32 	%r452, 0;
	mov.u32 	%r441, %r2;
	@%p24 bra 	$L__BB8_6;
	mul.wide.u32 	%rd41, %r2, 4;
	add.s64 	%rd42, %rd2, %rd41;
	ld.global.u32 	%r452, [%rd42];
	add.s32 	%r441, %r2, 256;
$L__BB8_6:
	setp.ge.u32 	%p25, %r441, %r1;
	@%p25 bra 	$L__BB8_19;
	not.b32 	%r261, %r441;
	add.s32 	%r262, %r261, %r1;
	shr.u32 	%r263, %r262, 8;
	add.s32 	%r7, %r263, 1;
	and.b32  	%r8, %r7, 15;
	setp.lt.u32 	%p26, %r262, 3840;
	@%p26 bra 	$L__BB8_10;
	and.b32  	%r264, %r7, 33554416;
	neg.s32 	%r437, %r264;
	mul.wide.u32 	%rd43, %r441, 4;
	add.s64 	%rd44, %rd43, %rd2;
	add.s64 	%rd51, %rd44, 8192;
$L__BB8_9:
	.pragma "nounroll";
	ld.global.u32 	%r265, [%rd51+-8192];
	add.s32 	%r266, %r265, %r452;
	ld.global.u32 	%r267, [%rd51+-7168];
	add.s32 	%r268, %r267, %r266;
	ld.global.u32 	%r269, [%rd51+-6144];
	add.s32 	%r270, %r269, %r268;
	ld.global.u32 	%r271, [%rd51+-5120];
	add.s32 	%r272, %r271, %r270;
	ld.global.u32 	%r273, [%rd51+-4096];
	add.s32 	%r274, %r273, %r272;
	ld.global.u32 	%r275, [%rd51+-3072];
	add.s32 	%r276, %r275, %r274;
	ld.global.u32 	%r277, [%rd51+-2048];
	add.s32 	%r278, %r277, %r276;
	ld.global.u32 	%r279, [%rd51+-1024];
	add.s32 	%r280, %r279, %r278;
	ld.global.u32 	%r281, [%rd51];
	add.s32 	%r282, %r281, %r280;
	ld.global.u32 	%r283, [%rd51+1024];
	add.s32 	%r284, %r283, %r282;
	ld.global.u32 	%r285, [%rd51+2048];
	add.s32 	%r286, %r285, %r284;
	ld.global.u32 	%r287, [%rd51+3072];
	add.s32 	%r288, %r287, %r286;
	ld.global.u32 	%r289, [%rd51+4096];
	add.s32 	%r290, %r289, %r288;
	ld.global.u32 	%r291, [%rd51+5120];
	add.s32 	%r292, %r291, %r290;
	ld.global.u32 	%r293, [%rd51+6144];
	add.s32 	%r294, %r293, %r292;
	ld.global.u32 	%r295, [%rd51+7168];
	add.s32 	%r452, %r295, %r294;
	add.s32 	%r441, %r441, 4096;
	add.s32 	%r437, %r437, 16;
	add.s64 	%rd51, %rd51, 16384;
	setp.ne.s32 	%p27, %r437, 0;
	@%p27 bra 	$L__BB8_9;
$L__BB8_10:
	setp.eq.s32 	%p28, %r8, 0;
	@%p28 bra 	$L__BB8_19;
	and.b32  	%r19, %r7, 7;
	setp.lt.u32 	%p29, %r8, 8;
	@%p29 bra 	$L__BB8_13;
	mul.wide.s32 	%rd45, %r441, 4;
	add.s64 	%rd46, %rd2, %rd45;
	ld.global.u32 	%r297, [%rd46];
	add.s32 	%r298, %r297, %r452;
	ld.global.u32 	%r299, [%rd46+1024];
	add.s32 	%r300, %r299, %r298;
	ld.global.u32 	%r301, [%rd46+2048];
	add.s32 	%r302, %r301, %r300;
	ld.global.u32 	%r303, [%rd46+3072];
	add.s32 	%r304, %r303, %r302;
	ld.global.u32 	%r305, [%rd46+4096];
	add.s32 	%r306, %r305, %r304;
	ld.global.u32 	%r307, [%rd46+5120];
	add.s32 	%r308, %r307, %r306;
	ld.global.u32 	%r309, [%rd46+6144];
	add.s32 	%r310, %r309, %r308;
	ld.global.u32 	%r311, [%rd46+7168];
	add.s32 	%r452, %r311, %r310;
	add.s32 	%r441, %r441, 2048;
$L__BB8_13:
	setp.eq.s32 	%p30, %r19, 0;
	@%p30 bra 	$L__BB8_19;
	and.b32  	%r25, %r7, 3;
	setp.lt.u32 	%p31, %r19, 4;
	@%p31 bra 	$L__BB8_16;
	mul.wide.s32 	%rd47, %r441, 4;
	add.s64 	%rd48, %rd2, %rd47;
	ld.global.u32 	%r313, [%rd48];
	add.s32 	%r314, %r313, %r452;
	ld.global.u32 	%r315, [%rd48+1024];
	add.s32 	%r316, %r315, %r314;
	ld.global.u32 	%r317, [%rd48+2048];
	add.s32 	%r318, %r317, %r316;
	ld.global.u32 	%r319, [%rd48+3072];
	add.s32 	%r452, %r319, %r318;
	add.s32 	%r441, %r441, 1024;
$L__BB8_16:
	setp.eq.s32 	%p32, %r25, 0;
	@%p32 bra 	$L__BB8_19;
	neg.s32 	%r449, %r25;
$L__BB8_18:
	.pragma "nounroll";
	mul.wide.s32 	%rd49, %r441, 4;
	add.s64 	%rd50, %rd2, %rd49;
	ld.global.u32 	%r320, [%rd50];
	add.s32 	%r452, %r320, %r452;
	add.s32 	%r441, %r441, 256;
	add.s32 	%r449, %r449, 1;
	setp.ne.s32 	%p33, %r449, 0;
	@%p33 bra 	$L__BB8_18;
$L__BB8_19:
	setp.lt.u64 	%p34, %rd19, 256;
	@%p34 bra 	$L__BB8_24;
	// begin inline asm
	mov.u32 %r384, %laneid;
	// end inline asm
	mov.b32 	%r387, 1;
	mov.b32 	%r408, 31;
	mov.b32 	%r409, -1;
	// begin inline asm
	shfl.sync.down.b32 %r385, %r452, %r387, %r408, %r409;
	// end inline asm
	setp.gt.s32 	%p50, %r384, 30;
	selp.b32 	%r410, 0, %r385, %p50;
	add.s32 	%r391, %r410, %r452;
	mov.b32 	%r392, 2;
	// begin inline asm
	shfl.sync.down.b32 %r390, %r391, %r392, %r408, %r409;
	// end inline asm
	setp.gt.s32 	%p51, %r384, 29;
	selp.b32 	%r411, 0, %r390, %p51;
	add.s32 	%r396, %r391, %r411;
	mov.b32 	%r397, 4;
	// begin inline asm
	shfl.sync.down.b32 %r395, %r396, %r397, %r408, %r409;
	// end inline asm
	setp.gt.s32 	%p52, %r384, 27;
	selp.b32 	%r412, 0, %r395, %p52;
	add.s32 	%r401, %r396, %r412;
	mov.b32 	%r402, 8;
	// begin inline asm
	shfl.sync.down.b32 %r400, %r401, %r402, %r408, %r409;
	// end inline asm
	setp.gt.s32 	%p53, %r384, 23;
	selp.b32 	%r413, 0, %r400, %p53;
	add.s32 	%r406, %r401, %r413;
	mov.b32 	%r407, 16;
	// begin inline asm
	shfl.sync.down.b32 %r405, %r406, %r407, %r408, %r409;
	// end inline asm
	setp.gt.s32 	%p54, %r384, 15;
	selp.b32 	%r414, 0, %r405, %p54;
	add.s32 	%r470, %r406, %r414;
	setp.ne.s32 	%p55, %r384, 0;
	@%p55 bra 	$L__BB8_22;
	shr.u32 	%r415, %r2, 3;
	and.b32  	%r416, %r415, 124;
	mov.u32 	%r417, _ZZN3cub18CUB_300001_SM_10006detail6reduce28DeviceReduceSingleTileKernelINS2_10policy_hubIiyN4cuda3std3__44plusIiEEE10Policy1000EN6thrust24THRUST_300001_SM_1000_NS6detail15normal_iteratorINSD_10device_ptrIiEEEEPiyS9_iiNS7_10__identityEEEvT0_T1_T2_T3_T4_T6_E12temp_storage;
	add.s32 	%r418, %r417, %r416;
	st.shared.u32 	[%r418+8], %r470;
$L__BB8_22:
	bar.sync 	0;
	setp.ne.s32 	%p56, %r2, 0;
	@%p56 bra 	$L__BB8_49;
	ld.shared.u32 	%r419, [_ZZN3cub18CUB_300001_SM_10006detail6reduce28DeviceReduceSingleTileKernelINS2_10policy_hubIiyN4cuda3std3__44plusIiEEE10Policy1000EN6thrust24THRUST_300001_SM_1000_NS6detail15normal_iteratorINSD_10device_ptrIiEEEEPiyS9_iiNS7_10__identityEEEvT0_T1_T2_T3_T4_T6_E12temp_storage+12];
	add.s32 	%r420, %r419, %r470;
	ld.shared.u32 	%r421, [_ZZN3cub18CUB_300001_SM_10006detail6reduce28DeviceReduceSingleTileKernelINS2_10policy_hubIiyN4cuda3std3__44plusIiEEE10Policy1000EN6thrust24THRUST_300001_SM_1000_NS6detail15normal_iteratorINSD_10device_ptrIiEEEEPiyS9_iiNS7_10__identityEEEvT0_T1_T2_T3_T4_T6_E12temp_storage+16];
	add.s32 	%r422, %r420, %r421;
	ld.shared.u32 	%r423, [_ZZN3cub18CUB_300001_SM_10006detail6reduce28DeviceReduceSingleTileKernelINS2_10policy_hubIiyN4cuda3std3__44plusIiEEE10Policy1000EN6thrust24THRUST_300001_SM_1000_NS6detail15normal_iteratorINSD_10device_ptrIiEEEEPiyS9_iiNS7_10__identityEEEvT0_T1_T2_T3_T4_T6_E12temp_storage+20];
	add.s32 	%r424, %r422, %r423;
	ld.shared.u32 	%r425, [_ZZN3cub18CUB_300001_SM_10006detail6reduce28DeviceReduceSingleTileKernelINS2_10policy_hubIiyN4cuda3std3__44plusIiEEE10Policy1000EN6thrust24THRUST_300001_SM_1000_NS6detail15normal_iteratorINSD_10device_ptrIiEEEEPiyS9_iiNS7_10__identityEEEvT0_T1_T2_T3_T4_T6_E12temp_storage+24];
	add.s32 	%r426, %r424, %r425;
	ld.shared.u32 	%r427, [_ZZN3cub18CUB_300001_SM_10006detail6reduce28DeviceReduceSingleTileKernelINS2_10policy_hubIiyN4cuda3std3__44plusIiEEE10Policy1000EN6thrust24THRUST_300001_SM_1000_NS6detail15normal_iteratorINSD_10device_ptrIiEEEEPiyS9_iiNS7_10__identityEEEvT0_T1_T2_T3_T4_T6_E12temp_storage+28];
	add.s32 	%r428, %r426, %r427;
	ld.shared.u32 	%r429, [_ZZN3cub18CUB_300001_SM_10006detail6reduce28DeviceReduceSingleTileKernelINS2_10policy_hubIiyN4cuda3std3__44plusIiEEE10Policy1000EN6thrust24THRUST_300001_SM_1000_NS6detail15normal_iteratorINSD_10device_ptrIiEEEEPiyS9_iiNS7_10__identityEEEvT0_T1_T2_T3_T4_T6_E12temp_storage+32];
	add.s32 	%r430, %r428, %r429;
	ld.shared.u32 	%r431, [_ZZN3cub18CUB_300001_SM_10006detail6reduce28DeviceReduceSingleTileKernelINS2_10policy_hubIiyN4cuda3std3__44plusIiEEE10Policy1000EN6thrust24THRUST_300001_SM_1000_NS6detail15normal_iteratorINSD_10device_ptrIiEEEEPiyS9_iiNS7_10__identityEEEvT0_T1_T2_T3_T4_T6_E12temp_storage+36];
	add.s32 	%r470, %r430, %r431;
	bra.uni 	$L__BB8_49;
$L__BB8_24:
	// begin inline asm
	mov.u32 %r321, %laneid;
	// end inline asm
	and.b32  	%r347, %r2, 992;
	add.s32 	%r348, %r347, 32;
	setp.gt.u32 	%p35, %r348, %r1;
	not.b32 	%r349, %r347;
	add.s32 	%r350, %r1, %r349;
	selp.b32 	%r345, %r350, 31, %p35;
	mov.b32 	%r324, 1;
	mov.b32 	%r346, -1;
	// begin inline asm
	shfl.sync.down.b32 %r322, %r452, %r324, %r345, %r346;
	// end inline asm
	setp.lt.s32 	%p36, %r321, %r345;
	selp.b32 	%r351, %r322, 0, %p36;
	add.s32 	%r328, %r351, %r452;
	mov.b32 	%r329, 2;
	// begin inline asm
	shfl.sync.down.b32 %r327, %r328, %r329, %r345, %r346;
	// end inline asm
	add.s32 	%r352, %r321, 2;
	setp.gt.s32 	%p37, %r352, %r345;
	selp.b32 	%r353, 0, %r327, %p37;
	add.s32 	%r333, %r328, %r353;
	mov.b32 	%r334, 4;
	// begin inline asm
	shfl.sync.down.b32 %r332, %r333, %r334, %r345, %r346;
	// end inline asm
	add.s32 	%r354, %r321, 4;
	setp.gt.s32 	%p38, %r354, %r345;
	selp.b32 	%r355, 0, %r332, %p38;
	add.s32 	%r338, %r333, %r355;
	mov.b32 	%r339, 8;
	// begin inline asm
	shfl.sync.down.b32 %r337, %r338, %r339, %r345, %r346;
	// end inline asm
	add.s32 	%r356, %r321, 8;
	setp.gt.s32 	%p39, %r356, %r345;
	selp.b32 	%r357, 0, %r337, %p39;
	add.s32 	%r343, %r338, %r357;
	mov.b32 	%r344, 16;
	// begin inline asm
	shfl.sync.down.b32 %r342, %r343, %r344, %r345, %r346;
	// end inline asm
	add.s32 	%r358, %r321, 16;
	setp.gt.s32 	%p40, %r358, %r345;
	selp.b32 	%r359, 0, %r342, %p40;
	add.s32 	%r470, %r343, %r359;
	setp.ne.s32 	%p41, %r321, 0;
	@%p41 bra 	$L__BB8_26;
	shr.u32 	%r360, %r2, 3;
	and.b32  	%r361, %r360, 124;
	mov.u32 	%r362, _ZZN3cub18CUB_300001_SM_10006detail6reduce28DeviceReduceSingleTileKernelINS2_10policy_hubIiyN4cuda3std3__44plusIiEEE10Policy1000EN6thrust24THRUST_300001_SM_1000_NS6detail15normal_iteratorINSD_10device_ptrIiEEEEPiyS9_iiNS7_10__identityEEEvT0_T1_T2_T3_T4_T6_E12temp_storage;
	add.s32 	%r363, %r362, %r361;
	st.shared.u32 	[%r363+8], %r470;
$L__BB8_26:
	bar.sync 	0;
	setp.ne.s32 	%p42, %r2, 0;
	@%p42 bra 	$L__BB8_49;
	setp.gt.u64 	%p43, %rd19, 32;
	ld.shared.u32 	%r364, [_ZZN3cub18CUB_300001_SM_10006detail6reduce28DeviceReduceSingleTileKernelINS2_10policy_hubIiyN4cuda3std3__44plusIiEEE10Policy1000EN6thrust24THRUST_300001_SM_1000_NS6detail15normal_iteratorINSD_10device_ptrIiEEEEPiyS9_iiNS7_10__identityEEEvT0_T1_T2_T3_T4_T6_E12temp_storage+12];
	selp.b32 	%r365, %r364, 0, %p43;
	add.s32 	%r366, %r365, %r470;
	setp.gt.u64 	%p44, %rd19, 64;
	ld.shared.u32 	%r367, [_ZZN3cub18CUB_300001_SM_10006detail6reduce28DeviceReduceSingleTileKernelINS2_10policy_hubIiyN4cuda3std3__44plusIiEEE10Policy1000EN6thrust24THRUST_300001_SM_1000_NS6detail15normal_iteratorINSD_10device_ptrIiEEEEPiyS9_iiNS7_10__identityEEEvT0_T1_T2_T3_T4_T6_E12temp_storage+16];
	selp.b32 	%r368, %r367, 0, %p44;
	add.s32 	%r369, %r366, %r368;
	setp.gt.u64 	%p45, %rd19, 96;
	ld.shared.u32 	%r370, [_ZZN3cub18CUB_300001_SM_10006detail6reduce28DeviceReduceSingleTileKernelINS2_10policy_hubIiyN4cuda3std3__44plusIiEEE10Policy1000EN6thrust24THRUST_300001_SM_1000_NS6detail15normal_iteratorINSD_10device_ptrIiEEEEPiyS9_iiNS7_10__identityEEEvT0_T1_T2_T3_T4_T6_E12temp_storage+20];
	selp.b32 	%r371, %r370, 0, %p45;
	add.s32 	%r372, %r369, %r371;
	setp.gt.u64 	%p46, %rd19, 128;
	ld.shared.u32 	%r373, [_ZZN3cub18CUB_300001_SM_10006detail6reduce28DeviceReduceSingleTileKernelINS2_10policy_hubIiyN4cuda3std3__44plusIiEEE10Policy1000EN6thrust24THRUST_300001_SM_1000_NS6detail15normal_iteratorINSD_10device_ptrIiEEEEPiyS9_iiNS7_10__identityEEEvT0_T1_T2_T3_T4_T6_E12temp_storage+24];
	selp.b32 	%r374, %r373, 0, %p46;
	add.s32 	%r375, %r372, %r374;
	setp.gt.u64 	%p47, %rd19, 160;
	ld.shared.u32 	%r376, [_ZZN3cub18CUB_300001_SM_10006detail6reduce28DeviceReduceSingleTileKernelINS2_10policy_hubIiyN4cuda3std3__44plusIiEEE10Policy1000EN6thrust24THRUST_300001_SM_1000_NS6detail15normal_iteratorINSD_10device_ptrIiEEEEPiyS9_iiNS7_10__identityEEEvT0_T1_T2_T3_T4_T6_E12temp_storage+28];
	selp.b32 	%r377, %r376, 0, %p47;
	add.s32 	%r378, %r375, %r377;
	setp.gt.u64 	%p48, %rd19, 192;
	ld.shared.u32 	%r379, [_ZZN3cub18CUB_300001_SM_10006detail6reduce28DeviceReduceSingleTileKernelINS2_10policy_hubIiyN4cuda3std3__44plusIiEEE10Policy1000EN6thrust24THRUST_300001_SM_1000_NS6detail15normal_iteratorINSD_10device_ptrIiEEEEPiyS9_iiNS7_10__identityEEEvT0_T1_T2_T3_T4_T6_E12temp_storage+32];
	selp.b32 	%r380, %r379, 0, %p48;
	add.s32 	%r381, %r378, %r380;
	setp.gt.u64 	%p49, %rd19, 224;
	ld.shared.u32 	%r382, [_ZZN3cub18CUB_300001_SM_10006detail6reduce28DeviceReduceSingleTileKernelINS2_10policy_hubIiyN4cuda3std3__44plusIiEEE10Policy1000EN6thrust24THRUST_300001_SM_1000_NS6detail15normal_iteratorINSD_10device_ptrIiEEEEPiyS9_iiNS7_10__identityEEEvT0_T1_T2_T3_T4_T6_E12temp_storage+36];
	selp.b32 	%r383, %r382, 0, %p49;
	add.s32 	%r470, %r381, %r383;
	bra.uni 	$L__BB8_49;
$L__BB8_28:
	mov.u32 	%r43, %tid.x;
	cvt.u64.u32 	%rd6, %r43;
	mul.wide.u32 	%rd22, %r43, 4;
	add.s64 	%rd7, %rd2, %rd22;
	ld.global.u32 	%r82, [%rd7];
	ld.global.u32 	%r83, [%rd7+1024];
	ld.global.u32 	%r84, [%rd7+2048];
	ld.global.u32 	%r85, [%rd7+3072];
	ld.global.u32 	%r86, [%rd7+4096];
	ld.global.u32 	%r87, [%rd7+5120];
	ld.global.u32 	%r88, [%rd7+6144];
	ld.global.u32 	%r89, [%rd7+7168];
	ld.global.u32 	%r90, [%rd7+8192];
	ld.global.u32 	%r91, [%rd7+9216];
	ld.global.u32 	%r92, [%rd7+10240];
	ld.global.u32 	%r93, [%rd7+11264];
	ld.global.u32 	%r94, [%rd7+12288];
	ld.global.u32 	%r95, [%rd7+13312];
	ld.global.u32 	%r96, [%rd7+14336];
	ld.global.u32 	%r97, [%rd7+15360];
	add.s32 	%r98, %r83, %r82;
	add.s32 	%r99, %r84, %r98;
	add.s32 	%r100, %r85, %r99;
	add.s32 	%r101, %r86, %r100;
	add.s32 	%r102, %r87, %r101;
	add.s32 	%r103, %r88, %r102;
	add.s32 	%r104, %r89, %r103;
	add.s32 	%r105, %r90, %r104;
	add.s32 	%r106, %r91, %r105;
	add.s32 	%r107, %r92, %r106;
	add.s32 	%r108, %r93, %r107;
	add.s32 	%r109, %r94, %r108;
	add.s32 	%r110, %r95, %r109;
	add.s32 	%r111, %r96, %r110;
	add.s32 	%r469, %r97, %r111;
	add.s64 	%rd8, %rd19, -4096;
	setp.lt.u64 	%p3, %rd8, 4096;
	mov.b64 	%rd53, 4096;
	@%p3 bra 	$L__BB8_32;
	mov.b64 	%rd53, 4096;
$L__BB8_30:
	shl.b64 	%rd24, %rd53, 2;
	add.s64 	%rd25, %rd7, %rd24;
	ld.global.u32 	%r112, [%rd25];
	ld.global.u32 	%r113, [%rd25+1024];
	ld.global.u32 	%r114, [%rd25+2048];
	ld.global.u32 	%r115, [%rd25+3072];
	ld.global.u32 	%r116, [%rd25+4096];
	ld.global.u32 	%r117, [%rd25+5120];
	ld.global.u32 	%r118, [%rd25+6144];
	ld.global.u32 	%r119, [%rd25+7168];
	ld.global.u32 	%r120, [%rd25+8192];
	ld.global.u32 	%r121, [%rd25+9216];
	ld.global.u32 	%r122, [%rd25+10240];
	ld.global.u32 	%r123, [%rd25+11264];
	ld.global.u32 	%r124, [%rd25+12288];
	ld.global.u32 	%r125, [%rd25+13312];
	ld.global.u32 	%r126, [%rd25+14336];
	ld.global.u32 	%r127, [%rd25+15360];
	add.s32 	%r128, %r112, %r469;
	add.s32 	%r129, %r113, %r128;
	add.s32 	%r130, %r114, %r129;
	add.s32 	%r131, %r115, %r130;
	add.s32 	%r132, %r116, %r131;
	add.s32 	%r133, %r117, %r132;
	add.s32 	%r134, %r118, %r133;
	add.s32 	%r135, %r119, %r134;
	add.s32 	%r136, %r120, %r135;
	add.s32 	%r137, %r121, %r136;
	add.s32 	%r138, %r122, %r137;
	add.s32 	%r139, %r123, %r138;
	add.s32 	%r140, %r124, %r139;
	add.s32 	%r141, %r125, %r140;
	add.s32 	%r142, %r126, %r141;
	add.s32 	%r469, %r127, %r142;
	sub.s64 	%rd26, %rd19, %rd53;
	setp.lt.u64 	%p4, %rd26, 4096;
	@%p4 bra 	$L__BB8_45;
	add.s64 	%rd53, %rd53, 4096;
	setp.le.u64 	%p5, %rd53, %rd8;
	@%p5 bra 	$L__BB8_30;
$L__BB8_32:
	setp.le.u64 	%p6, %rd19, %rd53;
	cvt.u32.u64 	%r143, %rd53;
	cvt.u32.u64 	%r144, %rd19;
	sub.s32 	%r145, %r144, %r143;
	setp.ge.s32 	%p7, %r43, %r145;
	or.pred  	%p8, %p6, %p7;
	@%p8 bra 	$L__BB8_45;
	not.b32 	%r149, %r43;
	add.s32 	%r150, %r149, %r144;
	sub.s32 	%r152, %r150, %r143;
	shr.u32 	%r153, %r152, 8;
	add.s32 	%r48, %r153, 1;
	and.b32  	%r49, %r48, 15;
	setp.lt.u32 	%p9, %r152, 3840;
	mov.u32 	%r459, %r43;
	@%p9 bra 	$L__BB8_36;
	and.b32  	%r154, %r48, 33554416;
	neg.s32 	%r455, %r154;
	add.s64 	%rd27, %rd53, %rd6;
	shl.b64 	%rd28, %rd27, 2;
	add.s64 	%rd29, %rd28, %rd2;
	add.s64 	%rd54, %rd29, 8192;
	mov.u32 	%r459, %r43;
$L__BB8_35:
	.pragma "nounroll";
	ld.global.u32 	%r155, [%rd54+-8192];
	add.s32 	%r156, %r155, %r469;
	ld.global.u32 	%r157, [%rd54+-7168];
	add.s32 	%r158, %r157, %r156;
	ld.global.u32 	%r159, [%rd54+-6144];
	add.s32 	%r160, %r159, %r158;
	ld.global.u32 	%r161, [%rd54+-5120];
	add.s32 	%r162, %r161, %r160;
	ld.global.u32 	%r163, [%rd54+-4096];
	add.s32 	%r164, %r163, %r162;
	ld.global.u32 	%r165, [%rd54+-3072];
	add.s32 	%r166, %r165, %r164;
	ld.global.u32 	%r167, [%rd54+-2048];
	add.s32 	%r168, %r167, %r166;
	ld.global.u32 	%r169, [%rd54+-1024];
	add.s32 	%r170, %r169, %r168;
	ld.global.u32 	%r171, [%rd54];
	add.s32 	%r172, %r171, %r170;
	ld.global.u32 	%r173, [%rd54+1024];
	add.s32 	%r174, %r173, %r172;
	ld.global.u32 	%r175, [%rd54+2048];
	add.s32 	%r176, %r175, %r174;
	ld.global.u32 	%r177, [%rd54+3072];
	add.s32 	%r178, %r177, %r176;
	ld.global.u32 	%r179, [%rd54+4096];
	add.s32 	%r180, %r179, %r178;
	ld.global.u32 	%r181, [%rd54+5120];
	add.s32 	%r182, %r181, %r180;
	ld.global.u32 	%r183, [%rd54+6144];
	add.s32 	%r184, %r183, %r182;
	ld.global.u32 	%r185, [%rd54+7168];
	add.s32 	%r469, %r185, %r184;
	add.s32 	%r459, %r459, 4096;
	add.s32 	%r455, %r455, 16;
	add.s64 	%rd54, %rd54, 16384;
	setp.ne.s32 	%p10, %r455, 0;
	@%p10 bra 	$L__BB8_35;
$L__BB8_36:
	setp.eq.s32 	%p11, %r49, 0;
	@%p11 bra 	$L__BB8_45;
	and.b32  	%r60, %r48, 7;
	setp.lt.u32 	%p12, %r49, 8;
	@%p12 bra 	$L__BB8_39;
	cvt.u64.u32 	%rd30, %r459;
	add.s64 	%rd31, %rd53, %rd30;
	shl.b64 	%rd32, %rd31, 2;
	add.s64 	%rd33, %rd2, %rd32;
	ld.global.u32 	%r187, [%rd33];
	add.s32 	%r188, %r187, %r469;
	ld.global.u32 	%r189, [%rd33+1024];
	add.s32 	%r190, %r189, %r188;
	ld.global.u32 	%r191, [%rd33+2048];
	add.s32 	%r192, %r191, %r190;
	ld.global.u32 	%r193, [%rd33+3072];
	add.s32 	%r194, %r193, %r192;
	ld.global.u32 	%r195, [%rd33+4096];
	add.s32 	%r196, %r195, %r194;
	ld.global.u32 	%r197, [%rd33+5120];
	add.s32 	%r198, %r197, %r196;
	ld.global.u32 	%r199, [%rd33+6144];
	add.s32 	%r200, %r199, %r198;
	ld.global.u32 	%r201, [%rd33+7168];
	add.s32 	%r469, %r201, %r200;
	add.s32 	%r459, %r459, 2048;
$L__BB8_39:
	setp.eq.s32 	%p13, %r60, 0;
	@%p13 bra 	$L__BB8_45;
	and.b32  	%r66, %r48, 3;
	setp.lt.u32 	%p14, %r60, 4;
	@%p14 bra 	$L__BB8_42;
	cvt.u64.u32 	%rd34, %r459;
	add.s64 	%rd35, %rd53, %rd34;
	shl.b64 	%rd36, %rd35, 2;
	add.s64 	%rd37, %rd2, %rd36;
	ld.global.u32 	%r203, [%rd37];
	add.s32 	%r204, %r203, %r469;
	ld.global.u32 	%r205, [%rd37+1024];
	add.s32 	%r206, %r205, %r204;
	ld.global.u32 	%r207, [%rd37+2048];
	add.s32 	%r208, %r207, %r206;
	ld.global.u32 	%r209, [%rd37+3072];
	add.s32 	%r469, %r209, %r208;
	add.s32 	%r459, %r459, 1024;
$L__BB8_42:
	setp.eq.s32 	%p15, %r66, 0;
	@%p15 bra 	$L__BB8_45;
	cvt.u64.u32 	%rd38, %r459;
	add.s64 	%rd39, %rd53, %rd38;
	shl.b64 	%rd40, %rd39, 2;
	add.s64 	%rd55, %rd2, %rd40;
	neg.s32 	%r467, %r66;
$L__BB8_44:
	.pragma "nounroll";
	ld.global.u32 	%r210, [%rd55];
	add.s32 	%r469, %r210, %r469;
	add.s64 	%rd55, %rd55, 1024;
	add.s32 	%r467, %r467, 1;
	setp.ne.s32 	%p16, %r467, 0;
	@%p16 bra 	$L__BB8_44;
$L__BB8_45:
	// begin inline asm
	mov.u32 %r211, %laneid;
	// end inline asm
	mov.b32 	%r214, 1;
	mov.b32 	%r235, 31;
	mov.b32 	%r236, -1;
	// begin inline asm
	shfl.sync.down.b32 %r212, %r469, %r214, %r235, %r236;
	// end inline asm
	setp.gt.s32 	%p17, %r211, 30;
	selp.b32 	%r237, 0, %r212, %p17;
	add.s32 	%r218, %r237, %r469;
	mov.b32 	%r219, 2;
	// begin inline asm
	shfl.sync.down.b32 %r217, %r218, %r219, %r235, %r236;
	// end inline asm
	setp.gt.s32 	%p18, %r211, 29;
	selp.b32 	%r238, 0, %r217, %p18;
	add.s32 	%r223, %r218, %r238;
	mov.b32 	%r224, 4;
	// begin inline asm
	shfl.sync.down.b32 %r222, %r223, %r224, %r235, %r236;
	// end inline asm
	setp.gt.s32 	%p19, %r211, 27;
	selp.b32 	%r239, 0, %r222, %p19;
	add.s32 	%r228, %r223, %r239;
	mov.b32 	%r229, 8;
	// begin inline asm
	shfl.sync.down.b32 %r227, %r228, %r229, %r235, %r236;
	// end inline asm
	setp.gt.s32 	%p20, %r211, 23;
	selp.b32 	%r240, 0, %r227, %p20;
	add.s32 	%r233, %r228, %r240;
	mov.b32 	%r234, 16;
	// begin inline asm
	shfl.sync.down.b32 %r232, %r233, %r234, %r235, %r236;
	// end inline asm
	setp.gt.s32 	%p21, %r211, 15;
	selp.b32 	%r241, 0, %r232, %p21;
	add.s32 	%r470, %r233, %r241;
	setp.ne.s32 	%p22, %r211, 0;
	@%p22 bra 	$L__BB8_47;
	shr.u32 	%r242, %r43, 3;
	and.b32  	%r243, %r242, 124;
	mov.u32 	%r244, _ZZN3cub18CUB_300001_SM_10006detail6reduce28DeviceReduceSingleTileKernelINS2_10policy_hubIiyN4cuda3std3__44plusIiEEE10Policy1000EN6thrust24THRUST_300001_SM_1000_NS6detail15normal_iteratorINSD_10device_ptrIiEEEEPiyS9_iiNS7_10__identityEEEvT0_T1_T2_T3_T4_T6_E12temp_storage;
	add.s32 	%r245, %r244, %r243;
	st.shared.u32 	[%r245+8], %r470;
$L__BB8_47:
	bar.sync 	0;
	setp.ne.s32 	%p23, %r43, 0;
	@%p23 bra 	$L__BB8_49;
	ld.shared.u32 	%r246, [_ZZN3cub18CUB_300001_SM_10006detail6reduce28DeviceReduceSingleTileKernelINS2_10policy_hubIiyN4cuda3std3__44plusIiEEE10Policy1000EN6thrust24THRUST_300001_SM_1000_NS6detail15normal_iteratorINSD_10device_ptrIiEEEEPiyS9_iiNS7_10__identityEEEvT0_T1_T2_T3_T4_T6_E12temp_storage+12];
	add.s32 	%r247, %r246, %r470;
	ld.shared.u32 	%r248, [_ZZN3cub18CUB_300001_SM_10006detail6reduce28DeviceReduceSingleTileKernelINS2_10policy_hubIiyN4cuda3std3__44plusIiEEE10Policy1000EN6thrust24THRUST_300001_SM_1000_NS6detail15normal_iteratorINSD_10device_ptrIiEEEEPiyS9_iiNS7_10__identityEEEvT0_T1_T2_T3_T4_T6_E12temp_storage+16];
	add.s32 	%r249, %r247, %r248;
	ld.shared.u32 	%r250, [_ZZN3cub18CUB_300001_SM_10006detail6reduce28DeviceReduceSingleTileKernelINS2_10policy_hubIiyN4cuda3std3__44plusIiEEE10Policy1000EN6thrust24THRUST_300001_SM_1000_NS6detail15normal_iteratorINSD_10device_ptrIiEEEEPiyS9_iiNS7_10__identityEEEvT0_T1_T2_T3_T4_T6_E12temp_storage+20];
	add.s32 	%r251, %r249, %r250;
	ld.shared.u32 	%r252, [_ZZN3cub18CUB_300001_SM_10006detail6reduce28DeviceReduceSingleTileKernelINS2_10policy_hubIiyN4cuda3std3__44plusIiEEE10Policy1000EN6thrust24THRUST_300001_SM_1000_NS6detail15normal_iteratorINSD_10device_ptrIiEEEEPiyS9_iiNS7_10__identityEEEvT0_T1_T2_T3_T4_T6_E12temp_storage+24];
	add.s32 	%r253, %r251, %r252;
	ld.shared.u32 	%r254, [_ZZN3cub18CUB_300001_SM_10006detail6reduce28DeviceReduceSingleTileKernelINS2_10policy_hubIiyN4cuda3std3__44plusIiEEE10Policy1000EN6thrust24THRUST_300001_SM_1000_NS6detail15normal_iteratorINSD_10device_ptrIiEEEEPiyS9_iiNS7_10__identityEEEvT0_T1_T2_T3_T4_T6_E12temp_storage+28];
	add.s32 	%r255, %r253, %r254;
	ld.shared.u32 	%r256, [_ZZN3cub18CUB_300001_SM_10006detail6reduce28DeviceReduceSingleTileKernelINS2_10policy_hubIiyN4cuda3std3__44plusIiEEE10Policy1000EN6thrust24THRUST_300001_SM_1000_NS6detail15normal_iteratorINSD_10device_ptrIiEEEEPiyS9_iiNS7_10__identityEEEvT0_T1_T2_T3_T4_T6_E12temp_storage+32];
	add.s32 	%r257, %r255, %r256;
	ld.shared.u32 	%r258, [_ZZN3cub18CUB_300001_SM_10006detail6reduce28DeviceReduceSingleTileKernelINS2_10policy_hubIiyN4cuda3std3__44plusIiEEE10Policy1000EN6thrust24THRUST_300001_SM_1000_NS6detail15normal_iteratorINSD_10device_ptrIiEEEEPiyS9_iiNS7_10__identityEEEvT0_T1_T2_T3_T4_T6_E12temp_storage+36];
	add.s32 	%r470, %r257, %r258;
$L__BB8_49:
	mov.u32 	%r432, %tid.x;
	setp.ne.s32 	%p57, %r432, 0;
	@%p57 bra 	$L__BB8_51;
	add.s32 	%r433, %r470, %r81;
	st.global.u32 	[%rd1], %r433;
$L__BB8_51:
	ret;

}
	// .globl	_ZN3cub18CUB_300001_SM_10006detail6reduce18DeviceReduceKernelINS2_10policy_hubIiyN4cuda3std3__44plusIiEEE10Policy1000EN6thrust24THRUST_300001_SM_1000_NS6detail15normal_iteratorINSD_10device_ptrIiEEEEyS9_iNS7_10__identityEEEvT0_PT3_T1_NS0_13GridEvenShareISN_EET2_T4_
.visible .entry _ZN3cub18CUB_300001_SM_10006detail6reduce18DeviceReduceKernelINS2_10policy_hubIiyN4cuda3std3__44plusIiEEE10Policy1000EN6thrust24THRUST_300001_SM_1000_NS6detail15normal_iteratorINSD_10device_ptrIiEEEEyS9_iNS7_10__identityEEEvT0_PT3_T1_NS0_13GridEvenShareISN_EET2_T4_(
	.param .align 8 .b8 _ZN3cub18CUB_300001_SM_10006detail6reduce18DeviceReduceKernelINS2_10policy_hubIiyN4cuda3std3__44plusIiEEE10Policy1000EN6thrust24THRUST_300001_SM_1000_NS6detail15normal_iteratorINSD_10device_ptrIiEEEEyS9_iNS7_10__identityEEEvT0_PT3_T1_NS0_13GridEvenShareISN_EET2_T4__param_0[8],
	.param .u64 .ptr .align 1 _ZN3cub18CUB_300001_SM_10006detail6reduce18DeviceReduceKernelINS2_10policy_hubIiyN4cuda3std3__44plusIiEEE10Policy1000EN6thrust24THRUST_300001_SM_1000_NS6detail15normal_iteratorINSD_10device_ptrIiEEEEyS9_iNS7_10__identityEEEvT0_PT3_T1_NS0_13GridEvenShareISN_EET2_T4__param_1,
	.param .u64 _ZN3cub18CUB_300001_SM_10006detail6reduce18DeviceReduceKernelINS2_10policy_hubIiyN4cuda3std3__44plusIiEEE10Policy1000EN6thrust24THRUST_300001_SM_1000_NS6detail15normal_iteratorINSD_10device_ptrIiEEEEyS9_iNS7_10__identityEEEvT0_PT3_T1_NS0_13GridEvenShareISN_EET2_T4__param_2,
	.param .align 8 .b8 _ZN3cub18CUB_300001_SM_10006detail6reduce18DeviceReduceKernelINS2_10policy_hubIiyN4cuda3std3__44plusIiEEE10Policy1000EN6thrust24THRUST_300001_SM_1000_NS6detail15normal_iteratorINSD_10device_ptrIiEEEEyS9_iNS7_10__identityEEEvT0_PT3_T1_NS0_13GridEvenShareISN_EET2_T4__param_3[72],
	.param .align 1 .b8 _ZN3cub18CUB_300001_SM_10006detail6reduce18DeviceReduceKernelINS2_10policy_hubIiyN4cuda3std3__44plusIiEEE10Policy1000EN6thrust24THRUST_300001_SM_1000_NS6detail15normal_iteratorINSD_10device_ptrIiEEEEyS9_iNS7_10__identityEEEvT0_PT3_T1_NS0_13GridEvenShareISN_EET2_T4__param_4[1],
	.param .align 1 .b8 _ZN3cub18CUB_300001_SM_10006detail6reduce18DeviceReduceKernelINS2_10policy_hubIiyN4cuda3std3__44plusIiEEE10Policy1000EN6thrust24THRUST_300001_SM_1000_NS6detail15normal_iteratorINSD_10device_ptrIiEEEEyS9_iNS7_10__identityEEEvT0_PT3_T1_NS0_13GridEvenShareISN_EET2_T4__param_5[1]
)
.maxntid 256
{
	.reg .pred 	%p<57>;
	.reg .b16 	%rs<4>;
	.reg .b32 	%r<502>;
	.reg .b64 	%rd<78>;
	// demoted variable
	.shared .align 4 .b8 _ZZN3cub18CUB_300001_SM_10006detail6reduce18DeviceReduceKernelINS2_10policy_hubIiyN4cuda3std3__44plusIiEEE10Policy1000EN6thrust24THRUST_300001_SM_1000_NS6detail15normal_iteratorINSD_10device_ptrIiEEEEyS9_iNS7_10__identityEEEvT0_PT3_T1_NS0_13GridEvenShareISN_EET2_T4_E12temp_storage[44];
	ld.param.u64 	%rd1, [_ZN3cub18CUB_300001_SM_10006detail6reduce18DeviceReduceKernelINS2_10policy_hubIiyN4cuda3std3__44plusIiEEE10Policy1000EN6thrust24THRUST_300001_SM_1000_NS6detail15normal_iteratorINSD_10device_ptrIiEEEEyS9_iNS7_10__identityEEEvT0_PT3_T1_NS0_13GridEvenShareISN_EET2_T4__param_3+32];
	ld.param.u32 	%r1, [_ZN3cub18CUB_300001_SM_10006detail6reduce18DeviceReduceKernelINS2_10policy_hubIiyN4cuda3std3__44plusIiEEE10Policy1000EN6thrust24THRUST_300001_SM_1000_NS6detail15normal_iteratorINSD_10device_ptrIiEEEEyS9_iNS7_10__identityEEEvT0_PT3_T1_NS0_13GridEvenShareISN_EET2_T4__param_3+40];
	ld.param.u64 	%rd25, [_ZN3cub18CUB_300001_SM_10006detail6reduce18DeviceReduceKernelINS2_10policy_hubIiyN4cuda3std3__44plusIiEEE10Policy1000EN6thrust24THRUST_300001_SM_1000_NS6detail15normal_iteratorINSD_10device_ptrIiEEEEyS9_iNS7_10__identityEEEvT0_PT3_T1_NS0_13GridEvenShareISN_EET2_T4__param_0];
	cvta.to.global.u64 	%rd2, %rd25;
	mov.u32 	%r2, %ctaid.x;
	shl.b32 	%r88, %r1, 12;
	cvt.s64.s32 	%rd3, %r88;
	shl.b32 	%r89, %r2, 12;
	cvt.u64.u32 	%rd4, %r89;
	sub.s64 	%rd5, %rd1, %rd4;
	setp.gt.u64 	%p1, %rd5, 4095;
	@%p1 bra 	$L__BB9_25;
	cvt.u32.u64 	%r287, %rd4;
	cvt.u32.u64 	%r3, %rd1;
	sub.s32 	%r4, %r3, %r287;
	mov.u32 	%r5, %tid.x;
	setp.ge.s32 	%p23, %r5, %r4;
	mov.b32 	%r482, 0;
	mov.u32 	%r471, %r5;
	@%p23 bra 	$L__BB9_3;
	add.s32 	%r289, %r287, %r5;
	mul.wide.u32 	%rd51, %r289, 4;
	add.s64 	%rd52, %rd2, %rd51;
	ld.global.u32 	%r482, [%rd52];
	add.s32 	%r471, %r5, 256;
$L__BB9_3:
	setp.ge.s32 	%p24, %r471, %r4;
	@%p24 bra 	$L__BB9_16;
	not.b32 	%r292, %r471;
	add.s32 	%r293, %r292, %r3;
	sub.s32 	%r294, %r293, %r287;
	shr.u32 	%r295, %r294, 8;
	add.s32 	%r10, %r295, 1;
	and.b32  	%r11, %r10, 15;
	setp.lt.u32 	%p25, %r294, 3840;
	@%p25 bra 	$L__BB9_7;
	and.b32  	%r296, %r10, 33554416;
	neg.s32 	%r467, %r296;
	mul.wide.u32 	%rd53, %r2, 16384;
	mul.wide.u32 	%rd54, %r471, 4;
	or.b64  	%rd55, %rd53, %rd54;
	add.s64 	%rd56, %rd55, %rd2;
	add.s64 	%rd72, %rd56, 8192;
$L__BB9_6:
	.pragma "nounroll";
	ld.global.u32 	%r297, [%rd72+-8192];
	add.s32 	%r298, %r297, %r482;
	ld.global.u32 	%r299, [%rd72+-7168];
	add.s32 	%r300, %r299, %r298;
	ld.global.u32 	%r301, [%rd72+-6144];
	add.s32 	%r302, %r301, %r300;
	ld.global.u32 	%r303, [%rd72+-5120];
	add.s32 	%r304, %r303, %r302;
	ld.global.u32 	%r305, [%rd72+-4096];
	add.s32 	%r306, %r305, %r304;
	ld.global.u32 	%r307, [%rd72+-3072];
	add.s32 	%r308, %r307, %r306;
	ld.global.u32 	%r309, [%rd72+-2048];
	add.s32 	%r310, %r309, %r308;
	ld.global.u32 	%r311, [%rd72+-1024];
	add.s32 	%r312, %r311, %r310;
	ld.global.u32 	%r313, [%rd72];
	add.s32 	%r314, %r313, %r312;
	ld.global.u32 	%r315, [%rd72+1024];
	add.s32 	%r316, %r315, %r314;
	ld.global.u32 	%r317, [%rd72+2048];
	add.s32 	%r318, %r317, %r316;
	ld.global.u32 	%r319, [%rd72+3072];
	add.s32 	%r320, %r319, %r318;
	ld.global.u32 	%r321, [%rd72+4096];
	add.s32 	%r322, %r321, %r320;
	ld.global.u32 	%r323, [%rd72+5120];
	add.s32 	%r324, %r323, %r322;
	ld.global.u32 	%r325, [%rd72+6144];
	add.s32 	%r326, %r325, %r324;
	ld.global.u32 	%r327, [%rd72+7168];
	add.s32 	%r482, %r327, %r326;
	add.s32 	%r471, %r471, 4096;
	add.s32 	%r467, %r467, 16;
	add.s64 	%rd72, %rd72, 16384;
	setp.ne.s32 	%p26, %r467, 0;
	@%p26 bra 	$L__BB9_6;
$L__BB9_7:
	setp.eq.s32 	%p27, %r11, 0;
	@%p27 bra 	$L__BB9_16;
	and.b32  	%r22, %r10, 7;
	setp.lt.u32 	%p28, %r11, 8;
	@%p28 bra 	$L__BB9_10;
	cvt.s64.s32 	%rd57, %r471;
	add.s64 	%rd58, %rd57, %rd4;
	shl.b64 	%rd59, %rd58, 2;
	add.s64 	%rd60, %rd2, %rd59;
	ld.global.u32 	%r329, [%rd60];
	add.s32 	%r330, %r329, %r482;
	ld.global.u32 	%r331, [%rd60+1024];
	add.s32 	%r332, %r331, %r330;
	ld.global.u32 	%r333, [%rd60+2048];
	add.s32 	%r334, %r333, %r332;
	ld.global.u32 	%r335, [%rd60+3072];
	add.s32 	%r336, %r335, %r334;
	ld.global.u32 	%r337, [%rd60+4096];
	add.s32 	%r338, %r337, %r336;
	ld.global.u32 	%r339, [%rd60+5120];
	add.s32 	%r340, %r339, %r338;
	ld.global.u32 	%r341, [%rd60+6144];
	add.s32 	%r342, %r341, %r340;
	ld.global.u32 	%r343, [%rd60+7168];
	add.s32 	%r482, %r343, %r342;
	add.s32 	%r471, %r471, 2048;
$L__BB9_10:
	setp.eq.s32 	%p29, %r22, 0;
	@%p29 bra 	$L__BB9_16;
	and.b32  	%r28, %r10, 3;
	setp.lt.u32 	%p30, %r22, 4;
	@%p30 bra 	$L__BB9_13;
	cvt.s64.s32 	%rd61, %r471;
	add.s64 	%rd62, %rd61, %rd4;
	shl.b64 	%rd63, %rd62, 2;
	add.s64 	%rd64, %rd2, %rd63;
	ld.global.u32 	%r345, [%rd64];
	add.s32 	%r346, %r345, %r482;
	ld.global.u32 	%r347, [%rd64+1024];
	add.s32 	%r348, %r347, %r346;
	ld.global.u32 	%r349, [%rd64+2048];
	add.s32 	%r350, %r349, %r348;
	ld.global.u32 	%r351, [%rd64+3072];
	add.s32 	%r482, %r351, %r350;
	add.s32 	%r471, %r471, 1024;
$L__BB9_13:
	setp.eq.s32 	%p31, %r28, 0;
	@%p31 bra 	$L__BB9_16;
	mul.wide.u32 	%rd65, %r2, 16384;
	add.s64 	%rd9, %rd2, %rd65;
	neg.s32 	%r479, %r28;
$L__BB9_15:
	.pragma "nounroll";
	mul.wide.s32 	%rd66, %r471, 4;
	add.s64 	%rd67, %rd9, %rd66;
	ld.global.u32 	%r352, [%rd67];
	add.s32 	%r482, %r352, %r482;
	add.s32 	%r471, %r471, 256;
	add.s32 	%r479, %r479, 1;
	setp.ne.s32 	%p32, %r479, 0;
	@%p32 bra 	$L__BB9_15;
$L__BB9_16:
	setp.lt.s32 	%p33, %r4, 256;
	@%p33 bra 	$L__BB9_21;
	// begin inline asm
	mov.u32 %r416, %laneid;
	// end inline asm
	mov.b32 	%r419, 1;
	mov.b32 	%r440, 31;
	mov.b32 	%r441, -1;
	// begin inline asm
	shfl.sync.down.b32 %r417, %r482, %r419, %r440, %r441;
	// end inline asm
	setp.gt.s32 	%p49, %r416, 30;
	selp.b32 	%r442, 0, %r417, %p49;
	add.s32 	%r423, %r442, %r482;
	mov.b32 	%r424, 2;
	// begin inline asm
	shfl.sync.down.b32 %r422, %r423, %r424, %r440, %r441;
	// end inline asm
	setp.gt.s32 	%p50, %r416, 29;
	selp.b32 	%r443, 0, %r422, %p50;
	add.s32 	%r428, %r423, %r443;
	mov.b32 	%r429, 4;
	// begin inline asm
	shfl.sync.down.b32 %r427, %r428, %r429, %r440, %r441;
	// end inline asm
	setp.gt.s32 	%p51, %r416, 27;
	selp.b32 	%r444, 0, %r427, %p51;
	add.s32 	%r433, %r428, %r444;
	mov.b32 	%r434, 8;
	// begin inline asm
	shfl.sync.down.b32 %r432, %r433, %r434, %r440, %r441;
	// end inline asm
	setp.gt.s32 	%p52, %r416, 23;
	selp.b32 	%r445, 0, %r432, %p52;
	add.s32 	%r438, %r433, %r445;
	mov.b32 	%r439, 16;
	// begin inline asm
	shfl.sync.down.b32 %r437, %r438, %r439, %r440, %r441;
	// end inline asm
	setp.gt.s32 	%p53, %r416, 15;
	selp.b32 	%r446, 0, %r437, %p53;
	add.s32 	%r501, %r438, %r446;
	setp.ne.s32 	%p54, %r416, 0;
	@%p54 bra 	$L__BB9_19;
	shr.u32 	%r447, %r5, 3;
	and.b32  	%r448, %r447, 124;
	mov.u32 	%r449, _ZZN3cub18CUB_300001_SM_10006detail6reduce18DeviceReduceKernelINS2_10policy_hubIiyN4cuda3std3__44plusIiEEE10Policy1000EN6thrust24THRUST_300001_SM_1000_NS6detail15normal_iteratorINSD_10device_ptrIiEEEEyS9_iNS7_10__identityEEEvT0_PT3_T1_NS0_13GridEvenShareISN_EET2_T4_E12temp_storage;
	add.s32 	%r450, %r449, %r448;
	st.shared.u32 	[%r450+8], %r501;
$L__BB9_19:
	bar.sync 	0;
	setp.ne.s32 	%p55, %r5, 0;
	@%p55 bra 	$L__BB9_46;
	ld.shared.u32 	%r451, [_ZZN3cub18CUB_300001_SM_10006detail6reduce18DeviceReduceKernelINS2_10policy_hubIiyN4cuda3std3__44plusIiEEE10Policy1000EN6thrust24THRUST_300001_SM_1000_NS6detail15normal_iteratorINSD_10device_ptrIiEEEEyS9_iNS7_10__identityEEEvT0_PT3_T1_NS0_13GridEvenShareISN_EET2_T4_E12temp_storage+12];
	add.s32 	%r452, %r451, %r501;
	ld.shared.u32 	%r453, [_ZZN3cub18CUB_300001_SM_10006detail6reduce18DeviceReduceKernelINS2_10policy_hubIiyN4cuda3std3__44plusIiEEE10Policy1000EN6thrust24THRUST_300001_SM_1000_NS6detail15normal_iteratorINSD_10device_ptrIiEEEEyS9_iNS7_10__identityEEEvT0_PT3_T1_NS0_13GridEvenShareISN_EET2_T4_E12temp_storage+16];
	add.s32 	%r454, %r452, %r453;
	ld.shared.u32 	%r455, [_ZZN3cub18CUB_300001_SM_10006detail6reduce18DeviceReduceKernelINS2_10policy_hubIiyN4cuda3std3__44plusIiEEE10Policy1000EN6thrust24THRUST_300001_SM_1000_NS6detail15normal_iteratorINSD_10device_ptrIiEEEEyS9_iNS7_10__identityEEEvT0_PT3_T1_NS0_13GridEvenShareISN_EET2_T4_E12temp_storage+20];
	add.s32 	%r456, %r454, %r455;
	ld.shared.u32 	%r457, [_ZZN3cub18CUB_300001_SM_10006detail6reduce18DeviceReduceKernelINS2_10policy_hubIiyN4cuda3std3__44plusIiEEE10Policy1000EN6thrust24THRUST_300001_SM_1000_NS6detail15normal_iteratorINSD_10device_ptrIiEEEEyS9_iNS7_10__identityEEEvT0_PT3_T1_NS0_13GridEvenShareISN_EET2_T4_E12temp_storage+24];
	add.s32 	%r458, %r456, %r457;
	ld.shared.u32 	%r459, [_ZZN3cub18CUB_300001_SM_10006detail6reduce18DeviceReduceKernelINS2_10policy_hubIiyN4cuda3std3__44plusIiEEE10Policy1000EN6thrust24THRUST_300001_SM_1000_NS6detail15normal_iteratorINSD_10device_ptrIiEEEEyS9_iNS7_10__identityEEEvT0_PT3_T1_NS0_13GridEvenShareISN_EET2_T4_E12temp_storage+28];
	add.s32 	%r460, %r458, %r459;
	ld.shared.u32 	%r461, [_ZZN3cub18CUB_300001_SM_10006detail6reduce18DeviceReduceKernelINS2_10policy_hubIiyN4cuda3std3__44plusIiEEE10Policy1000EN6thrust24THRUST_300001_SM_1000_NS6detail15normal_iteratorINSD_10device_ptrIiEEEEyS9_iNS7_10__identityEEEvT0_PT3_T1_NS0_13GridEvenShareISN_EET2_T4_E12temp_storage+32];
	add.s32 	%r462, %r460, %r461;
	ld.shared.u32 	%r463, [_ZZN3cub18CUB_300001_SM_10006detail6reduce18DeviceReduceKernelINS2_10policy_hubIiyN4cuda3std3__44plusIiEEE10Policy1000EN6thrust24THRUST_300001_SM_1000_NS6detail15normal_iteratorINSD_10device_ptrIiEEEEyS9_iNS7_10__identityEEEvT0_PT3_T1_NS0_13GridEvenShareISN_EET2_T4_E12temp_storage+36];
	add.s32 	%r501, %r462, %r463;
	bra.uni 	$L__BB9_46;
$L__BB9_21:
	// begin inline asm
	mov.u32 %r353, %laneid;
	// end inline asm
	and.b32  	%r379, %r5, 992;
	add.s32 	%r380, %r379, 32;
	setp.gt.s32 	%p34, %r380, %r4;
	not.b32 	%r381, %r379;
	add.s32 	%r382, %r4, %r381;
	selp.b32 	%r377, %r382, 31, %p34;
	mov.b32 	%r356, 1;
	mov.b32 	%r378, -1;
	// begin inline asm
	shfl.sync.down.b32 %r354, %r482, %r356, %r377, %r378;
	// end inline asm
	setp.lt.s32 	%p35, %r353, %r377;
	selp.b32 	%r383, %r354, 0, %p35;
	add.s32 	%r360, %r383, %r482;
	mov.b32 	%r361, 2;
	// begin inline asm
	shfl.sync.down.b32 %r359, %r360, %r361, %r377, %r378;
	// end inline asm
	add.s32 	%r384, %r353, 2;
	setp.gt.s32 	%p36, %r384, %r377;
	selp.b32 	%r385, 0, %r359, %p36;
	add.s32 	%r365, %r360, %r385;
	mov.b32 	%r366, 4;
	// begin inline asm
	shfl.sync.down.b32 %r364, %r365, %r366, %r377, %r378;
	// end inline asm
	add.s32 	%r386, %r353, 4;
	setp.gt.s32 	%p37, %r386, %r377;
	selp.b32 	%r387, 0, %r364, %p37;
	add.s32 	%r370, %r365, %r387;
	mov.b32 	%r371, 8;
	// begin inline asm
	shfl.sync.down.b32 %r369, %r370, %r371, %r377, %r378;
	// end inline asm
	add.s32 	%r388, %r353, 8;
	setp.gt.s32 	%p38, %r388, %r377;
	selp.b32 	%r389, 0, %r369, %p38;
	add.s32 	%r375, %r370, %r389;
	mov.b32 	%r376, 16;
	// begin inline asm
	shfl.sync.down.b32 %r374, %r375, %r376, %r377, %r378;
	// end inline asm
	add.s32 	%r390, %r353, 16;
	setp.gt.s32 	%p39, %r390, %r377;
	selp.b32 	%r391, 0, %r374, %p39;
	add.s32 	%r501, %r375, %r391;
	setp.ne.s32 	%p40, %r353, 0;
	@%p40 bra 	$L__BB9_23;
	shr.u32 	%r392, %r5, 3;
	and.b32  	%r393, %r392, 124;
	mov.u32 	%r394, _ZZN3cub18CUB_300001_SM_10006detail6reduce18DeviceReduceKernelINS2_10policy_hubIiyN4cuda3std3__44plusIiEEE10Policy1000EN6thrust24THRUST_300001_SM_1000_NS6detail15normal_iteratorINSD_10device_ptrIiEEEEyS9_iNS7_10__identityEEEvT0_PT3_T1_NS0_13GridEvenShareISN_EET2_T4_E12temp_storage;
	add.s32 	%r395, %r394, %r393;
	st.shared.u32 	[%r395+8], %r501;
$L__BB9_23:
	bar.sync 	0;
	setp.ne.s32 	%p41, %r5, 0;
	@%p41 bra 	$L__BB9_46;
	setp.gt.s32 	%p42, %r4, 32;
	ld.shared.u32 	%r396, [_ZZN3cub18CUB_300001_SM_10006detail6reduce18DeviceReduceKernelINS2_10policy_hubIiyN4cuda3std3__44plusIiEEE10Policy1000EN6thrust24THRUST_300001_SM_1000_NS6detail15normal_iteratorINSD_10device_ptrIiEEEEyS9_iNS7_10__identityEEEvT0_PT3_T1_NS0_13GridEvenShareISN_EET2_T4_E12temp_storage+12];
	selp.b32 	%r397, %r396, 0, %p42;
	add.s32 	%r398, %r397, %r501;
	setp.gt.s32 	%p43, %r4, 64;
	ld.shared.u32 	%r399, [_ZZN3cub18CUB_300001_SM_10006detail6reduce18DeviceReduceKernelINS2_10policy_hubIiyN4cuda3std3__44plusIiEEE10Policy1000EN6thrust24THRUST_300001_SM_1000_NS6detail15normal_iteratorINSD_10device_ptrIiEEEEyS9_iNS7_10__identityEEEvT0_PT3_T1_NS0_13GridEvenShareISN_EET2_T4_E12temp_storage+16];
	selp.b32 	%r400, %r399, 0, %p43;
	add.s32 	%r401, %r398, %r400;
	setp.gt.s32 	%p44, %r4, 96;
	ld.shared.u32 	%r402, [_ZZN3cub18CUB_300001_SM_10006detail6reduce18DeviceReduceKernelINS2_10policy_hubIiyN4cuda3std3__44plusIiEEE10Policy1000EN6thrust24THRUST_300001_SM_1000_NS6detail15normal_iteratorINSD_10device_ptrIiEEEEyS9_iNS7_10__identityEEEvT0_PT3_T1_NS0_13GridEvenShareISN_EET2_T4_E12temp_storage+20];
	selp.b32 	%r403, %r402, 0, %p44;
	add.s32 	%r404, %r401, %r403;
	setp.gt.s32 	%p45, %r4, 128;
	ld.shared.u32 	%r405, [_ZZN3cub18CUB_300001_SM_10006detail6reduce18DeviceReduceKernelINS2_10policy_hubIiyN4cuda3std3__44plusIiEEE10Policy1000EN6thrust24THRUST_300001_SM_1000_NS6detail15normal_iteratorINSD_10device_ptrIiEEEEyS9_iNS7_10__identityEEEvT0_PT3_T1_NS0_13GridEvenShareISN_EET2_T4_E12temp_storage+24];
	selp.b32 	%r406, %r405, 0, %p45;
	add.s32 	%r407, %r404, %r406;
	setp.gt.s32 	%p46, %r4, 160;
	ld.shared.u32 	%r408, [_ZZN3cub18CUB_300001_SM_10006detail6reduce18DeviceReduceKernelINS2_10policy_hubIiyN4cuda3std3__44plusIiEEE10Policy1000EN6thrust24THRUST_300001_SM_1000_NS6detail15normal_iteratorINSD_10device_ptrIiEEEEyS9_iNS7_10__identityEEEvT0_PT3_T1_NS0_13GridEvenShareISN_EET2_T4_E12temp_storage+28];
	selp.b32 	%r409, %r408, 0, %p46;
	add.s32 	%r410, %r407, %r409;
	setp.gt.s32 	%p47, %r4, 192;
	ld.shared.u32 	%r411, [_ZZN3cub18CUB_300001_SM_10006detail6reduce18DeviceReduceKernelINS2_10policy_hubIiyN4cuda3std3__44plusIiEEE10Policy1000EN6thrust24THRUST_300001_SM_1000_NS6detail15normal_iteratorINSD_10device_ptrIiEEEEyS9_iNS7_10__identityEEEvT0_PT3_T1_NS0_13GridEvenShareISN_EET2_T4_E12temp_storage+32];
	selp.b32 	%r412, %r411, 0, %p47;
	add.s32 	%r413, %r410, %r412;
	setp.gt.s32 	%p48, %r4, 224;
	ld.shared.u32 	%r414, [_ZZN3cub18CUB_300001_SM_10006detail6reduce18DeviceReduceKernelINS2_10policy_hubIiyN4cuda3std3__44plusIiEEE10Policy1000EN6thrust24THRUST_300001_SM_1000_NS6detail15normal_iteratorINSD_10device_ptrIiEEEEyS9_iNS7_10__identityEEEvT0_PT3_T1_NS0_13GridEvenShareISN_EET2_T4_E12temp_storage+36];
	selp.b32 	%r415, %r414, 0, %p48;
	add.s32 	%r501, %r413, %r415;
	bra.uni 	$L__BB9_46;
$L__BB9_25:
	cvt.u32.u64 	%r90, %rd4;
	mov.u32 	%r46, %tid.x;
	add.s32 	%r91, %r46, %r90;
	mul.wide.u32 	%rd26, %r91, 4;
	add.s64 	%rd27, %rd2, %rd26;
	ld.global.u32 	%r92, [%rd27];
	ld.global.u32 	%r93, [%rd27+1024];
	ld.global.u32 	%r94, [%rd27+2048];
	ld.global.u32 	%r95, [%rd27+3072];
	ld.global.u32 	%r96, [%rd27+4096];
	ld.global.u32 	%r97, [%rd27+5120];
	ld.global.u32 	%r98, [%rd27+6144];
	ld.global.u32 	%r99, [%rd27+7168];
	ld.global.u32 	%r100, [%rd27+8192];
	ld.global.u32 	%r101, [%rd27+9216];
	ld.global.u32 	%r102, [%rd27+10240];
	ld.global.u32 	%r103, [%rd27+11264];
	ld.global.u32 	%r104, [%rd27+12288];
	ld.global.u32 	%r105, [%rd27+13312];
	ld.global.u32 	%r106, [%rd27+14336];
	ld.global.u32 	%r107, [%rd27+15360];
	add.s32 	%r108, %r93, %r92;
	add.s32 	%r109, %r94, %r108;
	add.s32 	%r110, %r95, %r109;
	add.s32 	%r111, %r96, %r110;
	add.s32 	%r112, %r97, %r111;
	add.s32 	%r113, %r98, %r112;
	add.s32 	%r114, %r99, %r113;
	add.s32 	%r115, %r100, %r114;
	add.s32 	%r116, %r101, %r115;
	add.s32 	%r117, %r102, %r116;
	add.s32 	%r118, %r103, %r117;
	add.s32 	%r119, %r104, %r118;
	add.s32 	%r120, %r105, %r119;
	add.s32 	%r121, %r106, %r120;
	add.s32 	%r500, %r107, %r121;
	setp.lt.u64 	%p2, %rd5, %rd3;
	@%p2 bra 	$L__BB9_42;
	cvt.u32.u64 	%r123, %rd3;
	cvt.u64.u32 	%rd28, %r46;
	add.s64 	%rd74, %rd4, %rd3;
	cvt.u32.u64 	%r48, %rd1;
	not.b32 	%r125, %r46;
	add.s32 	%r126, %r125, %r48;
	sub.s32 	%r127, %r126, %r123;
	sub.s32 	%r483, %r127, %r90;
	add.s64 	%rd29, %rd74, %rd28;
	shl.b64 	%rd30, %rd29, 2;
	add.s64 	%rd31, %rd30, %rd2;
	add.s64 	%rd73, %rd31, 8192;
	mov.b32 	%r484, 0;
	shl.b32 	%r128, %r1, 12;
	mov.u64 	%rd75, %rd4;
$L__BB9_27:
	cvt.s64.s32 	%rd15, %r128;
	add.s64 	%rd75, %rd75, %rd15;
	add.s64 	%rd32, %rd1, -4096;
	setp.gt.u64 	%p3, %rd75, %rd32;
	@%p3 bra 	$L__BB9_29;
	shl.b32 	%r129, %r1, 12;
	cvt.s64.s32 	%rd33, %r129;
	cvt.u64.u32 	%rd34, %r46;
	add.s64 	%rd35, %rd75, %rd34;
	shl.b64 	%rd36, %rd35, 2;
	add.s64 	%rd37, %rd2, %rd36;
	ld.global.u32 	%r130, [%rd37];
	ld.global.u32 	%r131, [%rd37+1024];
	ld.global.u32 	%r132, [%rd37+2048];
	ld.global.u32 	%r133, [%rd37+3072];
	ld.global.u32 	%r134, [%rd37+4096];
	ld.global.u32 	%r135, [%rd37+5120];
	ld.global.u32 	%r136, [%rd37+6144];
	ld.global.u32 	%r137, [%rd37+7168];
	ld.global.u32 	%r138, [%rd37+8192];
	ld.global.u32 	%r139, [%rd37+9216];
	ld.global.u32 	%r140, [%rd37+10240];
	ld.global.u32 	%r141, [%rd37+11264];
	ld.global.u32 	%r142, [%rd37+12288];
	ld.global.u32 	%r143, [%rd37+13312];
	ld.global.u32 	%r144, [%rd37+14336];
	ld.global.u32 	%r145, [%rd37+15360];
	add.s32 	%r146, %r130, %r500;
	add.s32 	%r147, %r131, %r146;
	add.s32 	%r148, %r132, %r147;
	add.s32 	%r149, %r133, %r148;
	add.s32 	%r150, %r134, %r149;
	add.s32 	%r151, %r135, %r150;
	add.s32 	%r152, %r136, %r151;
	add.s32 	%r153, %r137, %r152;
	add.s32 	%r154, %r138, %r153;
	add.s32 	%r155, %r139, %r154;
	add.s32 	%r156, %r140, %r155;
	add.s32 	%r157, %r141, %r156;
	add.s32 	%r158, %r142, %r157;
	add.s32 	%r159, %r143, %r158;
	add.s32 	%r160, %r144, %r159;
	add.s32 	%r500, %r145, %r160;
	sub.s64 	%rd38, %rd1, %rd75;
	setp.lt.u64 	%p4, %rd38, %rd33;
	add.s32 	%r484, %r484, 1;
	add.s64 	%rd74, %rd74, %rd33;
	sub.s32 	%r483, %r483, %r129;
	mul.wide.s32 	%rd39, %r129, 4;
	add.s64 	%rd73, %rd73, %rd39;
	@%p4 bra 	$L__BB9_42;
	bra.uni 	$L__BB9_27;
$L__BB9_29:
	setp.le.u64 	%p5, %rd1, %rd75;
	cvt.u32.u64 	%r161, %rd75;
	cvt.u32.u64 	%r162, %rd1;
	sub.s32 	%r163, %r162, %r161;
	setp.ge.s32 	%p6, %r46, %r163;
	or.pred  	%p7, %p5, %p6;
	@%p7 bra 	$L__BB9_42;
	cvt.u32.u64 	%r166, %rd15;
	cvt.u32.u64 	%r167, %rd4;
	not.b32 	%r168, %r46;
	add.s32 	%r169, %r168, %r48;
	add.s32 	%r170, %r166, %r167;
	sub.s32 	%r171, %r169, %r170;
	mul.lo.s32 	%r172, %r1, %r484;
	shl.b32 	%r173, %r172, 12;
	sub.s32 	%r174, %r171, %r173;
	shr.u32 	%r175, %r174, 8;
	add.s32 	%r56, %r175, 1;
	and.b32  	%r57, %r56, 15;
	setp.lt.u32 	%p8, %r174, 3840;
	mov.u32 	%r490, %r46;
	@%p8 bra 	$L__BB9_33;
	shr.u32 	%r176, %r483, 8;
	add.s32 	%r177, %r176, 1;
	and.b32  	%r178, %r177, 33554416;
	neg.s32 	%r486, %r178;
	mov.u32 	%r490, %r46;
$L__BB9_32:
	.pragma "nounroll";
	ld.global.u32 	%r179, [%rd73+-8192];
	add.s32 	%r180, %r179, %r500;
	ld.global.u32 	%r181, [%rd73+-7168];
	add.s32 	%r182, %r181, %r180;
	ld.global.u32 	%r183, [%rd73+-6144];
	add.s32 	%r184, %r183, %r182;
	ld.global.u32 	%r185, [%rd73+-5120];
	add.s32 	%r186, %r185, %r184;
	ld.global.u32 	%r187, [%rd73+-4096];
	add.s32 	%r188, %r187, %r186;
	ld.global.u32 	%r189, [%rd73+-3072];
	add.s32 	%r190, %r189, %r188;
	ld.global.u32 	%r191, [%rd73+-2048];
	add.s32 	%r192, %r191, %r190;
	ld.global.u32 	%r193, [%rd73+-1024];
	add.s32 	%r194, %r193, %r192;
	ld.global.u32 	%r195, [%rd73];
	add.s32 	%r196, %r195, %r194;
	ld.global.u32 	%r197, [%rd73+1024];
	add.s32 	%r198, %r197, %r196;
	ld.global.u32 	%r199, [%rd73+2048];
	add.s32 	%r200, %r199, %r198;
	ld.global.u32 	%r201, [%rd73+3072];
	add.s32 	%r202, %r201, %r200;
	ld.global.u32 	%r203, [%rd73+4096];
	add.s32 	%r204, %r203, %r202;
	ld.global.u32 	%r205, [%rd73+5120];
	add.s32 	%r206, %r205, %r204;
	ld.global.u32 	%r207, [%rd73+6144];
	add.s32 	%r208, %r207, %r206;
	ld.global.u32 	%r209, [%rd73+7168];
	add.s32 	%r500, %r209, %r208;
	add.s32 	%r490, %r490, 4096;
	add.s32 	%r486, %r486, 16;
	add.s64 	%rd73, %rd73, 16384;
	setp.ne.s32 	%p9, %r486, 0;
	@%p9 bra 	$L__BB9_32;
$L__BB9_33:
	setp.eq.s32 	%p10, %r57, 0;
	@%p10 bra 	$L__BB9_42;
	and.b32  	%r68, %r56, 7;
	setp.lt.u32 	%p11, %r57, 8;
	@%p11 bra 	$L__BB9_36;
	cvt.u64.u32 	%rd40, %r490;
	add.s64 	%rd41, %rd75, %rd40;
	shl.b64 	%rd42, %rd41, 2;
	add.s64 	%rd43, %rd2, %rd42;
	ld.global.u32 	%r211, [%rd43];
	add.s32 	%r212, %r211, %r500;
	ld.global.u32 	%r213, [%rd43+1024];
	add.s32 	%r214, %r213, %r212;
	ld.global.u32 	%r215, [%rd43+2048];
	add.s32 	%r216, %r215, %r214;
	ld.global.u32 	%r217, [%rd43+3072];
	add.s32 	%r218, %r217, %r216;
	ld.global.u32 	%r219, [%rd43+4096];
	add.s32 	%r220, %r219, %r218;
	ld.global.u32 	%r221, [%rd43+5120];
	add.s32 	%r222, %r221, %r220;
	ld.global.u32 	%r223, [%rd43+6144];
	add.s32 	%r224, %r223, %r222;
	ld.global.u32 	%r225, [%rd43+7168];
	add.s32 	%r500, %r225, %r224;
	add.s32 	%r490, %r490, 2048;
$L__BB9_36:
	setp.eq.s32 	%p12, %r68, 0;
	@%p12 bra 	$L__BB9_42;
	setp.lt.u32 	%p13, %r68, 4;
	@%p13 bra 	$L__BB9_39;
	cvt.u64.u32 	%rd44, %r490;
	add.s64 	%rd45, %rd75, %rd44;
	shl.b64 	%rd46, %rd45, 2;
	add.s64 	%rd47, %rd2, %rd46;
	ld.global.u32 	%r227, [%rd47];
	add.s32 	%r228, %r227, %r500;
	ld.global.u32 	%r229, [%rd47+1024];
	add.s32 	%r230, %r229, %r228;
	ld.global.u32 	%r231, [%rd47+2048];
	add.s32 	%r232, %r231, %r230;
	ld.global.u32 	%r233, [%rd47+3072];
	add.s32 	%r500, %r233, %r232;
	add.s32 	%r490, %r490, 1024;
$L__BB9_39:
	and.b32  	%r234, %r56, 3;
	setp.eq.s32 	%p14, %r234, 0;
	@%p14 bra 	$L__BB9_42;
	cvt.u64.u32 	%rd48, %r490;
	add.s64 	%rd49, %rd48, %rd74;
	shl.b64 	%rd50, %rd49, 2;
	add.s64 	%rd77, %rd2, %rd50;
	cvt.u16.u32 	%rs1, %r483;
	shr.u16 	%rs2, %rs1, 8;
	add.s16 	%rs3, %rs2, 1;
	cvt.u32.u16 	%r235, %rs3;
	and.b32  	%r236, %r235, 3;
	neg.s32 	%r498, %r236;
$L__BB9_41:
	.pragma "nounroll";
	ld.global.u32 	%r237, [%rd77];
	add.s32 	%r500, %r237, %r500;
	add.s64 	%rd77, %rd77, 1024;
	add.s32 	%r498, %r498, 1;
	setp.ne.s32 	%p15, %r498, 0;
	@%p15 bra 	$L__BB9_41;
$L__BB9_42:
	// begin inline asm
	mov.u32 %r238, %laneid;
	// end inline asm
	mov.b32 	%r241, 1;
	mov.b32 	%r262, 31;
	mov.b32 	%r263, -1;
	// begin inline asm
	shfl.sync.down.b32 %r239, %r500, %r241, %r262, %r263;
	// end inline asm
	setp.gt.s32 	%p16, %r238, 30;
	selp.b32 	%r264, 0, %r239, %p16;
	add.s32 	%r245, %r264, %r500;
	mov.b32 	%r246, 2;
	// begin inline asm
	shfl.sync.down.b32 %r244, %r245, %r246, %r262, %r263;
	// end inline asm
	setp.gt.s32 	%p17, %r238, 29;
	selp.b32 	%r265, 0, %r244, %p17;
	add.s32 	%r250, %r245, %r265;
	mov.b32 	%r251, 4;
	// begin inline asm
	shfl.sync.down.b32 %r249, %r250, %r251, %r262, %r263;
	// end inline asm
	setp.gt.s32 	%p18, %r238, 27;
	selp.b32 	%r266, 0, %r249, %p18;
	add.s32 	%r255, %r250, %r266;
	mov.b32 	%r256, 8;
	// begin inline asm
	shfl.sync.down.b32 %r254, %r255, %r256, %r262, %r263;
	// end inline asm
	setp.gt.s32 	%p19, %r238, 23;
	selp.b32 	%r267, 0, %r254, %p19;
	add.s32 	%r260, %r255, %r267;
	mov.b32 	%r261, 16;
	// begin inline asm
	shfl.sync.down.b32 %r259, %r260, %r261, %r262, %r263;
	// end inline asm
	setp.gt.s32 	%p20, %r238, 15;
	selp.b32 	%r268, 0, %r259, %p20;
	add.s32 	%r501, %r260, %r268;
	setp.ne.s32 	%p21, %r238, 0;
	@%p21 bra 	$L__BB9_44;
	shr.u32 	%r269, %r46, 3;
	and.b32  	%r270, %r269, 124;
	mov.u32 	%r271, _ZZN3cub18CUB_300001_SM_10006detail6reduce18DeviceReduceKernelINS2_10policy_hubIiyN4cuda3std3__44plusIiEEE10Policy1000EN6thrust24THRUST_300001_SM_1000_NS6detail15normal_iteratorINSD_10device_ptrIiEEEEyS9_iNS7_10__identityEEEvT0_PT3_T1_NS0_13GridEvenShareISN_EET2_T4_E12temp_storage;
	add.s32 	%r272, %r271, %r270;
	st.shared.u32 	[%r272+8], %r501;
$L__BB9_44:
	bar.sync 	0;
	setp.ne.s32 	%p22, %r46, 0;
	@%p22 bra 	$L__BB9_46;
	ld.shared.u32 	%r273, [_ZZN3cub18CUB_300001_SM_10006detail6reduce18DeviceReduceKernelINS2_10policy_hubIiyN4cuda3std3__44plusIiEEE10Policy1000EN6thrust24THRUST_300001_SM_1000_NS6detail15normal_iteratorINSD_10device_ptrIiEEEEyS9_iNS7_10__identityEEEvT0_PT3_T1_NS0_13GridEvenShareISN_EET2_T4_E12temp_storage+12];
	add.s32 	%r274, %r273, %r501;
	ld.shared.u32 	%r275, [_ZZN3cub18CUB_300001_SM_10006detail6reduce18DeviceReduceKernelINS2_10policy_hubIiyN4cuda3std3__44plusIiEEE10Policy1000EN6thrust24THRUST_300001_SM_1000_NS6detail15normal_iteratorINSD_10device_ptrIiEEEEyS9_iNS7_10__identityEEEvT0_PT3_T1_NS0_13GridEvenShareISN_EET2_T4_E12temp_storage+16];
	add.s32 	%r276, %r274, %r275;
	ld.shared.u32 	%r277, [_ZZN3cub18CUB_300001_SM_10006detail6reduce18DeviceReduceKernelINS2_10policy_hubIiyN4cuda3std3__44plusIiEEE10Policy1000EN6thrust24THRUST_300001_SM_1000_NS6detail15normal_iteratorINSD_10device_ptrIiEEEEyS9_iNS7_10__identityEEEvT0_PT3_T1_NS0_13GridEvenShareISN_EET2_T4_E12temp_storage+20];
	add.s32 	%r278, %r276, %r277;
	ld.shared.u32 	%r279, [_ZZN3cub18CUB_300001_SM_10006detail6reduce18DeviceReduceKernelINS2_10policy_hubIiyN4cuda3std3__44plusIiEEE10Policy1000EN6thrust24THRUST_300001_SM_1000_NS6detail15normal_iteratorINSD_10device_ptrIiEEEEyS9_iNS7_10__identityEEEvT0_PT3_T1_NS0_13GridEvenShareISN_EET2_T4_E12temp_storage+24];
	add.s32 	%r280, %r278, %r279;
	ld.shared.u32 	%r281, [_ZZN3cub18CUB_300001_SM_10006detail6reduce18DeviceReduceKernelINS2_10policy_hubIiyN4cuda3std3__44plusIiEEE10Policy1000EN6thrust24THRUST_300001_SM_1000_NS6detail15normal_iteratorINSD_10device_ptrIiEEEEyS9_iNS7_10__identityEEEvT0_PT3_T1_NS0_13GridEvenShareISN_EET2_T4_E12temp_storage+28];
	add.s32 	%r282, %r280, %r281;
	ld.shared.u32 	%r283, [_ZZN3cub18CUB_300001_SM_10006detail6reduce18DeviceReduceKernelINS2_10policy_hubIiyN4cuda3std3__44plusIiEEE10Policy1000EN6thrust24THRUST_300001_SM_1000_NS6detail15normal_iteratorINSD_10device_ptrIiEEEEyS9_iNS7_10__identityEEEvT0_PT3_T1_NS0_13GridEvenShareISN_EET2_T4_E12temp_storage+32];
	add.s32 	%r284, %r282, %r283;
	ld.shared.u32 	%r285, [_ZZN3cub18CUB_300001_SM_10006detail6reduce18DeviceReduceKernelINS2_10policy_hubIiyN4cuda3std3__44plusIiEEE10Policy1000EN6thrust24THRUST_300001_SM_1000_NS6detail15normal_iteratorINSD_10device_ptrIiEEEEyS9_iNS7_10__identityEEEvT0_PT3_T1_NS0_13GridEvenShareISN_EET2_T4_E12temp_storage+36];
	add.s32 	%r501, %r284, %r285;
$L__BB9_46:
	mov.u32 	%r464, %tid.x;
	setp.ne.s32 	%p56, %r464, 0;
	@%p56 bra 	$L__BB9_48;
	ld.param.u64 	%rd71, [_ZN3cub18CUB_300001_SM_10006detail6reduce18DeviceReduceKernelINS2_10policy_hubIiyN4cuda3std3__44plusIiEEE10Policy1000EN6thrust24THRUST_300001_SM_1000_NS6detail15normal_iteratorINSD_10device_ptrIiEEEEyS9_iNS7_10__identityEEEvT0_PT3_T1_NS0_13GridEvenShareISN_EET2_T4__param_1];
	cvta.to.global.u64 	%rd68, %rd71;
	mul.wide.u32 	%rd69, %r2, 4;
	add.s64 	%rd70, %rd68, %rd69;
	st.global.u32 	[%rd70], %r501;
$L__BB9_48:
	ret;

}
	// .globl	_ZN3cub18CUB_300001_SM_10006detail6reduce28DeviceReduceSingleTileKernelINS2_10policy_hubIiyN4cuda3std3__44plusIiEEE10Policy1000EPiSC_iS9_iiNS7_10__identityEEEvT0_T1_T2_T3_T4_T6_
.visible .entry _ZN3cub18CUB_300001_SM_10006detail6reduce28DeviceReduceSingleTileKernelINS2_10policy_hubIiyN4cuda3std3__44plusIiEEE10Policy1000EPiSC_iS9_iiNS7_10__identityEEEvT0_T1_T2_T3_T4_T6_(
	.param .u64 .ptr .align 1 _ZN3cub18CUB_300001_SM_10006detail6reduce28DeviceReduceSingleTileKernelINS2_10policy_hubIiyN4cuda3std3__44plusIiEEE10Policy1000EPiSC_iS9_iiNS7_10__identityEEEvT0_T1_T2_T3_T4_T6__param_0,
	.param .u64 .ptr .align 1 _ZN3cub18CUB_300001_SM_10006detail6reduce28DeviceReduceSingleTileKernelINS2_10policy_hubIiyN4cuda3std3__44plusIiEEE10Policy1000EPiSC_iS9_iiNS7_10__identityEEEvT0_T1_T2_T3_T4_T6__param_1,
	.param .u32 _ZN3cub18CUB_300001_SM_10006detail6reduce28DeviceReduceSingleTileKernelINS2_10policy_hubIiyN4cuda3std3__44plusIiEEE10Policy1000EPiSC_iS9_iiNS7_10__identityEEEvT0_T1_T2_T3_T4_T6__param_2,
	.param .align 1 .b8 _ZN3cub18CUB_300001_SM_10006detail6reduce28DeviceReduceSingleTileKernelINS2_10policy_hubIiyN4cuda3std3__44plusIiEEE10Policy1000EPiSC_iS9_iiNS7_10__identityEEEvT0_T1_T2_T3_T4_T6__param_3[1],
	.param .u32 _ZN3cub18CUB_300001_SM_10006detail6reduce28DeviceReduceSingleTileKernelINS2_10policy_hubIiyN4cuda3std3__44plusIiEEE10Policy1000EPiSC_iS9_iiNS7_10__identityEEEvT0_T1_T2_T3_T4_T6__param_4,
	.param .align 1 .b8 _ZN3cub18CUB_300001_SM_10006detail6reduce28DeviceReduceSingleTileKernelINS2_10policy_hubIiyN4cuda3std3__44plusIiEEE10Policy1000EPiSC_iS9_iiNS7_10__identityEEEvT0_T1_T2_T3_T4_T6__param_5[1]
)
.maxntid 256
.minnctapersm 1
{
	.reg .pred 	%p<97>;
	.reg .b32 	%r<687>;
	.reg .b64 	%rd<125>;
	// demoted variable
	.shared .align 4 .b8 _ZZN3cub18CUB_300001_SM_10006detail6reduce28DeviceReduceSingleTileKernelINS2_10policy_hubIiyN4cuda3std3__44plusIiEEE10Policy1000EPiSC_iS9_iiNS7_10__identityEEEvT0_T1_T2_T3_T4_T6_E12temp_storage[44];
	ld.param.u64 	%rd16, [_ZN3cub18CUB_300001_SM_10006detail6reduce28DeviceReduceSingleTileKernelINS2_10policy_hubIiyN4cuda3std3__44plusIiEEE10Policy1000EPiSC_iS9_iiNS7_10__identityEEEvT0_T1_T2_T3_T4_T6__param_0];
	ld.param.u64 	%rd17, [_ZN3cub18CUB_300001_SM_10006detail6reduce28DeviceReduceSingleTileKernelINS2_10policy_hubIiyN4cuda3std3__44plusIiEEE10Policy1000EPiSC_iS9_iiNS7_10__identityEEEvT0_T1_T2_T3_T4_T6__param_1];
	ld.param.u32 	%r120, [_ZN3cub18CUB_300001_SM_10006detail6reduce28DeviceReduceSingleTileKernelINS2_10policy_hubIiyN4cuda3std3__44plusIiEEE10Policy1000EPiSC_iS9_iiNS7_10__identityEEEvT0_T1_T2_T3_T4_T6__param_2];
	ld.param.u32 	%r121, [_ZN3cub18CUB_300001_SM_10006detail6reduce28DeviceReduceSingleTileKernelINS2_10policy_hubIiyN4cuda3std3__44plusIiEEE10Policy1000EPiSC_iS9_iiNS7_10__identityEEEvT0_T1_T2_T3_T4_T6__param_4];
	cvta.to.global.u64 	%rd1, %rd17;
	setp.ne.s32 	%p1, %r120, 0;
	@%p1 bra 	$L__BB10_3;
	mov.u32 	%r633, %tid.x;
	setp.ne.s32 	%p96, %r633, 0;
	@%p96 bra 	$L__BB10_74;
	st.global.u32 	[%rd1], %r121;
	bra.uni 	$L__BB10_74;
$L__BB10_3:
	and.b64  	%rd18, %rd16, 15;
	setp.ne.s64 	%p2, %rd18, 0;
	@%p2 bra 	$L__BB10_38;
	setp.gt.s32 	%p49, %r120, 4095;
	@%p49 bra 	$L__BB10_22;
	mov.u32 	%r1, %tid.x;
	setp.ge.s32 	%p66, %r1, %r120;
	mov.b32 	%r644, 0;
	mov.u32 	%r639, %r1;
	@%p66 bra 	$L__BB10_7;
	mul.wide.u32 	%rd113, %r1, 4;
	add.s64 	%rd112, %rd16, %rd113;
	// begin inline asm
	ld.global.nc.u32 %r644, [%rd112];
	// end inline asm
	add.s32 	%r639, %r1, 256;
$L__BB10_7:
	setp.ge.s32 	%p67, %r639, %r120;
	@%p67 bra 	$L__BB10_13;
	not.b32 	%r507, %r639;
	add.s32 	%r6, %r120, %r507;
	and.b32  	%r508, %r6, 768;
	setp.eq.s32 	%p68, %r508, 768;
	@%p68 bra 	$L__BB10_11;
	mul.wide.u32 	%rd114, %r639, 4;
	add.s64 	%rd121, %rd16, %rd114;
	shr.u32 	%r509, %r6, 8;
	add.s32 	%r510, %r509, 1;
	and.b32  	%r511, %r510, 3;
	neg.s32 	%r636, %r511;
$L__BB10_10:
	.pragma "nounroll";
	// begin inline asm
	ld.global.nc.u32 %r512, [%rd121];
	// end inline asm
	add.s32 	%r644, %r512, %r644;
	add.s32 	%r639, %r639, 256;
	add.s64 	%rd121, %rd121, 1024;
	add.s32 	%r636, %r636, 1;
	setp.ne.s32 	%p69, %r636, 0;
	@%p69 bra 	$L__BB10_10;
$L__BB10_11:
	setp.lt.u32 	%p70, %r6, 768;
	@%p70 bra 	$L__BB10_13;
$L__BB10_12:
	mul.wide.s32 	%rd120, %r639, 4;
	add.s64 	%rd116, %rd16, %rd120;
	// begin inline asm
	ld.global.nc.u32 %r513, [%rd116];
	// end inline asm
	add.s32 	%r517, %r513, %r644;
	add.s64 	%rd117, %rd116, 1024;
	// begin inline asm
	ld.global.nc.u32 %r514, [%rd117];
	// end inline asm
	add.s32 	%r518, %r514, %r517;
	add.s64 	%rd118, %rd116, 2048;
	// begin inline asm
	ld.global.nc.u32 %r515, [%rd118];
	// end inline asm
	add.s32 	%r519, %r515, %r518;
	add.s64 	%rd119, %rd116, 3072;
	// begin inline asm
	ld.global.nc.u32 %r516, [%rd119];
	// end inline asm
	add.s32 	%r644, %r516, %r519;
	add.s32 	%r639, %r639, 1024;
	setp.lt.s32 	%p71, %r639, %r120;
	@%p71 bra 	$L__BB10_12;
$L__BB10_13:
	setp.lt.s32 	%p72, %r120, 256;
	@%p72 bra 	$L__BB10_18;
	// begin inline asm
	mov.u32 %r583, %laneid;
	// end inline asm
	mov.b32 	%r586, 1;
	mov.b32 	%r607, 31;
	mov.b32 	%r608, -1;
	// begin inline asm
	shfl.sync.down.b32 %r584, %r644, %r586, %r607, %r608;
	// end inline asm
	setp.gt.s32 	%p88, %r583, 30;
	selp.b32 	%r609, 0, %r584, %p88;
	add.s32 	%r590, %r609, %r644;
	mov.b32 	%r591, 2;
	// begin inline asm
	shfl.sync.down.b32 %r589, %r590, %r591, %r607, %r608;
	// end inline asm
	setp.gt.s32 	%p89, %r583, 29;
	selp.b32 	%r610, 0, %r589, %p89;
	add.s32 	%r595, %r590, %r610;
	mov.b32 	%r596, 4;
	// begin inline asm
	shfl.sync.down.b32 %r594, %r595, %r596, %r607, %r608;
	// end inline asm
	setp.gt.s32 	%p90, %r583, 27;
	selp.b32 	%r611, 0, %r594, %p90;
	add.s32 	%r600, %r595, %r611;
	mov.b32 	%r601, 8;
	// begin inline asm
	shfl.sync.down.b32 %r599, %r600, %r601, %r607, %r608;
	// end inline asm
	setp.gt.s32 	%p91, %r583, 23;
	selp.b32 	%r612, 0, %r599, %p91;
	add.s32 	%r605, %r600, %r612;
	mov.b32 	%r606, 16;
	// begin inline asm
	shfl.sync.down.b32 %r604, %r605, %r606, %r607, %r608;
	// end inline asm
	setp.gt.s32 	%p92, %r583, 15;
	selp.b32 	%r613, 0, %r604, %p92;
	add.s32 	%r686, %r605, %r613;
	setp.ne.s32 	%p93, %r583, 0;
	@%p93 bra 	$L__BB10_16;
	shr.u32 	%r614, %r1, 3;
	and.b32  	%r615, %r614, 124;
	mov.u32 	%r616, _ZZN3cub18CUB_300001_SM_10006detail6reduce28DeviceReduceSingleTileKernelINS2_10policy_hubIiyN4cuda3std3__44plusIiEEE10Policy1000EPiSC_iS9_iiNS7_10__identityEEEvT0_T1_T2_T3_T4_T6_E12temp_storage;
	add.s32 	%r617, %r616, %r615;
	st.shared.u32 	[%r617+8], %r686;
$L__BB10_16:
	bar.sync 	0;
	setp.ne.s32 	%p94, %r1, 0;
	@%p94 bra 	$L__BB10_72;
	ld.shared.u32 	%r618, [_ZZN3cub18CUB_300001_SM_10006detail6reduce28DeviceReduceSingleTileKernelINS2_10policy_hubIiyN4cuda3std3__44plusIiEEE10Policy1000EPiSC_iS9_iiNS7_10__identityEEEvT0_T1_T2_T3_T4_T6_E12temp_storage+12];
	add.s32 	%r619, %r618, %r686;
	ld.shared.u32 	%r620, [_ZZN3cub18CUB_300001_SM_10006detail6reduce28DeviceReduceSingleTileKernelINS2_10policy_hubIiyN4cuda3std3__44plusIiEEE10Policy1000EPiSC_iS9_iiNS7_10__identityEEEvT0_T1_T2_T3_T4_T6_E12temp_storage+16];
	add.s32 	%r621, %r619, %r620;
	ld.shared.u32 	%r622, [_ZZN3cub18CUB_300001_SM_10006detail6reduce28DeviceReduceSingleTileKernelINS2_10policy_hubIiyN4cuda3std3__44plusIiEEE10Policy1000EPiSC_iS9_iiNS7_10__identityEEEvT0_T1_T2_T3_T4_T6_E12temp_storage+20];
	add.s32 	%r623, %r621, %r622;
	ld.shared.u32 	%r624, [_ZZN3cub18CUB_300001_SM_10006detail6reduce28DeviceReduceSingleTileKernelINS2_10policy_hubIiyN4cuda3std3__44plusIiEEE10Policy1000EPiSC_iS9_iiNS7_10__identityEEEvT0_T1_T2_T3_T4_T6_E12temp_storage+24];
	add.s32 	%r625, %r623, %r624;
	ld.shared.u32 	%r626, [_ZZN3cub18CUB_300001_SM_10006detail6reduce28DeviceReduceSingleTileKernelINS2_10policy_hubIiyN4cuda3std3__44plusIiEEE10Policy1000EPiSC_iS9_iiNS7_10__identityEEEvT0_T1_T2_T3_T4_T6_E12temp_storage+28];
	add.s32 	%r627, %r625, %r626;
	ld.shared.u32 	%r628, [_ZZN3cub18CUB_300001_SM_10006detail6reduce28DeviceReduceSingleTileKernelINS2_10policy_hubIiyN4cuda3std3__44plusIiEEE10Policy1000EPiSC_iS9_iiNS7_10__identityEEEvT0_T1_T2_T3_T4_T6_E12temp_storage+32];
	add.s32 	%r629, %r627, %r628;
	ld.shared.u32 	%r630, [_ZZN3cub18CUB_300001_SM_10006detail6reduce28DeviceReduceSingleTileKernelINS2_10policy_hubIiyN4cuda3std3__44plusIiEEE10Policy1000EPiSC_iS9_iiNS7_10__identityEEEvT0_T1_T2_T3_T4_T6_E12temp_storage+36];
	add.s32 	%r686, %r629, %r630;
	bra.uni 	$L__BB10_72;
$L__BB10_18:
	// begin inline asm
	mov.u32 %r520, %laneid;
	// end inline asm
	and.b32  	%r546, %r1, 992;
	add.s32 	%r547, %r546, 32;
	setp.gt.s32 	%p73, %r547, %r120;
	not.b32 	%r548, %r546;
	add.s32 	%r549, %r120, %r548;
	selp.b32 	%r544, %r549, 31, %p73;
	mov.b32 	%r523, 1;
	mov.b32 	%r545, -1;
	// begin inline asm
	shfl.sync.down.b32 %r521, %r644, %r523, %r544, %r545;
	// end inline asm
	setp.lt.s32 	%p74, %r520, %r544;
	selp.b32 	%r550, %r521, 0, %p74;
	add.s32 	%r527, %r550, %r644;
	mov.b32 	%r528, 2;
	// begin inline asm
	shfl.sync.down.b32 %r526, %r527, %r528, %r544, %r545;
	// end inline asm
	add.s32 	%r551, %r520, 2;
	setp.gt.s32 	%p75, %r551, %r544;
	selp.b32 	%r552, 0, %r526, %p75;
	add.s32 	%r532, %r527, %r552;
	mov.b32 	%r533, 4;
	// begin inline asm
	shfl.sync.down.b32 %r531, %r532, %r533, %r544, %r545;
	// end inline asm
	add.s32 	%r553, %r520, 4;
	setp.gt.s32 	%p76, %r553, %r544;
	selp.b32 	%r554, 0, %r531, %p76;
	add.s32 	%r537, %r532, %r554;
	mov.b32 	%r538, 8;
	// begin inline asm
	shfl.sync.down.b32 %r536, %r537, %r538, %r544, %r545;
	// end inline asm
	add.s32 	%r555, %r520, 8;
	setp.gt.s32 	%p77, %r555, %r544;
	selp.b32 	%r556, 0, %r536, %p77;
	add.s32 	%r542, %r537, %r556;
	mov.b32 	%r543, 16;
	// begin inline asm
	shfl.sync.down.b32 %r541, %r542, %r543, %r544, %r545;
	// end inline asm
	add.s32 	%r557, %r520, 16;
	setp.gt.s32 	%p78, %r557, %r544;
	selp.b32 	%r558, 0, %r541, %p78;
	add.s32 	%r686, %r542, %r558;
	setp.ne.s32 	%p79, %r520, 0;
	@%p79 bra 	$L__BB10_20;
	shr.u32 	%r559, %r1, 3;
	and.b32  	%r560, %r559, 124;
	mov.u32 	%r561, _ZZN3cub18CUB_300001_SM_10006detail6reduce28DeviceReduceSingleTileKernelINS2_10policy_hubIiyN4cuda3std3__44plusIiEEE10Policy1000EPiSC_iS9_iiNS7_10__identityEEEvT0_T1_T2_T3_T4_T6_E12temp_storage;
	add.s32 	%r562, %r561, %r560;
	st.shared.u32 	[%r562+8], %r686;
$L__BB10_20:
	bar.sync 	0;
	setp.ne.s32 	%p80, %r1, 0;
	@%p80 bra 	$L__BB10_72;
	setp.gt.s32 	%p81, %r120, 32;
	ld.shared.u32 	%r563, [_ZZN3cub18CUB_300001_SM_10006detail6reduce28DeviceReduceSingleTileKernelINS2_10policy_hubIiyN4cuda3std3__44plusIiEEE10Policy1000EPiSC_iS9_iiNS7_10__identityEEEvT0_T1_T2_T3_T4_T6_E12temp_storage+12];
	selp.b32 	%r564, %r563, 0, %p81;
	add.s32 	%r565, %r564, %r686;
	setp.gt.s32 	%p82, %r120, 64;
	ld.shared.u32 	%r566, [_ZZN3cub18CUB_300001_SM_10006detail6reduce28DeviceReduceSingleTileKernelINS2_10policy_hubIiyN4cuda3std3__44plusIiEEE10Policy1000EPiSC_iS9_iiNS7_10__identityEEEvT0_T1_T2_T3_T4_T6_E12temp_storage+16];
	selp.b32 	%r567, %r566, 0, %p82;
	add.s32 	%r568, %r565, %r567;
	setp.gt.s32 	%p83, %r120, 96;
	ld.shared.u32 	%r569, [_ZZN3cub18CUB_300001_SM_10006detail6reduce28DeviceReduceSingleTileKernelINS2_10policy_hubIiyN4cuda3std3__44plusIiEEE10Policy1000EPiSC_iS9_iiNS7_10__identityEEEvT0_T1_T2_T3_T4_T6_E12temp_storage+20];
	selp.b32 	%r570, %r569, 0, %p83;
	add.s32 	%r571, %r568, %r570;
	setp.gt.s32 	%p84, %r120, 128;
	ld.shared.u32 	%r572, [_ZZN3cub18CUB_300001_SM_10006detail6reduce28DeviceReduceSingleTileKernelINS2_10policy_hubIiyN4cuda3std3__44plusIiEEE10Policy1000EPiSC_iS9_iiNS7_10__identityEEEvT0_T1_T2_T3_T4_T6_E12temp_storage+24];
	selp.b32 	%r573, %r572, 0, %p84;
	add.s32 	%r574, %r571, %r573;
	setp.gt.s32 	%p85, %r120, 160;
	ld.shared.u32 	%r575, [_ZZN3cub18CUB_300001_SM_10006detail6reduce28DeviceReduceSingleTileKernelINS2_10policy_hubIiyN4cuda3std3__44plusIiEEE10Policy1000EPiSC_iS9_iiNS7_10__identityEEEvT0_T1_T2_T3_T4_T6_E12temp_storage+28];
	selp.b32 	%r576, %r575, 0, %p85;
	add.s32 	%r577, %r574, %r576;
	setp.gt.s32 	%p86, %r120, 192;
	ld.shared.u32 	%r578, [_ZZN3cub18CUB_300001_SM_10006detail6reduce28DeviceReduceSingleTileKernelINS2_10policy_hubIiyN4cuda3std3__44plusIiEEE10Policy1000EPiSC_iS9_iiNS7_10__identityEEEvT0_T1_T2_T3_T4_T6_E12temp_storage+32];
	selp.b32 	%r579, %r578, 0, %p86;
	add.s32 	%r580, %r577, %r579;
	setp.gt.s32 	%p87, %r120, 224;
	ld.shared.u32 	%r581, [_ZZN3cub18CUB_300001_SM_10006detail6reduce28DeviceReduceSingleTileKernelINS2_10policy_hubIiyN4cuda3std3__44plusIiEEE10Policy1000EPiSC_iS9_iiNS7_10__identityEEEvT0_T1_T2_T3_T4_T6_E12temp_storage+36];
	selp.b32 	%r582, %r581, 0, %p87;
	add.s32 	%r686, %r580, %r582;
	bra.uni 	$L__BB10_72;
$L__BB10_22:
	mov.u32 	%r26, %tid.x;
	shl.b32 	%r377, %r26, 2;
	mul.wide.u32 	%rd86, %r377, 4;
	add.s64 	%rd76, %rd16, %rd86;
	// begin inline asm
	ld.global.nc.v2.u64 {%rd74, %rd75}, [%rd76];
	// end inline asm
	mov.b64 	{%r378, %r379}, %rd75;
	mov.b64 	{%r380, %r381}, %rd74;
	add.s64 	%rd79, %rd76, 4096;
	// begin inline asm
	ld.global.nc.v2.u64 {%rd77, %rd78}, [%rd79];
	// end inline asm
	mov.b64 	{%r382, %r383}, %rd78;
	mov.b64 	{%r384, %r385}, %rd77;
	add.s64 	%rd82, %rd76, 8192;
	// begin inline asm
	ld.global.nc.v2.u64 {%rd80, %rd81}, [%rd82];
	// end inline asm
	mov.b64 	{%r386, %r387}, %rd81;
	mov.b64 	{%r388, %r389}, %rd80;
	add.s64 	%rd85, %rd76, 12288;
	// begin inline asm
	ld.global.nc.v2.u64 {%rd83, %rd84}, [%rd85];
	// end inline asm
	mov.b64 	{%r390, %r391}, %rd84;
	mov.b64 	{%r392, %r393}, %rd83;
	add.s32 	%r394, %r381, %r380;
	add.s32 	%r395, %r378, %r394;
	add.s32 	%r396, %r379, %r395;
	add.s32 	%r397, %r384, %r396;
	add.s32 	%r398, %r385, %r397;
	add.s32 	%r399, %r382, %r398;
	add.s32 	%r400, %r383, %r399;
	add.s32 	%r401, %r388, %r400;
	add.s32 	%r402, %r389, %r401;
	add.s32 	%r403, %r386, %r402;
	add.s32 	%r404, %r387, %r403;
	add.s32 	%r405, %r392, %r404;
	add.s32 	%r406, %r393, %r405;
	add.s32 	%r407, %r390, %r406;
	add.s32 	%r659, %r391, %r407;
	setp.lt.u32 	%p50, %r120, 8192;
	mov.b32 	%r648, 4096;
	@%p50 bra 	$L__BB10_26;
	add.s32 	%r28, %r120, -4096;
	mov.b32 	%r648, 4096;
$L__BB10_24:
	mul.wide.s32 	%rd99, %r648, 4;
	add.s64 	%rd89, %rd76, %rd99;
	// begin inline asm
	ld.global.nc.v2.u64 {%rd87, %rd88}, [%rd89];
	// end inline asm
	mov.b64 	{%r409, %r410}, %rd88;
	mov.b64 	{%r411, %r412}, %rd87;
	add.s64 	%rd92, %rd89, 4096;
	// begin inline asm
	ld.global.nc.v2.u64 {%rd90, %rd91}, [%rd92];
	// end inline asm
	mov.b64 	{%r413, %r414}, %rd91;
	mov.b64 	{%r415, %r416}, %rd90;
	add.s64 	%rd95, %rd89, 8192;
	// begin inline asm
	ld.global.nc.v2.u64 {%rd93, %rd94}, [%rd95];
	// end inline asm
	mov.b64 	{%r417, %r418}, %rd94;
	mov.b64 	{%r419, %r420}, %rd93;
	add.s64 	%rd98, %rd89, 12288;
	// begin inline asm
	ld.global.nc.v2.u64 {%rd96, %rd97}, [%rd98];
	// end inline asm
	mov.b64 	{%r421, %r422}, %rd97;
	mov.b64 	{%r423, %r424}, %rd96;
	add.s32 	%r425, %r411, %r659;
	add.s32 	%r426, %r412, %r425;
	add.s32 	%r427, %r409, %r426;
	add.s32 	%r428, %r410, %r427;
	add.s32 	%r429, %r415, %r428;
	add.s32 	%r430, %r416, %r429;
	add.s32 	%r431, %r413, %r430;
	add.s32 	%r432, %r414, %r431;
	add.s32 	%r433, %r419, %r432;
	add.s32 	%r434, %r420, %r433;
	add.s32 	%r435, %r417, %r434;
	add.s32 	%r436, %r418, %r435;
	add.s32 	%r437, %r423, %r436;
	add.s32 	%r438, %r424, %r437;
	add.s32 	%r439, %r421, %r438;
	add.s32 	%r659, %r422, %r439;
	sub.s32 	%r440, %r120, %r648;
	setp.lt.s32 	%p51, %r440, 4096;
	@%p51 bra 	$L__BB10_34;
	add.s32 	%r648, %r648, 4096;
	setp.le.s32 	%p52, %r648, %r28;
	@%p52 bra 	$L__BB10_24;
$L__BB10_26:
	setp.le.s32 	%p53, %r120, %r648;
	@%p53 bra 	$L__BB10_34;
	sub.s32 	%r35, %r120, %r648;
	setp.ge.s32 	%p54, %r26, %r35;
	@%p54 bra 	$L__BB10_34;
	not.b32 	%r442, %r26;
	add.s32 	%r443, %r120, %r442;
	sub.s32 	%r36, %r443, %r648;
	and.b32  	%r444, %r36, 768;
	setp.eq.s32 	%p55, %r444, 768;
	mov.u32 	%r653, %r26;
	@%p55 bra 	$L__BB10_31;
	add.s32 	%r650, %r26, %r648;
	shr.u32 	%r445, %r36, 8;
	add.s32 	%r446, %r445, 1;
	and.b32  	%r447, %r446, 3;
	neg.s32 	%r649, %r447;
	mov.u32 	%r653, %r26;
$L__BB10_30:
	.pragma "nounroll";
	mul.wide.u32 	%rd101, %r650, 4;
	add.s64 	%rd100, %rd16, %rd101;
	// begin inline asm
	ld.global.nc.u32 %r448, [%rd100];
	// end inline asm
	add.s32 	%r659, %r448, %r659;
	add.s32 	%r653, %r653, 256;
	add.s32 	%r650, %r650, 256;
	add.s32 	%r649, %r649, 1;
	setp.ne.s32 	%p56, %r649, 0;
	@%p56 bra 	$L__BB10_30;
$L__BB10_31:
	setp.lt.u32 	%p57, %r36, 768;
	@%p57 bra 	$L__BB10_34;
	cvt.u64.u32 	%rd102, %r653;
	cvt.u64.u32 	%rd103, %r648;
	add.s64 	%rd104, %rd102, %rd103;
	shl.b64 	%rd105, %rd104, 2;
	add.s64 	%rd106, %rd105, %rd16;
	add.s64 	%rd122, %rd106, 2048;
	add.s32 	%r656, %r653, %r648;
$L__BB10_33:
	mul.wide.u32 	%rd111, %r656, 4;
	add.s64 	%rd107, %rd16, %rd111;
	// begin inline asm
	ld.global.nc.u32 %r449, [%rd107];
	// end inline asm
	add.s32 	%r453, %r449, %r659;
	add.s64 	%rd108, %rd122, -1024;
	// begin inline asm
	ld.global.nc.u32 %r450, [%rd108];
	// end inline asm
	add.s32 	%r454, %r450, %r453;
	// begin inline asm
	ld.global.nc.u32 %r451, [%rd122];
	// end inline asm
	add.s32 	%r455, %r451, %r454;
	add.s64 	%rd110, %rd122, 1024;
	// begin inline asm
	ld.global.nc.u32 %r452, [%rd110];
	// end inline asm
	add.s32 	%r659, %r452, %r455;
	add.s32 	%r653, %r653, 1024;
	add.s64 	%rd122, %rd122, 4096;
	add.s32 	%r656, %r656, 1024;
	setp.lt.s32 	%p58, %r653, %r35;
	@%p58 bra 	$L__BB10_33;
$L__BB10_34:
	// begin inline asm
	mov.u32 %r456, %laneid;
	// end inline asm
	mov.b32 	%r459, 1;
	mov.b32 	%r480, 31;
	mov.b32 	%r481, -1;
	// begin inline asm
	shfl.sync.down.b32 %r457, %r659, %r459, %r480, %r481;
	// end inline asm
	setp.gt.s32 	%p59, %r456, 30;
	selp.b32 	%r482, 0, %r457, %p59;
	add.s32 	%r463, %r482, %r659;
	mov.b32 	%r464, 2;
	// begin inline asm
	shfl.sync.down.b32 %r462, %r463, %r464, %r480, %r481;
	// end inline asm
	setp.gt.s32 	%p60, %r456, 29;
	selp.b32 	%r483, 0, %r462, %p60;
	add.s32 	%r468, %r463, %r483;
	mov.b32 	%r469, 4;
	// begin inline asm
	shfl.sync.down.b32 %r467, %r468, %r469, %r480, %r481;
	// end inline asm
	setp.gt.s32 	%p61, %r456, 27;
	selp.b32 	%r484, 0, %r467, %p61;
	add.s32 	%r473, %r468, %r484;
	mov.b32 	%r474, 8;
	// begin inline asm
	shfl.sync.down.b32 %r472, %r473, %r474, %r480, %r481;
	// end inline asm
	setp.gt.s32 	%p62, %r456, 23;
	selp.b32 	%r485, 0, %r472, %p62;
	add.s32 	%r478, %r473, %r485;
	mov.b32 	%r479, 16;
	// begin inline asm
	shfl.sync.down.b32 %r477, %r478, %r479, %r480, %r481;
	// end inline asm
	setp.gt.s32 	%p63, %r456, 15;
	selp.b32 	%r486, 0, %r477, %p63;
	add.s32 	%r686, %r478, %r486;
	setp.ne.s32 	%p64, %r456, 0;
	@%p64 bra 	$L__BB10_36;
	shr.u32 	%r487, %r26, 3;
	and.b32  	%r488, %r487, 124;
	mov.u32 	%r489, _ZZN3cub18CUB_300001_SM_10006detail6reduce28DeviceReduceSingleTileKernelINS2_10policy_hubIiyN4cuda3std3__44plusIiEEE10Policy1000EPiSC_iS9_iiNS7_10__identityEEEvT0_T1_T2_T3_T4_T6_E12temp_storage;
	add.s32 	%r490, %r489, %r488;
	st.shared.u32 	[%r490+8], %r686;
$L__BB10_36:
	bar.sync 	0;
	setp.ne.s32 	%p65, %r26, 0;
	@%p65 bra 	$L__BB10_72;
	ld.shared.u32 	%r491, [_ZZN3cub18CUB_300001_SM_10006detail6reduce28DeviceReduceSingleTileKernelINS2_10policy_hubIiyN4cuda3std3__44plusIiEEE10Policy1000EPiSC_iS9_iiNS7_10__identityEEEvT0_T1_T2_T3_T4_T6_E12temp_storage+12];
	add.s32 	%r492, %r491, %r686;
	ld.shared.u32 	%r493, [_ZZN3cub18CUB_300001_SM_10006detail6reduce28DeviceReduceSingleTileKernelINS2_10policy_hubIiyN4cuda3std3__44plusIiEEE10Policy1000EPiSC_iS9_iiNS7_10__identityEEEvT0_T1_T2_T3_T4_T6_E12temp_storage+16];
	add.s32 	%r494, %r492, %r493;
	ld.shared.u32 	%r495, [_ZZN3cub18CUB_300001_SM_10006detail6reduce28DeviceReduceSingleTileKernelINS2_10policy_hubIiyN4cuda3std3__44plusIiEEE10Policy1000EPiSC_iS9_iiNS7_10__identityEEEvT0_T1_T2_T3_T4_T6_E12temp_storage+20];
	add.s32 	%r496, %r494, %r495;
	ld.shared.u32 	%r497, [_ZZN3cub18CUB_300001_SM_10006detail6reduce28DeviceReduceSingleTileKernelINS2_10policy_hubIiyN4cuda3std3__44plusIiEEE10Policy1000EPiSC_iS9_iiNS7_10__identityEEEvT0_T1_T2_T3_T4_T6_E12temp_storage+24];
	add.s32 	%r498, %r496, %r497;
	ld.shared.u32 	%r499, [_ZZN3cub18CUB_300001_SM_10006detail6reduce28DeviceReduceSingleTileKernelINS2_10policy_hubIiyN4cuda3std3__44plusIiEEE10Policy1000EPiSC_iS9_iiNS7_10__identityEEEvT0_T1_T2_T3_T4_T6_E12temp_storage+28];
	add.s32 	%r500, %r498, %r499;
	ld.shared.u32 	%r501, [_ZZN3cub18CUB_300001_SM_10006detail6reduce28DeviceReduceSingleTileKernelINS2_10policy_hubIiyN4cuda3std3__44plusIiEEE10Policy1000EPiSC_iS9_iiNS7_10__identityEEEvT0_T1_T2_T3_T4_T6_E12temp_storage+32];
	add.s32 	%r502, %r500, %r501;
	ld.shared.u32 	%r503, [_ZZN3cub18CUB_300001_SM_10006detail6reduce28DeviceReduceSingleTileKernelINS2_10policy_hubIiyN4cuda3std3__44plusIiEEE10Policy1000EPiSC_iS9_iiNS7_10__identityEEEvT0_T1_T2_T3_T4_T6_E12temp_storage+36];
	add.s32 	%r686, %r502, %r503;
	bra.uni 	$L__BB10_72;
$L__BB10_38:
	setp.gt.s32 	%p3, %r120, 4095;
	@%p3 bra 	$L__BB10_56;
	mov.u32 	%r60, %tid.x;
	setp.ge.s32 	%p20, %r60, %r120;
	mov.b32 	%r670, 0;
	mov.u32 	%r665, %r60;
	@%p20 bra 	$L__BB10_41;
	mul.wide.u32 	%rd66, %r60, 4;
	add.s64 	%rd65, %rd16, %rd66;
	// begin inline asm
	ld.global.nc.u32 %r670, [%rd65];
	// end inline asm
	add.s32 	%r665, %r60, 256;
$L__BB10_41:
	setp.ge.s32 	%p21, %r665, %r120;
	@%p21 bra 	$L__BB10_47;
	not.b32 	%r252, %r665;
	add.s32 	%r65, %r120, %r252;
	and.b32  	%r253, %r65, 768;
	setp.eq.s32 	%p22, %r253, 768;
	@%p22 bra 	$L__BB10_45;
	mul.wide.u32 	%rd67, %r665, 4;
	add.s64 	%rd123, %rd16, %rd67;
	shr.u32 	%r254, %r65, 8;
	add.s32 	%r255, %r254, 1;
	and.b32  	%r256, %r255, 3;
	neg.s32 	%r662, %r256;
$L__BB10_44:
	.pragma "nounroll";
	// begin inline asm
	ld.global.nc.u32 %r257, [%rd123];
	// end inline asm
	add.s32 	%r670, %r257, %r670;
	add.s32 	%r665, %r665, 256;
	add.s64 	%rd123, %rd123, 1024;
	add.s32 	%r662, %r662, 1;
	setp.ne.s32 	%p23, %r662, 0;
	@%p23 bra 	$L__BB10_44;
$L__BB10_45:
	setp.lt.u32 	%p24, %r65, 768;
	@%p24 bra 	$L__BB10_47;
$L__BB10_46:
	mul.wide.s32 	%rd73, %r665, 4;
	add.s64 	%rd69, %rd16, %rd73;
	// begin inline asm
	ld.global.nc.u32 %r258, [%rd69];
	// end inline asm
	add.s32 	%r262, %r258, %r670;
	add.s64 	%rd70, %rd69, 1024;
	// begin inline asm
	ld.global.nc.u32 %r259, [%rd70];
	// end inline asm
	add.s32 	%r263, %r259, %r262;
	add.s64 	%rd71, %rd69, 2048;
	// begin inline asm
	ld.global.nc.u32 %r260, [%rd71];
	// end inline asm
	add.s32 	%r264, %r260, %r263;
	add.s64 	%rd72, %rd69, 3072;
	// begin inline asm
	ld.global.nc.u32 %r261, [%rd72];
	// end inline asm
	add.s32 	%r670, %r261, %r264;
	add.s32 	%r665, %r665, 1024;
	setp.lt.s32 	%p25, %r665, %r120;
	@%p25 bra 	$L__BB10_46;
$L__BB10_47:
	setp.lt.s32 	%p26, %r120, 256;
	@%p26 bra 	$L__BB10_52;
	// begin inline asm
	mov.u32 %r328, %laneid;
	// end inline asm
	mov.b32 	%r331, 1;
	mov.b32 	%r352, 31;
	mov.b32 	%r353, -1;
	// begin inline asm
	shfl.sync.down.b32 %r329, %r670, %r331, %r352, %r353;
	// end inline asm
	setp.gt.s32 	%p42, %r328, 30;
	selp.b32 	%r354, 0, %r329, %p42;
	add.s32 	%r335, %r354, %r670;
	mov.b32 	%r336, 2;
	// begin inline asm
	shfl.sync.down.b32 %r334, %r335, %r336, %r352, %r353;
	// end inline asm
	setp.gt.s32 	%p43, %r328, 29;
	selp.b32 	%r355, 0, %r334, %p43;
	add.s32 	%r340, %r335, %r355;
	mov.b32 	%r341, 4;
	// begin inline asm
	shfl.sync.down.b32 %r339, %r340, %r341, %r352, %r353;
	// end inline asm
	setp.gt.s32 	%p44, %r328, 27;
	selp.b32 	%r356, 0, %r339, %p44;
	add.s32 	%r345, %r340, %r356;
	mov.b32 	%r346, 8;
	// begin inline asm
	shfl.sync.down.b32 %r344, %r345, %r346, %r352, %r353;
	// end inline asm
	setp.gt.s32 	%p45, %r328, 23;
	selp.b32 	%r357, 0, %r344, %p45;
	add.s32 	%r350, %r345, %r357;
	mov.b32 	%r351, 16;
	// begin inline asm
	shfl.sync.down.b32 %r349, %r350, %r351, %r352, %r353;
	// end inline asm
	setp.gt.s32 	%p46, %r328, 15;
	selp.b32 	%r358, 0, %r349, %p46;
	add.s32 	%r686, %r350, %r358;
	setp.ne.s32 	%p47, %r328, 0;
	@%p47 bra 	$L__BB10_50;
	shr.u32 	%r359, %r60, 3;
	and.b32  	%r360, %r359, 124;
	mov.u32 	%r361, _ZZN3cub18CUB_300001_SM_10006detail6reduce28DeviceReduceSingleTileKernelINS2_10policy_hubIiyN4cuda3std3__44plusIiEEE10Policy1000EPiSC_iS9_iiNS7_10__identityEEEvT0_T1_T2_T3_T4_T6_E12temp_storage;
	add.s32 	%r362, %r361, %r360;
	st.shared.u32 	[%r362+8], %r686;
$L__BB10_50:
	bar.sync 	0;
	setp.ne.s32 	%p48, %r60, 0;
	@%p48 bra 	$L__BB10_72;
	ld.shared.u32 	%r363, [_ZZN3cub18CUB_300001_SM_10006detail6reduce28DeviceReduceSingleTileKernelINS2_10policy_hubIiyN4cuda3std3__44plusIiEEE10Policy1000EPiSC_iS9_iiNS7_10__identityEEEvT0_T1_T2_T3_T4_T6_E12temp_storage+12];
	add.s32 	%r364, %r363, %r686;
	ld.shared.u32 	%r365, [_ZZN3cub18CUB_300001_SM_10006detail6reduce28DeviceReduceSingleTileKernelINS2_10policy_hubIiyN4cuda3std3__44plusIiEEE10Policy1000EPiSC_iS9_iiNS7_10__identityEEEvT0_T1_T2_T3_T4_T6_E12temp_storage+16];
	add.s32 	%r366, %r364, %r365;
	ld.shared.u32 	%r367, [_ZZN3cub18CUB_300001_SM_10006detail6reduce28DeviceReduceSingleTileKernelINS2_10policy_hubIiyN4cuda3std3__44plusIiEEE10Policy1000EPiSC_iS9_iiNS7_10__identityEEEvT0_T1_T2_T3_T4_T6_E12temp_storage+20];
	add.s32 	%r368, %r366, %r367;
	ld.shared.u32 	%r369, [_ZZN3cub18CUB_300001_SM_10006detail6reduce28DeviceReduceSingleTileKernelINS2_10policy_hubIiyN4cuda3std3__44plusIiEEE10Policy1000EPiSC_iS9_iiNS7_10__identityEEEvT0_T1_T2_T3_T4_T6_E12temp_storage+24];
	add.s32 	%r370, %r368, %r369;
	ld.shared.u32 	%r371, [_ZZN3cub18CUB_300001_SM_10006detail6reduce28DeviceReduceSingleTileKernelINS2_10policy_hubIiyN4cuda3std3__44plusIiEEE10Policy1000EPiSC_iS9_iiNS7_10__identityEEEvT0_T1_T2_T3_T4_T6_E12temp_storage+28];
	add.s32 	%r372, %r370, %r371;
	ld.shared.u32 	%r373, [_ZZN3cub18CUB_300001_SM_10006detail6reduce28DeviceReduceSingleTileKernelINS2_10policy_hubIiyN4cuda3std3__44plusIiEEE10Policy1000EPiSC_iS9_iiNS7_10__identityEEEvT0_T1_T2_T3_T4_T6_E12temp_storage+32];
	add.s32 	%r374, %r372, %r373;
	ld.shared.u32 	%r375, [_ZZN3cub18CUB_300001_SM_10006detail6reduce28DeviceReduceSingleTileKernelINS2_10policy_hubIiyN4cuda3std3__44plusIiEEE10Policy1000EPiSC_iS9_iiNS7_10__identityEEEvT0_T1_T2_T3_T4_T6_E12temp_storage+36];
	add.s32 	%r686, %r374, %r375;
	bra.uni 	$L__BB10_72;
$L__BB10_52:
	// begin inline asm
	mov.u32 %r265, %laneid;
	// end inline asm
	and.b32  	%r291, %r60, 992;
	add.s32 	%r292, %r291, 32;
	setp.gt.s32 	%p27, %r292, %r120;
	not.b32 	%r293, %r291;
	add.s32 	%r294, %r120, %r293;
	selp.b32 	%r289, %r294, 31, %p27;
	mov.b32 	%r268, 1;
	mov.b32 	%r290, -1;
	// begin inline asm
	shfl.sync.down.b32 %r266, %r670, %r268, %r289, %r290;
	// end inline asm
	setp.lt.s32 	%p28, %r265, %r289;
	selp.b32 	%r295, %r266, 0, %p28;
	add.s32 	%r272, %r295, %r670;
	mov.b32 	%r273, 2;
	// begin inline asm
	shfl.sync.down.b32 %r271, %r272, %r273, %r289, %r290;
	// end inline asm
	add.s32 	%r296, %r265, 2;
	setp.gt.s32 	%p29, %r296, %r289;
	selp.b32 	%r297, 0, %r271, %p29;
	add.s32 	%r277, %r272, %r297;
	mov.b32 	%r278, 4;
	// begin inline asm
	shfl.sync.down.b32 %r276, %r277, %r278, %r289, %r290;
	// end inline asm
	add.s32 	%r298, %r265, 4;
	setp.gt.s32 	%p30, %r298, %r289;
	selp.b32 	%r299, 0, %r276, %p30;
	add.s32 	%r282, %r277, %r299;
	mov.b32 	%r283, 8;
	// begin inline asm
	shfl.sync.down.b32 %r281, %r282, %r283, %r289, %r290;
	// end inline asm
	add.s32 	%r300, %r265, 8;
	setp.gt.s32 	%p31, %r300, %r289;
	selp.b32 	%r301, 0, %r281, %p31;
	add.s32 	%r287, %r282, %r301;
	mov.b32 	%r288, 16;
	// begin inline asm
	shfl.sync.down.b32 %r286, %r287, %r288, %r289, %r290;
	// end inline asm
	add.s32 	%r302, %r265, 16;
	setp.gt.s32 	%p32, %r302, %r289;
	selp.b32 	%r303, 0, %r286, %p32;
	add.s32 	%r686, %r287, %r303;
	setp.ne.s32 	%p33, %r265, 0;
	@%p33 bra 	$L__BB10_54;
	shr.u32 	%r304, %r60, 3;
	and.b32  	%r305, %r304, 124;
	mov.u32 	%r306, _ZZN3cub18CUB_300001_SM_10006detail6reduce28DeviceReduceSingleTileKernelINS2_10policy_hubIiyN4cuda3std3__44plusIiEEE10Policy1000EPiSC_iS9_iiNS7_10__identityEEEvT0_T1_T2_T3_T4_T6_E12temp_storage;
	add.s32 	%r307, %r306, %r305;
	st.shared.u32 	[%r307+8], %r686;
$L__BB10_54:
	bar.sync 	0;
	setp.ne.s32 	%p34, %r60, 0;
	@%p34 bra 	$L__BB10_72;
	setp.gt.s32 	%p35, %r120, 32;
	ld.shared.u32 	%r308, [_ZZN3cub18CUB_300001_SM_10006detail6reduce28DeviceReduceSingleTileKernelINS2_10policy_hubIiyN4cuda3std3__44plusIiEEE10Policy1000EPiSC_iS9_iiNS7_10__identityEEEvT0_T1_T2_T3_T4_T6_E12temp_storage+12];
	selp.b32 	%r309, %r308, 0, %p35;
	add.s32 	%r310, %r309, %r686;
	setp.gt.s32 	%p36, %r120, 64;
	ld.shared.u32 	%r311, [_ZZN3cub18CUB_300001_SM_10006detail6reduce28DeviceReduceSingleTileKernelINS2_10policy_hubIiyN4cuda3std3__44plusIiEEE10Policy1000EPiSC_iS9_iiNS7_10__identityEEEvT0_T1_T2_T3_T4_T6_E12temp_storage+16];
	selp.b32 	%r312, %r311, 0, %p36;
	add.s32 	%r313, %r310, %r312;
	setp.gt.s32 	%p37, %r120, 96;
	ld.shared.u32 	%r314, [_ZZN3cub18CUB_300001_SM_10006detail6reduce28DeviceReduceSingleTileKernelINS2_10policy_hubIiyN4cuda3std3__44plusIiEEE10Policy1000EPiSC_iS9_iiNS7_10__identityEEEvT0_T1_T2_T3_T4_T6_E12temp_storage+20];
	selp.b32 	%r315, %r314, 0, %p37;
	add.s32 	%r316, %r313, %r315;
	setp.gt.s32 	%p38, %r120, 128;
	ld.shared.u32 	%r317, [_ZZN3cub18CUB_300001_SM_10006detail6reduce28DeviceReduceSingleTileKernelINS2_10policy_hubIiyN4cuda3std3__44plusIiEEE10Policy1000EPiSC_iS9_iiNS7_10__identityEEEvT0_T1_T2_T3_T4_T6_E12temp_storage+24];
	selp.b32 	%r318, %r317, 0, %p38;
	add.s32 	%r319, %r316, %r318;
	setp.gt.s32 	%p39, %r120, 160;
	ld.shared.u32 	%r320, [_ZZN3cub18CUB_300001_SM_10006detail6reduce28DeviceReduceSingleTileKernelINS2_10policy_hubIiyN4cuda3std3__44plusIiEEE10Policy1000EPiSC_iS9_iiNS7_10__identityEEEvT0_T1_T2_T3_T4_T6_E12temp_storage+28];
	selp.b32 	%r321, %r320, 0, %p39;
	add.s32 	%r322, %r319, %r321;
	setp.gt.s32 	%p40, %r120, 192;
	ld.shared.u32 	%r323, [_ZZN3cub18CUB_300001_SM_10006detail6reduce28DeviceReduceSingleTileKernelINS2_10policy_hubIiyN4cuda3std3__44plusIiEEE10Policy1000EPiSC_iS9_iiNS7_10__identityEEEvT0_T1_T2_T3_T4_T6_E12temp_storage+32];
	selp.b32 	%r324, %r323, 0, %p40;
	add.s32 	%r325, %r322, %r324;
	setp.gt.s32 	%p41, %r120, 224;
	ld.shared.u32 	%r326, [_ZZN3cub18CUB_300001_SM_10006detail6reduce28DeviceReduceSingleTileKernelINS2_10policy_hubIiyN4cuda3std3__44plusIiEEE10Policy1000EPiSC_iS9_iiNS7_10__identityEEEvT0_T1_T2_T3_T4_T6_E12temp_storage+36];
	selp.b32 	%r327, %r326, 0, %p41;
	add.s32 	%r686, %r325, %r327;
	bra.uni 	$L__BB10_72;
$L__BB10_56:
	mov.u32 	%r85, %tid.x;
	mul.wide.u32 	%rd35, %r85, 4;
	add.s64 	%rd19, %rd16, %rd35;
	// begin inline asm
	ld.global.nc.u32 %r122, [%rd19];
	// end inline asm
	add.s64 	%rd20, %rd19, 1024;
	// begin inline asm
	ld.global.nc.u32 %r123, [%rd20];
	// end inline asm
	add.s64 	%rd21, %rd19, 2048;
	// begin inline asm
	ld.global.nc.u32 %r124, [%rd21];
	// end inline asm
	add.s64 	%rd22, %rd19, 3072;
	// begin inline asm
	ld.global.nc.u32 %r125, [%rd22];
	// end inline asm
	add.s64 	%rd23, %rd19, 4096;
	// begin inline asm
	ld.global.nc.u32 %r126, [%rd23];
	// end inline asm
	add.s64 	%rd24, %rd19, 5120;
	// begin inline asm
	ld.global.nc.u32 %r127, [%rd24];
	// end inline asm
	add.s64 	%rd25, %rd19, 6144;
	// begin inline asm
	ld.global.nc.u32 %r128, [%rd25];
	// end inline asm
	add.s64 	%rd26, %rd19, 7168;
	// begin inline asm
	ld.global.nc.u32 %r129, [%rd26];
	// end inline asm
	add.s64 	%rd27, %rd19, 8192;
	// begin inline asm
	ld.global.nc.u32 %r130, [%rd27];
	// end inline asm
	add.s64 	%rd28, %rd19, 9216;
	// begin inline asm
	ld.global.nc.u32 %r131, [%rd28];
	// end inline asm
	add.s64 	%rd29, %rd19, 10240;
	// begin inline asm
	ld.global.nc.u32 %r132, [%rd29];
	// end inline asm
	add.s64 	%rd30, %rd19, 11264;
	// begin inline asm
	ld.global.nc.u32 %r133, [%rd30];
	// end inline asm
	add.s64 	%rd31, %rd19, 12288;
	// begin inline asm
	ld.global.nc.u32 %r134, [%rd31];
	// end inline asm
	add.s64 	%rd32, %rd19, 13312;
	// begin inline asm
	ld.global.nc.u32 %r135, [%rd32];
	// end inline asm
	add.s64 	%rd33, %rd19, 14336;
	// begin inline asm
	ld.global.nc.u32 %r136, [%rd33];
	// end inline asm
	add.s64 	%rd34, %rd19, 15360;
	// begin inline asm
	ld.global.nc.u32 %r137, [%rd34];
	// end inline asm
	add.s32 	%r139, %r123, %r122;
	add.s32 	%r140, %r124, %r139;
	add.s32 	%r141, %r125, %r140;
	add.s32 	%r142, %r126, %r141;
	add.s32 	%r143, %r127, %r142;
	add.s32 	%r144, %r128, %r143;
	add.s32 	%r145, %r129, %r144;
	add.s32 	%r146, %r130, %r145;
	add.s32 	%r147, %r131, %r146;
	add.s32 	%r148, %r132, %r147;
	add.s32 	%r149, %r133, %r148;
	add.s32 	%r150, %r134, %r149;
	add.s32 	%r151, %r135, %r150;
	add.s32 	%r152, %r136, %r151;
	add.s32 	%r685, %r137, %r152;
	setp.lt.u32 	%p4, %r120, 8192;
	mov.b32 	%r674, 4096;
	@%p4 bra 	$L__BB10_60;
	add.s32 	%r87, %r120, -4096;
	mov.b32 	%r674, 4096;
$L__BB10_58:
	mul.wide.s32 	%rd52, %r674, 4;
	add.s64 	%rd36, %rd19, %rd52;
	// begin inline asm
	ld.global.nc.u32 %r154, [%rd36];
	// end inline asm
	add.s64 	%rd37, %rd36, 1024;
	// begin inline asm
	ld.global.nc.u32 %r155, [%rd37];
	// end inline asm
	add.s64 	%rd38, %rd36, 2048;
	// begin inline asm
	ld.global.nc.u32 %r156, [%rd38];
	// end inline asm
	add.s64 	%rd39, %rd36, 3072;
	// begin inline asm
	ld.global.nc.u32 %r157, [%rd39];
	// end inline asm
	add.s64 	%rd40, %rd36, 4096;
	// begin inline asm
	ld.global.nc.u32 %r158, [%rd40];
	// end inline asm
	add.s64 	%rd41, %rd36, 5120;
	// begin inline asm
	ld.global.nc.u32 %r159, [%rd41];
	// end inline asm
	add.s64 	%rd42, %rd36, 6144;
	// begin inline asm
	ld.global.nc.u32 %r160, [%rd42];
	// end inline asm
	add.s64 	%rd43, %rd36, 7168;
	// begin inline asm
	ld.global.nc.u32 %r161, [%rd43];
	// end inline asm
	add.s64 	%rd44, %rd36, 8192;
	// begin inline asm
	ld.global.nc.u32 %r162, [%rd44];
	// end inline asm
	add.s64 	%rd45, %rd36, 9216;
	// begin inline asm
	ld.global.nc.u32 %r163, [%rd45];
	// end inline asm
	add.s64 	%rd46, %rd36, 10240;
	// begin inline asm
	ld.global.nc.u32 %r164, [%rd46];
	// end inline asm
	add.s64 	%rd47, %rd36, 11264;
	// begin inline asm
	ld.global.nc.u32 %r165, [%rd47];
	// end inline asm
	add.s64 	%rd48, %rd36, 12288;
	// begin inline asm
	ld.global.nc.u32 %r166, [%rd48];
	// end inline asm
	add.s64 	%rd49, %rd36, 13312;
	// begin inline asm
	ld.global.nc.u32 %r167, [%rd49];
	// end inline asm
	add.s64 	%rd50, %rd36, 14336;
	// begin inline asm
	ld.global.nc.u32 %r168, [%rd50];
	// end inline asm
	add.s64 	%rd51, %rd36, 15360;
	// begin inline asm
	ld.global.nc.u32 %r169, [%rd51];
	// end inline asm
	add.s32 	%r170, %r154, %r685;
	add.s32 	%r171, %r155, %r170;
	add.s32 	%r172, %r156, %r171;
	add.s32 	%r173, %r157, %r172;
	add.s32 	%r174, %r158, %r173;
	add.s32 	%r175, %r159, %r174;
	add.s32 	%r176, %r160, %r175;
	add.s32 	%r177, %r161, %r176;
	add.s32 	%r178, %r162, %r177;
	add.s32 	%r179, %r163, %r178;
	add.s32 	%r180, %r164, %r179;
	add.s32 	%r181, %r165, %r180;
	add.s32 	%r182, %r166, %r181;
	add.s32 	%r183, %r167, %r182;
	add.s32 	%r184, %r168, %r183;
	add.s32 	%r685, %r169, %r184;
	sub.s32 	%r185, %r120, %r674;
	setp.lt.s32 	%p5, %r185, 4096;
	@%p5 bra 	$L__BB10_68;
	add.s32 	%r674, %r674, 4096;
	setp.le.s32 	%p6, %r674, %r87;
	@%p6 bra 	$L__BB10_58;
$L__BB10_60:
	setp.le.s32 	%p7, %r120, %r674;
	@%p7 bra 	$L__BB10_68;
	sub.s32 	%r94, %r120, %r674;
	setp.ge.s32 	%p8, %r85, %r94;
	@%p8 bra 	$L__BB10_68;
	not.b32 	%r187, %r85;
	add.s32 	%r188, %r120, %r187;
	sub.s32 	%r95, %r188, %r674;
	and.b32  	%r189, %r95, 768;
	setp.eq.s32 	%p9, %r189, 768;
	mov.u32 	%r679, %r85;
	@%p9 bra 	$L__BB10_65;
	add.s32 	%r676, %r85, %r674;
	shr.u32 	%r190, %r95, 8;
	add.s32 	%r191, %r190, 1;
	and.b32  	%r192, %r191, 3;
	neg.s32 	%r675, %r192;
	mov.u32 	%r679, %r85;
$L__BB10_64:
	.pragma "nounroll";
	mul.wide.u32 	%rd54, %r676, 4;
	add.s64 	%rd53, %rd16, %rd54;
	// begin inline asm
	ld.global.nc.u32 %r193, [%rd53];
	// end inline asm
	add.s32 	%r685, %r193, %r685;
	add.s32 	%r679, %r679, 256;
	add.s32 	%r676, %r676, 256;
	add.s32 	%r675, %r675, 1;
	setp.ne.s32 	%p10, %r675, 0;
	@%p10 bra 	$L__BB10_64;
$L__BB10_65:
	setp.lt.u32 	%p11, %r95, 768;
	@%p11 bra 	$L__BB10_68;
	cvt.u64.u32 	%rd55, %r679;
	cvt.u64.u32 	%rd56, %r674;
	add.s64 	%rd57, %rd55, %rd56;
	shl.b64 	%rd58, %rd57, 2;
	add.s64 	%rd59, %rd58, %rd16;
	add.s64 	%rd124, %rd59, 2048;
	add.s32 	%r682, %r679, %r674;
$L__BB10_67:
	mul.wide.u32 	%rd64, %r682, 4;
	add.s64 	%rd60, %rd16, %rd64;
	// begin inline asm
	ld.global.nc.u32 %r194, [%rd60];
	// end inline asm
	add.s32 	%r198, %r194, %r685;
	add.s64 	%rd61, %rd124, -1024;
	// begin inline asm
	ld.global.nc.u32 %r195, [%rd61];
	// end inline asm
	add.s32 	%r199, %r195, %r198;
	// begin inline asm
	ld.global.nc.u32 %r196, [%rd124];
	// end inline asm
	add.s32 	%r200, %r196, %r199;
	add.s64 	%rd63, %rd124, 1024;
	// begin inline asm
	ld.global.nc.u32 %r197, [%rd63];
	// end inline asm
	add.s32 	%r685, %r197, %r200;
	add.s32 	%r679, %r679, 1024;
	add.s64 	%rd124, %rd124, 4096;
	add.s32 	%r682, %r682, 1024;
	setp.lt.s32 	%p12, %r679, %r94;
	@%p12 bra 	$L__BB10_67;
$L__BB10_68:
	// begin inline asm
	mov.u32 %r201, %laneid;
	// end inline asm
	mov.b32 	%r204, 1;
	mov.b32 	%r225, 31;
	mov.b32 	%r226, -1;
	// begin inline asm
	shfl.sync.down.b32 %r202, %r685, %r204, %r225, %r226;
	// end inline asm
	setp.gt.s32 	%p13, %r201, 30;
	selp.b32 	%r227, 0, %r202, %p13;
	add.s32 	%r208, %r227, %r685;
	mov.b32 	%r209, 2;
	// begin inline asm
	shfl.sync.down.b32 %r207, %r208, %r209, %r225, %r226;
	// end inline asm
	setp.gt.s32 	%p14, %r201, 29;
	selp.b32 	%r228, 0, %r207, %p14;
	add.s32 	%r213, %r208, %r228;
	mov.b32 	%r214, 4;
	// begin inline asm
	shfl.sync.down.b32 %r212, %r213, %r214, %r225, %r226;
	// end inline asm
	setp.gt.s32 	%p15, %r201, 27;
	selp.b32 	%r229, 0, %r212, %p15;
	add.s32 	%r218, %r213, %r229;
	mov.b32 	%r219, 8;
	// begin inline asm
	shfl.sync.down.b32 %r217, %r218, %r219, %r225, %r226;
	// end inline asm
	setp.gt.s32 	%p16, %r201, 23;
	selp.b32 	%r230, 0, %r217, %p16;
	add.s32 	%r223, %r218, %r230;
	mov.b32 	%r224, 16;
	// begin inline asm
	shfl.sync.down.b32 %r222, %r223, %r224, %r225, %r226;
	// end inline asm
	setp.gt.s32 	%p17, %r201, 15;
	selp.b32 	%r231, 0, %r222, %p17;
	add.s32 	%r686, %r223, %r231;
	setp.ne.s32 	%p18, %r201, 0;
	@%p18 bra 	$L__BB10_70;
	shr.u32 	%r232, %r85, 3;
	and.b32  	%r233, %r232, 124;
	mov.u32 	%r234, _ZZN3cub18CUB_300001_SM_10006detail6reduce28DeviceReduceSingleTileKernelINS2_10policy_hubIiyN4cuda3std3__44plusIiEEE10Policy1000EPiSC_iS9_iiNS7_10__identityEEEvT0_T1_T2_T3_T4_T6_E12temp_storage;
	add.s32 	%r235, %r234, %r233;
	st.shared.u32 	[%r235+8], %r686;
$L__BB10_70:
	bar.sync 	0;
	setp.ne.s32 	%p19, %r85, 0;
	@%p19 bra 	$L__BB10_72;
	ld.shared.u32 	%r236, [_ZZN3cub18CUB_300001_SM_10006detail6reduce28DeviceReduceSingleTileKernelINS2_10policy_hubIiyN4cuda3std3__44plusIiEEE10Policy1000EPiSC_iS9_iiNS7_10__identityEEEvT0_T1_T2_T3_T4_T6_E12temp_storage+12];
	add.s32 	%r237, %r236, %r686;
	ld.shared.u32 	%r238, [_ZZN3cub18CUB_300001_SM_10006detail6reduce28DeviceReduceSingleTileKernelINS2_10policy_hubIiyN4cuda3std3__44plusIiEEE10Policy1000EPiSC_iS9_iiNS7_10__identityEEEvT0_T1_T2_T3_T4_T6_E12temp_storage+16];
	add.s32 	%r239, %r237, %r238;
	ld.shared.u32 	%r240, [_ZZN3cub18CUB_300001_SM_10006detail6reduce28DeviceReduceSingleTileKernelINS2_10policy_hubIiyN4cuda3std3__44plusIiEEE10Policy1000EPiSC_iS9_iiNS7_10__identityEEEvT0_T1_T2_T3_T4_T6_E12temp_storage+20];
	add.s32 	%r241, %r239, %r240;
	ld.shared.u32 	%r242, [_ZZN3cub18CUB_300001_SM_10006detail6reduce28DeviceReduceSingleTileKernelINS2_10policy_hubIiyN4cuda3std3__44plusIiEEE10Policy1000EPiSC_iS9_iiNS7_10__identityEEEvT0_T1_T2_T3_T4_T6_E12temp_storage+24];
	add.s32 	%r243, %r241, %r242;
	ld.shared.u32 	%r244, [_ZZN3cub18CUB_300001_SM_10006detail6reduce28DeviceReduceSingleTileKernelINS2_10policy_hubIiyN4cuda3std3__44plusIiEEE10Policy1000EPiSC_iS9_iiNS7_10__identityEEEvT0_T1_T2_T3_T4_T6_E12temp_storage+28];
	add.s32 	%r245, %r243, %r244;
	ld.shared.u32 	%r246, [_ZZN3cub18CUB_300001_SM_10006detail6reduce28DeviceReduceSingleTileKernelINS2_10policy_hubIiyN4cuda3std3__44plusIiEEE10Policy1000EPiSC_iS9_iiNS7_10__identityEEEvT0_T1_T2_T3_T4_T6_E12temp_storage+32];
	add.s32 	%r247, %r245, %r246;
	ld.shared.u32 	%r248, [_ZZN3cub18CUB_300001_SM_10006detail6reduce28DeviceReduceSingleTileKernelINS2_10policy_hubIiyN4cuda3std3__44plusIiEEE10Policy1000EPiSC_iS9_iiNS7_10__identityEEEvT0_T1_T2_T3_T4_T6_E12temp_storage+36];
	add.s32 	%r686, %r247, %r248;
$L__BB10_72:
	mov.u32 	%r631, %tid.x;
	setp.ne.s32 	%p95, %r631, 0;
	@%p95 bra 	$L__BB10_74;
	add.s32 	%r632, %r686, %r121;
	st.global.u32 	[%rd1], %r632;
$L__BB10_74:
	ret;

}


// ===== COMPILED SASS (sm_100) =====

	.target	sm_100

	.elftype	@"ET_EXEC"


//--------------------- .note.nv.tkinfo           --------------------------
	.section	.note.nv.tkinfo,"",@"SHT_NOTE"
	.sectionflags	@"SHF_NOTE_NV_TKINFO"
	.tkinfo
        /*0018*/ 	.word	0x00000002
        /*0030*/ 	.string	""
        /*0030*/ 	.string	"ptxas"
        /*0030*/ 	.string	"Cuda compilation tools, release 13.0, V13.0.88"
        /*0030*/ 	.string	"Build cuda_13.0.r13.0/compiler.36424714_0"
        /*0030*/ 	.string	"-arch sm_100 -m 64 "



//--------------------- .note.nv.cuinfo           --------------------------
	.section	.note.nv.cuinfo,"",@"SHT_NOTE"
	.sectionflags	@"SHF_NOTE_NV_CUINFO"
        /*0018*/ 	.short	0x0002
        /*001a*/ 	.short	0x0064
        /*001c*/ 	.short	0x0082
	.zero		2


//--------------------- .nv.info                  --------------------------
	.section	.nv.info,"",@"SHT_CUDA_INFO"
	.align	4


	//----- nvinfo : EIATTR_REGCOUNT
	.align		4
        /*0000*/ 	.byte	0x04, 0x2f
        /*0002*/ 	.short	(.L_44 - .L_43)
	.align		4
.L_43:
        /*0004*/ 	.word	index@(_ZN3cub18CUB_300001_SM_10006detail11EmptyKernelIvEEvv)
        /*0008*/ 	.word	0x00000004


	//----- nvinfo : EIATTR_FRAME_SIZE
	.align		4
.L_44:
        /*000c*/ 	.byte	0x04, 0x11
        /*000e*/ 	.short	(.L_46 - .L_45)
	.align		4
.L_45:
        /*0010*/ 	.word	index@(_ZN3cub18CUB_300001_SM_10006detail11EmptyKernelIvEEvv)
        /*0014*/ 	.word	0x00000000


	//----- nvinfo : EIATTR_REGCOUNT
	.align		4
.L_46:
        /*0018*/ 	.byte	0x04, 0x2f
        /*001a*/ 	.short	(.L_48 - .L_47)
	.align		4
.L_47:
        /*001c*/ 	.word	index@(_ZN3cub18CUB_300001_SM_10006detail8for_each13static_kernelINS2_12policy_hub_t12policy_500_tEmN6thrust24THRUST_300001_SM_1000_NS8cuda_cub20__uninitialized_fill7functorINS7_10device_ptrIiEEiEEEEvT0_T1_)
        /*0020*/ 	.word	0x00000008


	//----- nvinfo : EIATTR_FRAME_SIZE
	.align		4
.L_48:
        /*0024*/ 	.byte	0x04, 0x11
        /*0026*/ 	.short	(.L_50 - .L_49)
	.align		4
.L_49:
        /*0028*/ 	.word	index@(_ZN3cub18CUB_300001_SM_10006detail8for_each13static_kernelINS2_12policy_hub_t12policy_500_tEmN6thrust24THRUST_300001_SM_1000_NS8cuda_cub20__uninitialized_fill7functorINS7_10device_ptrIiEEiEEEEvT0_T1_)
        /*002c*/ 	.word	0x00000000


	//----- nvinfo : EIATTR_REGCOUNT
	.align		4
.L_50:
        /*0030*/ 	.byte	0x04, 0x2f
        /*0032*/ 	.short	(.L_52 - .L_51)
	.align		4
.L_51:
        /*0034*/ 	.word	index@(_ZN3cub18CUB_300001_SM_10006detail8for_each13static_kernelINS2_12policy_hub_t12policy_500_tElN6thrust24THRUST_300001_SM_1000_NS8cuda_cub10__tabulate7functorINS7_6detail15normal_iteratorINS7_10device_ptrIiEEEENS7_6system6detail7generic6detail22compute_sequence_valueIivEElEEEEvT0_T1_)
        /*0038*/ 	.word	0x0000000a


	//----- nvinfo : EIATTR_FRAME_SIZE
	.align		4
.L_52:
        /*003c*/ 	.byte	0x04, 0x11
        /*003e*/ 	.short	(.L_54 - .L_53)
	.align		4
.L_53:
        /*0040*/ 	.word	index@(_ZN3cub18CUB_300001_SM_10006detail8for_each13static_kernelINS2_12policy_hub_t12policy_500_tElN6thrust24THRUST_300001_SM_1000_NS8cuda_cub10__tabulate7functorINS7_6detail15normal_iteratorINS7_10device_ptrIiEEEENS7_6system6detail7generic6detail22compute_sequence_valueIivEElEEEEvT0_T1_)
        /*0044*/ 	.word	0x00000000


	//----- nvinfo : EIATTR_REGCOUNT
	.align		4
.L_54:
        /*0048*/ 	.byte	0x04, 0x2f
        /*004a*/ 	.short	(.L_56 - .L_55)
	.align		4
.L_55:
        /*004c*/ 	.word	index@(_ZN3cub18CUB_300001_SM_10006detail9transform16transform_kernelINS2_10policy_hubILb1EN4cuda3std3__45tupleIJN6thrust24THRUST_300001_SM_1000_NS6detail15normal_iteratorINSA_10device_ptrIiEEEEEEEE10policy1000Ei7matchesSF_JPiEEEvT0_iT1_T2_DpNS2_10kernel_argIT3_EE)
        /*0050*/ 	.word	0x0000001b


	//----- nvinfo : EIATTR_FRAME_SIZE
	.align		4
.L_56:
        /*0054*/ 	.byte	0x04, 0x11
        /*0056*/ 	.short	(.L_58 - .L_57)
	.align		4
.L_57:
        /*0058*/ 	.word	index@(_ZN3cub18CUB_300001_SM_10006detail9transform16transform_kernelINS2_10policy_hubILb1EN4cuda3std3__45tupleIJN6thrust24THRUST_300001_SM_1000_NS6detail15normal_iteratorINSA_10device_ptrIiEEEEEEEE10policy1000Ei7matchesSF_JPiEEEvT0_iT1_T2_DpNS2_10kernel_argIT3_EE)
        /*005c*/ 	.word	0x00000000


	//----- nvinfo : EIATTR_REGCOUNT
	.align		4
.L_58:
        /*0060*/ 	.byte	0x04, 0x2f
        /*0062*/ 	.short	(.L_60 - .L_59)
	.align		4
.L_59:
        /*0064*/ 	.word	index@(_ZN3cub18CUB_300001_SM_10006detail9transform16transform_kernelINS2_10policy_hubILb1EN4cuda3std3__45tupleIJN6thrust24THRUST_300001_SM_1000_NS6detail15normal_iteratorINSA_10device_ptrIiEEEEEEEE10policy1000El7matchesSF_JPiEEEvT0_iT1_T2_DpNS2_10kernel_argIT3_EE)
        /*0068*/ 	.word	0x0000001b


	//----- nvinfo : EIATTR_FRAME_SIZE
	.align		4
.L_60:
        /*006c*/ 	.byte	0x04, 0x11
        /*006e*/ 	.short	(.L_62 - .L_61)
	.align		4
.L_61:
        /*0070*/ 	.word	index@(_ZN3cub18CUB_300001_SM_10006detail9transform16transform_kernelINS2_10policy_hubILb1EN4cuda3std3__45tupleIJN6thrust24THRUST_300001_SM_1000_NS6detail15normal_iteratorINSA_10device_ptrIiEEEEEEEE10policy1000El7matchesSF_JPiEEEvT0_iT1_T2_DpNS2_10kernel_argIT3_EE)
        /*0074*/ 	.word	0x00000000


	//----- nvinfo : EIATTR_REGCOUNT
	.align		4
.L_62:
        /*0078*/ 	.byte	0x04, 0x2f
        /*007a*/ 	.short	(.L_64 - .L_63)
	.align		4
.L_63:
        /*007c*/ 	.word	index@(_ZN3cub18CUB_300001_SM_10006detail6reduce28DeviceReduceSingleTileKernelINS2_10policy_hubIijN4cuda3std3__44plusIiEEE10Policy1000EN6thrust24THRUST_300001_SM_1000_NS6detail15normal_iteratorINSD_10device_ptrIiEEEEPijS9_iiNS7_10__identityEEEvT0_T1_T2_T3_T4_T6_)
        /*0080*/ 	.word	0x00000020


	//----- nvinfo : EIATTR_FRAME_SIZE
	.align		4
.L_64:
        /*0084*/ 	.byte	0x04, 0x11
        /*0086*/ 	.short	(.L_66 - .L_65)
	.align		4
.L_65:
        /*0088*/ 	.word	index@(_ZN3cub18CUB_300001_SM_10006detail6reduce28DeviceReduceSingleTileKernelINS2_10policy_hubIijN4cuda3std3__44plusIiEEE10Policy1000EN6thrust24THRUST_300001_SM_1000_NS6detail15normal_iteratorINSD_10device_ptrIiEEEEPijS9_iiNS7_10__identityEEEvT0_T1_T2_T3_T4_T6_)
        /*008c*/ 	.word	0x00000000


	//----- nvinfo : EIATTR_REGCOUNT
	.align		4
.L_66:
        /*0090*/ 	.byte	0x04, 0x2f
        /*0092*/ 	.short	(.L_68 - .L_67)
	.align		4
.L_67:
        /*0094*/ 	.word	index@(_ZN3cub18CUB_300001_SM_10006detail6reduce18DeviceReduceKernelINS2_10policy_hubIijN4cuda3std3__44plusIiEEE10Policy1000EN6thrust24THRUST_300001_SM_1000_NS6detail15normal_iteratorINSD_10device_ptrIiEEEEjS9_iNS7_10__identityEEEvT0_PT3_T1_NS0_13GridEvenShareISN_EET2_T4_)
        /*0098*/ 	.word	0x00000020


	//----- nvinfo : EIATTR_FRAME_SIZE
	.align		4
.L_68:
        /*009c*/ 	.byte	0x04, 0x11
        /*009e*/ 	.short	(.L_70 - .L_69)
	.align		4
.L_69:
        /*00a0*/ 	.word	index@(_ZN3cub18CUB_300001_SM_10006detail6reduce18DeviceReduceKernelINS2_10policy_hubIijN4cuda3std3__44plusIiEEE10Policy1000EN6thrust24THRUST_300001_SM_1000_NS6detail15normal_iteratorINSD_10device_ptrIiEEEEjS9_iNS7_10__identityEEEvT0_PT3_T1_NS0_13GridEvenShareISN_EET2_T4_)
        /*00a4*/ 	.word	0x00000000


	//----- nvinfo : EIATTR_REGCOUNT
	.align		4
.L_70:
        /*00a8*/ 	.byte	0x04, 0x2f
        /*00aa*/ 	.short	(.L_72 - .L_71)
	.align		4
.L_71:
        /*00ac*/ 	.word	index@(_ZN3cub18CUB_300001_SM_10006detail6reduce28DeviceReduceSingleTileKernelINS2_10policy_hubIijN4cuda3std3__44plusIiEEE10Policy1000EPiSC_iS9_iiNS7_10__identityEEEvT0_T1_T2_T3_T4_T6_)
        /*00b0*/ 	.word	0x00000020


	//----- nvinfo : EIATTR_FRAME_SIZE
	.align		4
.L_72:
        /*00b4*/ 	.byte	0x04, 0x11
        /*00b6*/ 	.short	(.L_74 - .L_73)
	.align		4
.L_73:
        /*00b8*/ 	.word	index@(_ZN3cub18CUB_300001_SM_10006detail6reduce28DeviceReduceSingleTileKernelINS2_10policy_hubIijN4cuda3std3__44plusIiEEE10Policy1000EPiSC_iS9_iiNS7_10__identityEEEvT0_T1_T2_T3_T4_T6_)
        /*00bc*/ 	.word	0x00000000


	//----- nvinfo : EIATTR_REGCOUNT
	.align		4
.L_74:
        /*00c0*/ 	.byte	0x04, 0x2f
        /*00c2*/ 	.short	(.L_76 - .L_75)
	.align		4
.L_75:
        /*00c4*/ 	.word	index@(_ZN3cub18CUB_300001_SM_10006detail6reduce28DeviceReduceSingleTileKernelINS2_10policy_hubIiyN4cuda3std3__44plusIiEEE10Policy1000EN6thrust24THRUST_300001_SM_1000_NS6detail15normal_iteratorINSD_10device_ptrIiEEEEPiyS9_iiNS7_10__identityEEEvT0_T1_T2_T3_T4_T6_)
        /*00c8*/ 	.word	0x0000001f


	//----- nvinfo : EIATTR_FRAME_SIZE
	.align		4
.L_76:
        /*00cc*/ 	.byte	0x04, 0x11
        /*00ce*/ 	.short	(.L_78 - .L_77)
	.align		4
.L_77:
        /*00d0*/ 	.word	index@(_ZN3cub18CUB_300001_SM_10006detail6reduce28DeviceReduceSingleTileKernelINS2_10policy_hubIiyN4cuda3std3__44plusIiEEE10Policy1000EN6thrust24THRUST_300001_SM_1000_NS6detail15normal_iteratorINSD_10device_ptrIiEEEEPiyS9_iiNS7_10__identityEEEvT0_T1_T2_T3_T4_T6_)
        /*00d4*/ 	.word	0x00000000


	//----- nvinfo : EIATTR_REGCOUNT
	.align		4
.L_78:
        /*00d8*/ 	.byte	0x04, 0x2f
        /*00da*/ 	.short	(.L_80 - .L_79)
	.align		4
.L_79:
        /*00dc*/ 	.word	index@(_ZN3cub18CUB_300001_SM_10006detail6reduce18DeviceReduceKernelINS2_10policy_hubIiyN4cuda3std3__44plusIiEEE10Policy1000EN6thrust24THRUST_300001_SM_1000_NS6detail15normal_iteratorINSD_10device_ptrIiEEEEyS9_iNS7_10__identityEEEvT0_PT3_T1_NS0_13GridEvenShareISN_EET2_T4_)
        /*00e0*/ 	.word	0x0000001e


	//----- nvinfo : EIATTR_FRAME_SIZE
	.align		4
.L_80:
        /*00e4*/ 	.byte	0x04, 0x11
        /*00e6*/ 	.short	(.L_82 - .L_81)
	.align		4
.L_81:
        /*00e8*/ 	.word	index@(_ZN3cub18CUB_300001_SM_10006detail6reduce18DeviceReduceKernelINS2_10policy_hubIiyN4cuda3std3__44plusIiEEE10Policy1000EN6thrust24THRUST_300001_SM_1000_NS6detail15normal_iteratorINSD_10device_ptrIiEEEEyS9_iNS7_10__identityEEEvT0_PT3_T1_NS0_13GridEvenShareISN_EET2_T4_)
        /*00ec*/ 	.word	0x00000000


	//----- nvinfo : EIATTR_REGCOUNT
	.align		4
.L_82:
        /*00f0*/ 	.byte	0x04, 0x2f
        /*00f2*/ 	.short	(.L_84 - .L_83)
	.align		4
.L_83:
        /*00f4*/ 	.word	index@(_ZN3cub18CUB_300001_SM_10006detail6reduce28DeviceReduceSingleTileKernelINS2_10policy_hubIiyN4cuda3std3__44plusIiEEE10Policy1000EPiSC_iS9_iiNS7_10__identityEEEvT0_T1_T2_T3_T4_T6_)
        /*00f8*/ 	.word	0x00000020


	//----- nvinfo : EIATTR_FRAME_SIZE
	.align		4
.L_84:
        /*00fc*/ 	.byte	0x04, 0x11
        /*00fe*/ 	.short	(.L_86 - .L_85)
	.align		4
.L_85:
        /*0100*/ 	.word	index@(_ZN3cub18CUB_300001_SM_10006detail6reduce28DeviceReduceSingleTileKernelINS2_10policy_hubIiyN4cuda3std3__44plusIiEEE10Policy1000EPiSC_iS9_iiNS7_10__identityEEEvT0_T1_T2_T3_T4_T6_)
        /*0104*/ 	.word	0x00000000


	//----- nvinfo : EIATTR_MIN_STACK_SIZE
	.align		4
.L_86:
        /*0108*/ 	.byte	0x04, 0x12
        /*010a*/ 	.short	(.L_88 - .L_87)
	.align		4
.L_87:
        /*010c*/ 	.word	index@(_ZN3cub18CUB_300001_SM_10006detail6reduce28DeviceReduceSingleTileKernelINS2_10policy_hubIiyN4cuda3std3__44plusIiEEE10Policy1000EPiSC_iS9_iiNS7_10__identityEEEvT0_T1_T2_T3_T4_T6_)
        /*0110*/ 	.word	0x00000000


	//----- nvinfo : EIATTR_MIN_STACK_SIZE
	.align		4
.L_88:
        /*0114*/ 	.byte	0x04, 0x12
        /*0116*/ 	.short	(.L_90 - .L_89)
	.align		4
.L_89:
        /*0118*/ 	.word	index@(_ZN3cub18CUB_300001_SM_10006detail6reduce18DeviceReduceKernelINS2_10policy_hubIiyN4cuda3std3__44plusIiEEE10Policy1000EN6thrust24THRUST_300001_SM_1000_NS6detail15normal_iteratorINSD_10device_ptrIiEEEEyS9_iNS7_10__identityEEEvT0_PT3_T1_NS0_13GridEvenShareISN_EET2_T4_)
        /*011c*/ 	.word	0x00000000


	//----- nvinfo : EIATTR_MIN_STACK_SIZE
	.align		4
.L_90:
        /*0120*/ 	.byte	0x04, 0x12
        /*0122*/ 	.short	(.L_92 - .L_91)
	.align		4
.L_91:
        /*0124*/ 	.word	index@(_ZN3cub18CUB_300001_SM_10006detail6reduce28DeviceReduceSingleTileKernelINS2_10policy_hubIiyN4cuda3std3__44plusIiEEE10Policy1000EN6thrust24THRUST_300001_SM_1000_NS6detail15normal_iteratorINSD_10device_ptrIiEEEEPiyS9_iiNS7_10__identityEEEvT0_T1_T2_T3_T4_T6_)
        /*0128*/ 	.word	0x00000000


	//----- nvinfo : EIATTR_MIN_STACK_SIZE
	.align		4
.L_92:
        /*012c*/ 	.byte	0x04, 0x12
        /*012e*/ 	.short	(.L_94 - .L_93)
	.align		4
.L_93:
        /*0130*/ 	.word	index@(_ZN3cub18CUB_300001_SM_10006detail6reduce28DeviceReduceSingleTileKernelINS2_10policy_hubIijN4cuda3std3__44plusIiEEE10Policy1000EPiSC_iS9_iiNS7_10__identityEEEvT0_T1_T2_T3_T4_T6_)
        /*0134*/ 	.word	0x00000000


	//----- nvinfo : EIATTR_MIN_STACK_SIZE
	.align		4
.L_94:
        /*0138*/ 	.byte	0x04, 0x12
        /*013a*/ 	.short	(.L_96 - .L_95)
	.align		4
.L_95:
        /*013c*/ 	.word	index@(_ZN3cub18CUB_300001_SM_10006detail6reduce18DeviceReduceKernelINS2_10policy_hubIijN4cuda3std3__44plusIiEEE10Policy1000EN6thrust24THRUST_300001_SM_1000_NS6detail15normal_iteratorINSD_10device_ptrIiEEEEjS9_iNS7_10__identityEEEvT0_PT3_T1_NS0_13GridEvenShareISN_EET2_T4_)
        /*0140*/ 	.word	0x00000000


	//----- nvinfo : EIATTR_MIN_STACK_SIZE
	.align		4
.L_96:
        /*0144*/ 	.byte	0x04, 0x12
        /*0146*/ 	.short	(.L_98 - .L_97)
	.align		4
.L_97:
        /*0148*/ 	.word	index@(_ZN3cub18CUB_300001_SM_10006detail6reduce28DeviceReduceSingleTileKernelINS2_10policy_hubIijN4cuda3std3__44plusIiEEE10Policy1000EN6thrust24THRUST_300001_SM_1000_NS6detail15normal_iteratorINSD_10device_ptrIiEEEEPijS9_iiNS7_10__identityEEEvT0_T1_T2_T3_T4_T6_)
        /*014c*/ 	.word	0x00000000


	//----- nvinfo : EIATTR_MIN_STACK_SIZE
	.align		4
.L_98:
        /*0150*/ 	.byte	0x04, 0x12
        /*0152*/ 	.short	(.L_100 - .L_99)
	.align		4
.L_99:
        /*0154*/ 	.word	index@(_ZN3cub18CUB_300001_SM_10006detail9transform16transform_kernelINS2_10policy_hubILb1EN4cuda3std3__45tupleIJN6thrust24THRUST_300001_SM_1000_NS6detail15normal_iteratorINSA_10device_ptrIiEEEEEEEE10policy1000El7matchesSF_JPiEEEvT0_iT1_T2_DpNS2_10kernel_argIT3_EE)
        /*0158*/ 	.word	0x00000000


	//----- nvinfo : EIATTR_MIN_STACK_SIZE
	.align		4
.L_100:
        /*015c*/ 	.byte	0x04, 0x12
        /*015e*/ 	.short	(.L_102 - .L_101)
	.align		4
.L_101:
        /*0160*/ 	.word	index@(_ZN3cub18CUB_300001_SM_10006detail9transform16transform_kernelINS2_10policy_hubILb1EN4cuda3std3__45tupleIJN6thrust24THRUST_300001_SM_1000_NS6detail15normal_iteratorINSA_10device_ptrIiEEEEEEEE10policy1000Ei7matchesSF_JPiEEEvT0_iT1_T2_DpNS2_10kernel_argIT3_EE)
        /*0164*/ 	.word	0x00000000


	//----- nvinfo : EIATTR_MIN_STACK_SIZE
	.align		4
.L_102:
        /*0168*/ 	.byte	0x04, 0x12
        /*016a*/ 	.short	(.L_104 - .L_103)
	.align		4
.L_103:
        /*016c*/ 	.word	index@(_ZN3cub18CUB_300001_SM_10006detail8for_each13static_kernelINS2_12policy_hub_t12policy_500_tElN6thrust24THRUST_300001_SM_1000_NS8cuda_cub10__tabulate7functorINS7_6detail15normal_iteratorINS7_10device_ptrIiEEEENS7_6system6detail7generic6detail22compute_sequence_valueIivEElEEEEvT0_T1_)
        /*0170*/ 	.word	0x00000000


	//----- nvinfo : EIATTR_MIN_STACK_SIZE
	.align		4
.L_104:
        /*0174*/ 	.byte	0x04, 0x12
        /*0176*/ 	.short	(.L_106 - .L_105)
	.align		4
.L_105:
        /*0178*/ 	.word	index@(_ZN3cub18CUB_300001_SM_10006detail8for_each13static_kernelINS2_12policy_hub_t12policy_500_tEmN6thrust24THRUST_300001_SM_1000_NS8cuda_cub20__uninitialized_fill7functorINS7_10device_ptrIiEEiEEEEvT0_T1_)
        /*017c*/ 	.word	0x00000000


	//----- nvinfo : EIATTR_MIN_STACK_SIZE
	.align		4
.L_106:
        /*0180*/ 	.byte	0x04, 0x12
        /*0182*/ 	.short	(.L_108 - .L_107)
	.align		4
.L_107:
        /*0184*/ 	.word	index@(_ZN3cub18CUB_300001_SM_10006detail11EmptyKernelIvEEvv)
        /*0188*/ 	.word	0x00000000
.L_108:


//--------------------- .nv.compat                --------------------------
	.section	.nv.compat,"",@"SHT_CUDA_COMPAT_INFO"
	.align	4
        /*0000*/ 	.byte	0x02, 0x09, 0x00, 0x00, 0x02, 0x02, 0x01, 0x00, 0x02, 0x05, 0x05, 0x00, 0x03, 0x07, 0x01, 0x01
        /*0010*/ 	.byte	0x02, 0x03, 0x00, 0x00, 0x02, 0x06, 0x01, 0x00, 0x04, 0x0b, 0x08, 0x00, 0x09, 0x00, 0x00, 0x00
        /*0020*/ 	.byte	0x00, 0x00, 0x00, 0x00


//--------------------- .nv.info._ZN3cub18CUB_300001_SM_10006detail6reduce28DeviceReduceSingleTileKernelINS2_10policy_hubIiyN4cuda3std3__44plusIiEEE10Policy1000EPiSC_iS9_iiNS7_10__identityEEEvT0_T1_T2_T3_T4_T6_ --------------------------
	.section	.nv.info._ZN3cub18CUB_300001_SM_10006detail6reduce28DeviceReduceSingleTileKernelINS2_10policy_hubIiyN4cuda3std3__44plusIiEEE10Policy1000EPiSC_iS9_iiNS7_10__identityEEEvT0_T1_T2_T3_T4_T6_,"",@"SHT_CUDA_INFO"
	.sectionflags	@""
	.align	4


	//----- nvinfo : EIATTR_CUDA_API_VERSION
	.align		4
        /*0000*/ 	.byte	0x04, 0x37
        /*0002*/ 	.short	(.L_110 - .L_109)
.L_109:
        /*0004*/ 	.word	0x00000082


	//----- nvinfo : EIATTR_KPARAM_INFO
	.align		4
.L_110:
        /*0008*/ 	.byte	0x04, 0x17
        /*000a*/ 	.short	(.L_112 - .L_111)
.L_111:
        /*000c*/ 	.word	0x00000000
        /*0010*/ 	.short	0x0005
        /*0012*/ 	.short	0x001c
        /*0014*/ 	.byte	0x00, 0xf0, 0x05, 0x00


	//----- nvinfo : EIATTR_KPARAM_INFO
	.align		4
.L_112:
        /*0018*/ 	.byte	0x04, 0x17
        /*001a*/ 	.short	(.L_114 - .L_113)
.L_113:
        /*001c*/ 	.word	0x00000000
        /*0020*/ 	.short	0x0004
        /*0022*/ 	.short	0x0018
        /*0024*/ 	.byte	0x00, 0xf0, 0x11, 0x00


	//----- nvinfo : EIATTR_KPARAM_INFO
	.align		4
.L_114:
        /*0028*/ 	.byte	0x04, 0x17
        /*002a*/ 	.short	(.L_116 - .L_115)
.L_115:
        /*002c*/ 	.word	0x00000000
        /*0030*/ 	.short	0x0003
        /*0032*/ 	.short	0x0014
        /*0034*/ 	.byte	0x00, 0xf0, 0x05, 0x00


	//----- nvinfo : EIATTR_KPARAM_INFO
	.align		4
.L_116:
        /*0038*/ 	.byte	0x04, 0x17
        /*003a*/ 	.short	(.L_118 - .L_117)
.L_117:
        /*003c*/ 	.word	0x00000000
        /*0040*/ 	.short	0x0002
        /*0042*/ 	.short	0x0010
        /*0044*/ 	.byte	0x00, 0xf0, 0x11, 0x00


	//----- nvinfo : EIATTR_KPARAM_INFO
	.align		4
.L_118:
        /*0048*/ 	.byte	0x04, 0x17
        /*004a*/ 	.short	(.L_120 - .L_119)
.L_119:
        /*004c*/ 	.word	0x00000000
        /*0050*/ 	.short	0x0001
        /*0052*/ 	.short	0x0008
        /*0054*/ 	.byte	0x00, 0xf5, 0x21, 0x00


	//----- nvinfo : EIATTR_KPARAM_INFO
	.align		4
.L_120:
        /*0058*/ 	.byte	0x04, 0x17
        /*005a*/ 	.short	(.L_122 - .L_121)
.L_121:
        /*005c*/ 	.word	0x00000000
        /*0060*/ 	.short	0x0000
        /*0062*/ 	.short	0x0000
        /*0064*/ 	.byte	0x00, 0xf5, 0x21, 0x00


	//----- nvinfo : EIATTR_SPARSE_MMA_MASK
	.align		4
.L_122:
        /*0068*/ 	.byte	0x03, 0x50
        /*006a*/ 	.short	0x0000


	//----- nvinfo : EIATTR_MAXREG_COUNT
	.align		4
        /*006c*/ 	.byte	0x03, 0x1b
        /*006e*/ 	.short	0x00ff


	//----- nvinfo : EIATTR_NUM_BARRIERS
	.align		4
        /*0070*/ 	.byte	0x02, 0x4c
        /*0072*/ 	.byte	0x01
	.zero		1


	//----- nvinfo : EIATTR_MERCURY_ISA_VERSION
	.align		4
        /*0074*/ 	.byte	0x03, 0x5f
        /*0076*/ 	.short	0x0101


	//----- nvinfo : EIATTR_COOP_GROUP_MASK_REGIDS
	.align		4
        /*0078*/ 	.byte	0x04, 0x29
        /*007a*/ 	.short	(.L_124 - .L_123)


	//   ....[0]....
.L_123:
        /*007c*/ 	.word	0xffffffff


	//   ....[1]....
        /*0080*/ 	.word	0xffffffff


	//   ....[2]....
        /*0084*/ 	.word	0xffffffff


	//   ....[3]....
        /*0088*/ 	.word	0xffffffff


	//   ....[4]....
        /*008c*/ 	.word	0xffffffff


	//   ....[5]....
        /*0090*/ 	.word	0xffffffff


	//   ....[6]....
        /*0094*/ 	.word	0xffffffff


	//   ....[7]....
        /*0098*/ 	.word	0xffffffff


	//   ....[8]....
        /*009c*/ 	.word	0xffffffff


	//   ....[9]....
        /*00a0*/ 	.word	0xffffffff


	//   ....[10]....
        /*00a4*/ 	.word	0xffffffff


	//   ....[11]....
        /*00a8*/ 	.word	0xffffffff


	//   ....[12]....
        /*00ac*/ 	.word	0xffffffff


	//   ....[13]....
        /*00b0*/ 	.word	0xffffffff


	//   ....[14]....
        /*00b4*/ 	.word	0xffffffff


	//   ....[15]....
        /*00b8*/ 	.word	0xffffffff


	//   ....[16]....
        /*00bc*/ 	.word	0xffffffff


	//   ....[17]....
        /*00c0*/ 	.word	0xffffffff


	//   ....[18]....
        /*00c4*/ 	.word	0xffffffff


	//   ....[19]....
        /*00c8*/ 	.word	0xffffffff


	//   ....[20]....
        /*00cc*/ 	.word	0xffffffff


	//   ....[21]....
        /*00d0*/ 	.word	0xffffffff


	//   ....[22]....
        /*00d4*/ 	.word	0xffffffff


	//   ....[23]....
        /*00d8*/ 	.word	0xffffffff


	//   ....[24]....
        /*00dc*/ 	.word	0xffffffff


	//   ....[25]....
        /*00e0*/ 	.word	0xffffffff


	//   ....[26]....
        /*00e4*/ 	.word	0xffffffff


	//   ....[27]....
        /*00e8*/ 	.word	0xffffffff


	//   ....[28]....
        /*00ec*/ 	.word	0xffffffff


	//   ....[29]....
        /*00f0*/ 	.word	0xffffffff


	//----- nvinfo : EIATTR_COOP_GROUP_INSTR_OFFSETS
	.align		4
.L_124:
        /*00f4*/ 	.byte	0x04, 0x28
        /*00f6*/ 	.short	(.L_126 - .L_125)


	//   ....[0]....
.L_125:
        /*00f8*/ 	.word	0x00000890


	//   ....[1]....
        /*00fc*/ 	.word	0x000008f0


	//   ....[2]....
        /*0100*/ 	.word	0x00000940


	//   ....[3]....
        /*0104*/ 	.word	0x000009b0


	//   ....[4]....
        /*0108*/ 	.word	0x00000a10


	//   ....[5]....
        /*010c*/ 	.word	0x00000ba0


	//   ....[6]....
        /*0110*/ 	.word	0x00000c40


	//   ....[7]....
        /*0114*/ 	.word	0x00000cc0


	//   ....[8]....
        /*0118*/ 	.word	0x00000d20


	//   ....[9]....
        /*011c*/ 	.word	0x00000d60


	//   ....[10]....
        /*0120*/ 	.word	0x000019d0


	//   ....[11]....
        /*0124*/ 	.word	0x00001a30


	//   ....[12]....
        /*0128*/ 	.word	0x00001a90


	//   ....[13]....
        /*012c*/ 	.word	0x00001af0


	//   ....[14]....
        /*0130*/ 	.word	0x00001b50


	//   ....[15]....
        /*0134*/ 	.word	0x000023f0


	//   ....[16]....
        /*0138*/ 	.word	0x00002450


	//   ....[17]....
        /*013c*/ 	.word	0x000024a0


	//   ....[18]....
        /*0140*/ 	.word	0x00002510


	//   ....[19]....
        /*0144*/ 	.word	0x00002570


	//   ....[20]....
        /*0148*/ 	.word	0x00002700


	//   ....[21]....
        /*014c*/ 	.word	0x00002790


	//   ....[22]....
        /*0150*/ 	.word	0x000027e0


	//   ....[23]....
        /*0154*/ 	.word	0x00002850


	//   ....[24]....
        /*0158*/ 	.word	0x000028c0


	//   ....[25]....
        /*015c*/ 	.word	0x000036a0


	//   ....[26]....
        /*0160*/ 	.word	0x00003700


	//   ....[27]....
        /*0164*/ 	.word	0x00003760


	//   ....[28]....
        /*0168*/ 	.word	0x000037c0


	//   ....[29]....
        /*016c*/ 	.word	0x00003820


	//----- nvinfo : EIATTR_VRC_CTA_INIT_COUNT
	.align		4
.L_126:
        /*0170*/ 	.byte	0x02, 0x4a
	.zero		1
	.zero		1


	//----- nvinfo : EIATTR_EXIT_INSTR_OFFSETS
	.align		4
        /*0174*/ 	.byte	0x04, 0x1c
        /*0176*/ 	.short	(.L_128 - .L_127)


	//   ....[0]....
.L_127:
        /*0178*/ 	.word	0x00000080


	//   ....[1]....
        /*017c*/ 	.word	0x000000c0


	//   ....[2]....
        /*0180*/ 	.word	0x00003940


	//   ....[3]....
        /*0184*/ 	.word	0x00003990


	//----- nvinfo : EIATTR_MAX_THREADS
	.align		4
.L_128:
        /*0188*/ 	.byte	0x04, 0x05
        /*018a*/ 	.short	(.L_130 - .L_129)
.L_129:
        /*018c*/ 	.word	0x00000100
        /*0190*/ 	.word	0x00000001
        /*0194*/ 	.word	0x00000001


	//----- nvinfo : EIATTR_CRS_STACK_SIZE
	.align		4
.L_130:
        /*0198*/ 	.byte	0x04, 0x1e
        /*019a*/ 	.short	(.L_132 - .L_131)
.L_131:
        /*019c*/ 	.word	0x00000000


	//----- nvinfo : EIATTR_CBANK_PARAM_SIZE
	.align		4
.L_132:
        /*01a0*/ 	.byte	0x03, 0x19
        /*01a2*/ 	.short	0x001d


	//----- nvinfo : EIATTR_PARAM_CBANK
	.align		4
        /*01a4*/ 	.byte	0x04, 0x0a
        /*01a6*/ 	.short	(.L_134 - .L_133)
	.align		4
.L_133:
        /*01a8*/ 	.word	index@(.nv.constant0._ZN3cub18CUB_300001_SM_10006detail6reduce28DeviceReduceSingleTileKernelINS2_10policy_hubIiyN4cuda3std3__44plusIiEEE10Policy1000EPiSC_iS9_iiNS7_10__identityEEEvT0_T1_T2_T3_T4_T6_)
        /*01ac*/ 	.short	0x0380
        /*01ae*/ 	.short	0x001d


	//----- nvinfo : EIATTR_SW_WAR
	.align		4
.L_134:
        /*01b0*/ 	.byte	0x04, 0x36
        /*01b2*/ 	.short	(.L_136 - .L_135)
.L_135:
        /*01b4*/ 	.word	0x00000008
.L_136:


//--------------------- .nv.info._ZN3cub18CUB_300001_SM_10006detail6reduce18DeviceReduceKernelINS2_10policy_hubIiyN4cuda3std3__44plusIiEEE10Policy1000EN6thrust24THRUST_300001_SM_1000_NS6detail15normal_iteratorINSD_10device_ptrIiEEEEyS9_iNS7_10__identityEEEvT0_PT3_T1_NS0_13GridEvenShareISN_EET2_T4_ --------------------------
	.section	.nv.info._ZN3cub18CUB_300001_SM_10006detail6reduce18DeviceReduceKernelINS2_10policy_hubIiyN4cuda3std3__44plusIiEEE10Policy1000EN6thrust24THRUST_300001_SM_1000_NS6detail15normal_iteratorINSD_10device_ptrIiEEEEyS9_iNS7_10__identityEEEvT0_PT3_T1_NS0_13GridEvenShareISN_EET2_T4_,"",@"SHT_CUDA_INFO"
	.sectionflags	@""
	.align	4


	//----- nvinfo : EIATTR_CUDA_API_VERSION
	.align		4
        /*0000*/ 	.byte	0x04, 0x37
        /*0002*/ 	.short	(.L_138 - .L_137)
.L_137:
        /*0004*/ 	.word	0x00000082


	//----- nvinfo : EIATTR_KPARAM_INFO
	.align		4
.L_138:
        /*0008*/ 	.byte	0x04, 0x17
        /*000a*/ 	.short	(.L_140 - .L_139)
.L_139:
        /*000c*/ 	.word	0x00000000
        /*0010*/ 	.short	0x0005
        /*0012*/ 	.short	0x0061
        /*0014*/ 	.byte	0x00, 0xf0, 0x05, 0x00


	//----- nvinfo : EIATTR_KPARAM_INFO
	.align		4
.L_140:
        /*0018*/ 	.byte	0x04, 0x17
        /*001a*/ 	.short	(.L_142 - .L_141)
.L_141:
        /*001c*/ 	.word	0x00000000
        /*0020*/ 	.short	0x0004
        /*0022*/ 	.short	0x0060
        /*0024*/ 	.byte	0x00, 0xf0, 0x05, 0x00


	//----- nvinfo : EIATTR_KPARAM_INFO
	.align		4
.L_142:
        /*0028*/ 	.byte	0x04, 0x17
        /*002a*/ 	.short	(.L_144 - .L_143)
.L_143:
        /*002c*/ 	.word	0x00000000
        /*0030*/ 	.short	0x0003
        /*0032*/ 	.short	0x0018
        /*0034*/ 	.byte	0x00, 0xf0, 0x21, 0x01


	//----- nvinfo : EIATTR_KPARAM_INFO
	.align		4
.L_144:
        /*0038*/ 	.byte	0x04, 0x17
        /*003a*/ 	.short	(.L_146 - .L_145)
.L_145:
        /*003c*/ 	.word	0x00000000
        /*0040*/ 	.short	0x0002
        /*0042*/ 	.short	0x0010
        /*0044*/ 	.byte	0x00, 0xf0, 0x21, 0x00


	//----- nvinfo : EIATTR_KPARAM_INFO
	.align		4
.L_146:
        /*0048*/ 	.byte	0x04, 0x17
        /*004a*/ 	.short	(.L_148 - .L_147)
.L_147:
        /*004c*/ 	.word	0x00000000
        /*0050*/ 	.short	0x0001
        /*0052*/ 	.short	0x0008
        /*0054*/ 	.byte	0x00, 0xf5, 0x21, 0x00


	//----- nvinfo : EIATTR_KPARAM_INFO
	.align		4
.L_148:
        /*0058*/ 	.byte	0x04, 0x17
        /*005a*/ 	.short	(.L_150 - .L_149)
.L_149:
        /*005c*/ 	.word	0x00000000
        /*0060*/ 	.short	0x0000
        /*0062*/ 	.short	0x0000
        /*0064*/ 	.byte	0x00, 0xf0, 0x21, 0x00


	//----- nvinfo : EIATTR_SPARSE_MMA_MASK
	.align		4
.L_150:
        /*0068*/ 	.byte	0x03, 0x50
        /*006a*/ 	.short	0x0000


	//----- nvinfo : EIATTR_MAXREG_COUNT
	.align		4
        /*006c*/ 	.byte	0x03, 0x1b
        /*006e*/ 	.short	0x00ff


	//----- nvinfo : EIATTR_NUM_BARRIERS
	.align		4
        /*0070*/ 	.byte	0x02, 0x4c
        /*0072*/ 	.byte	0x01
	.zero		1


	//----- nvinfo : EIATTR_MERCURY_ISA_VERSION
	.align		4
        /*0074*/ 	.byte	0x03, 0x5f
        /*0076*/ 	.short	0x0101


	//----- nvinfo : EIATTR_COOP_GROUP_MASK_REGIDS
	.align		4
        /*0078*/ 	.byte	0x04, 0x29
        /*007a*/ 	.short	(.L_152 - .L_151)


	//   ....[0]....
.L_151:
        /*007c*/ 	.word	0xffffffff


	//   ....[1]....
        /*0080*/ 	.word	0xffffffff


	//   ....[2]....
        /*0084*/ 	.word	0xffffffff


	//   ....[3]....
        /*0088*/ 	.word	0xffffffff


	//   ....[4]....
        /*008c*/ 	.word	0xffffffff


	//   ....[5]....
        /*0090*/ 	.word	0xffffffff


	//   ....[6]....
        /*0094*/ 	.word	0xffffffff


	//   ....[7]....
        /*0098*/ 	.word	0xffffffff


	//   ....[8]....
        /*009c*/ 	.word	0xffffffff


	//   ....[9]....
        /*00a0*/ 	.word	0xffffffff


	//   ....[10]....
        /*00a4*/ 	.word	0xffffffff


	//   ....[11]....
        /*00a8*/ 	.word	0xffffffff


	//   ....[12]....
        /*00ac*/ 	.word	0xffffffff


	//   ....[13]....
        /*00b0*/ 	.word	0xffffffff


	//   ....[14]....
        /*00b4*/ 	.word	0xffffffff


	//----- nvinfo : EIATTR_COOP_GROUP_INSTR_OFFSETS
	.align		4
.L_152:
        /*00b8*/ 	.byte	0x04, 0x28
        /*00ba*/ 	.short	(.L_154 - .L_153)


	//   ....[0]....
.L_153:
        /*00bc*/ 	.word	0x000008e0


	//   ....[1]....
        /*00c0*/ 	.word	0x00000940


	//   ....[2]....
        /*00c4*/ 	.word	0x000009a0


	//   ....[3]....
        /*00c8*/ 	.word	0x00000a00


	//   ....[4]....
        /*00cc*/ 	.word	0x00000a60


	//   ....[5]....
        /*00d0*/ 	.word	0x00000bf0


	//   ....[6]....
        /*00d4*/ 	.word	0x00000c90


	//   ....[7]....
        /*00d8*/ 	.word	0x00000d10


	//   ....[8]....
        /*00dc*/ 	.word	0x00000d70


	//   ....[9]....
        /*00e0*/ 	.word	0x00000db0


	//   ....[10]....
        /*00e4*/ 	.word	0x00001db0


	//   ....[11]....
        /*00e8*/ 	.word	0x00001e10


	//   ....[12]....
        /*00ec*/ 	.word	0x00001e70


	//   ....[13]....
        /*00f0*/ 	.word	0x00001ed0


	//   ....[14]....
        /*00f4*/ 	.word	0x00001f30


	//----- nvinfo : EIATTR_VRC_CTA_INIT_COUNT
	.align		4
.L_154:
        /*00f8*/ 	.byte	0x02, 0x4a
	.zero		1
	.zero		1


	//----- nvinfo : EIATTR_EXIT_INSTR_OFFSETS
	.align		4
        /*00fc*/ 	.byte	0x04, 0x1c
        /*00fe*/ 	.short	(.L_156 - .L_155)


	//   ....[0]....
.L_155:
        /*0100*/ 	.word	0x00002050


	//   ....[1]....
        /*0104*/ 	.word	0x000020b0


	//----- nvinfo : EIATTR_MAX_THREADS
	.align		4
.L_156:
        /*0108*/ 	.byte	0x04, 0x05
        /*010a*/ 	.short	(.L_158 - .L_157)
.L_157:
        /*010c*/ 	.word	0x00000100
        /*0110*/ 	.word	0x00000001
        /*0114*/ 	.word	0x00000001


	//----- nvinfo : EIATTR_CRS_STACK_SIZE
	.align		4
.L_158:
        /*0118*/ 	.byte	0x04, 0x1e
        /*011a*/ 	.short	(.L_160 - .L_159)
.L_159:
        /*011c*/ 	.word	0x00000000


	//----- nvinfo : EIATTR_CBANK_PARAM_SIZE
	.align		4
.L_160:
        /*0120*/ 	.byte	0x03, 0x19
        /*0122*/ 	.short	0x0062


	//----- nvinfo : EIATTR_PARAM_CBANK
	.align		4
        /*0124*/ 	.byte	0x04, 0x0a
        /*0126*/ 	.short	(.L_162 - .L_161)
	.align		4
.L_161:
        /*0128*/ 	.word	index@(.nv.constant0._ZN3cub18CUB_300001_SM_10006detail6reduce18DeviceReduceKernelINS2_10policy_hubIiyN4cuda3std3__44plusIiEEE10Policy1000EN6thrust24THRUST_300001_SM_1000_NS6detail15normal_iteratorINSD_10device_ptrIiEEEEyS9_iNS7_10__identityEEEvT0_PT3_T1_NS0_13GridEvenShareISN_EET2_T4_)
        /*012c*/ 	.short	0x0380
        /*012e*/ 	.short	0x0062


	//----- nvinfo : EIATTR_SW_WAR
	.align		4
.L_162:
        /*0130*/ 	.byte	0x04, 0x36
        /*0132*/ 	.short	(.L_164 - .L_163)
.L_163:
        /*0134*/ 	.word	0x00000008
.L_164:


//--------------------- .nv.info._ZN3cub18CUB_300001_SM_10006detail6reduce28DeviceReduceSingleTileKernelINS2_10policy_hubIiyN4cuda3std3__44plusIiEEE10Policy1000EN6thrust24THRUST_300001_SM_1000_NS6detail15normal_iteratorINSD_10device_ptrIiEEEEPiyS9_iiNS7_10__identityEEEvT0_T1_T2_T3_T4_T6_ --------------------------
	.section	.nv.info._ZN3cub18CUB_300001_SM_10006detail6reduce28DeviceReduceSingleTileKernelINS2_10policy_hubIiyN4cuda3std3__44plusIiEEE10Policy1000EN6thrust24THRUST_300001_SM_1000_NS6detail15normal_iteratorINSD_10device_ptrIiEEEEPiyS9_iiNS7_10__identityEEEvT0_T1_T2_T3_T4_T6_,"",@"SHT_CUDA_INFO"
	.sectionflags	@""
	.align	4


	//----- nvinfo : EIATTR_CUDA_API_VERSION
	.align		4
        /*0000*/ 	.byte	0x04, 0x37
        /*0002*/ 	.short	(.L_166 - .L_165)
.L_165:
        /*0004*/ 	.word	0x00000082


	//----- nvinfo : EIATTR_KPARAM_INFO
	.align		4
.L_166:
        /*0008*/ 	.byte	0x04, 0x17
        /*000a*/ 	.short	(.L_168 - .L_167)
.L_167:
        /*000c*/ 	.word	0x00000000
        /*0010*/ 	.short	0x0005
        /*0012*/ 	.short	0x0020
        /*0014*/ 	.byte	0x00, 0xf0, 0x05, 0x00


	//----- nvinfo : EIATTR_KPARAM_INFO
	.align		4
.L_168:
        /*0018*/ 	.byte	0x04, 0x17
        /*001a*/ 	.short	(.L_170 - .L_169)
.L_169:
        /*001c*/ 	.word	0x00000000
        /*0020*/ 	.short	0x0004
        /*0022*/ 	.short	0x001c
        /*0024*/ 	.byte	0x00, 0xf0, 0x11, 0x00


	//----- nvinfo : EIATTR_KPARAM_INFO
	.align		4
.L_170:
        /*0028*/ 	.byte	0x04, 0x17
        /*002a*/ 	.short	(.L_172 - .L_171)
.L_171:
        /*002c*/ 	.word	0x00000000
        /*0030*/ 	.short	0x0003
        /*0032*/ 	.short	0x0018
        /*0034*/ 	.byte	0x00, 0xf0, 0x05, 0x00


	//----- nvinfo : EIATTR_KPARAM_INFO
	.align		4
.L_172:
        /*0038*/ 	.byte	0x04, 0x17
        /*003a*/ 	.short	(.L_174 - .L_173)
.L_173:
        /*003c*/ 	.word	0x00000000
        /*0040*/ 	.short	0x0002
        /*0042*/ 	.short	0x0010
        /*0044*/ 	.byte	0x00, 0xf0, 0x21, 0x00


	//----- nvinfo : EIATTR_KPARAM_INFO
	.align		4
.L_174:
        /*0048*/ 	.byte	0x04, 0x17
        /*004a*/ 	.short	(.L_176 - .L_175)
.L_175:
        /*004c*/ 	.word	0x00000000
        /*0050*/ 	.short	0x0001
        /*0052*/ 	.short	0x0008
        /*0054*/ 	.byte	0x00, 0xf5, 0x21, 0x00


	//----- nvinfo : EIATTR_KPARAM_INFO
	.align		4
.L_176:
        /*0058*/ 	.byte	0x04, 0x17
        /*005a*/ 	.short	(.L_178 - .L_177)
.L_177:
        /*005c*/ 	.word	0x00000000
        /*0060*/ 	.short	0x0000
        /*0062*/ 	.short	0x0000
        /*0064*/ 	.byte	0x00, 0xf0, 0x21, 0x00


	//----- nvinfo : EIATTR_SPARSE_MMA_MASK
	.align		4
.L_178:
        /*0068*/ 	.byte	0x03, 0x50
        /*006a*/ 	.short	0x0000


	//----- nvinfo : EIATTR_MAXREG_COUNT
	.align		4
        /*006c*/ 	.byte	0x03, 0x1b
        /*006e*/ 	.short	0x00ff


	//----- nvinfo : EIATTR_NUM_BARRIERS
	.align		4
        /*0070*/ 	.byte	0x02, 0x4c
        /*0072*/ 	.byte	0x01
	.zero		1


	//----- nvinfo : EIATTR_MERCURY_ISA_VERSION
	.align		4
        /*0074*/ 	.byte	0x03, 0x5f
        /*0076*/ 	.short	0x0101


	//----- nvinfo : EIATTR_COOP_GROUP_MASK_REGIDS
	.align		4
        /*0078*/ 	.byte	0x04, 0x29
        /*007a*/ 	.short	(.L_180 - .L_179)


	//   ....[0]....
.L_179:
        /*007c*/ 	.word	0xffffffff


	//   ....[1]....
        /*0080*/ 	.word	0xffffffff


	//   ....[2]....
        /*0084*/ 	.word	0xffffffff


	//   ....[3]....
        /*0088*/ 	.word	0xffffffff


	//   ....[4]....
        /*008c*/ 	.word	0xffffffff


	//   ....[5]....
        /*0090*/ 	.word	0xffffffff


	//   ....[6]....
        /*0094*/ 	.word	0xffffffff


	//   ....[7]....
        /*0098*/ 	.word	0xffffffff


	//   ....[8]....
        /*009c*/ 	.word	0xffffffff


	//   ....[9]....
        /*00a0*/ 	.word	0xffffffff


	//   ....[10]....
        /*00a4*/ 	.word	0xffffffff


	//   ....[11]....
        /*00a8*/ 	.word	0xffffffff


	//   ....[12]....
        /*00ac*/ 	.word	0xffffffff


	//   ....[13]....
        /*00b0*/ 	.word	0xffffffff


	//   ....[14]....
        /*00b4*/ 	.word	0xffffffff


	//----- nvinfo : EIATTR_COOP_GROUP_INSTR_OFFSETS
	.align		4
.L_180:
        /*00b8*/ 	.byte	0x04, 0x28
        /*00ba*/ 	.short	(.L_182 - .L_181)


	//   ....[0]....
.L_181:
        /*00bc*/ 	.word	0x00000850


	//   ....[1]....
        /*00c0*/ 	.word	0x000008b0


	//   ....[2]....
        /*00c4*/ 	.word	0x00000910


	//   ....[3]....
        /*00c8*/ 	.word	0x00000970


	//   ....[4]....
        /*00cc*/ 	.word	0x000009d0


	//   ....[5]....
        /*00d0*/ 	.word	0x00000b60


	//   ....[6]....
        /*00d4*/ 	.word	0x00000c00


	//   ....[7]....
        /*00d8*/ 	.word	0x00000c80


	//   ....[8]....
        /*00dc*/ 	.word	0x00000ce0


	//   ....[9]....
        /*00e0*/ 	.word	0x00000d20


	//   ....[10]....
        /*00e4*/ 	.word	0x00001b90


	//   ....[11]....
        /*00e8*/ 	.word	0x00001bf0


	//   ....[12]....
        /*00ec*/ 	.word	0x00001c50


	//   ....[13]....
        /*00f0*/ 	.word	0x00001cb0


	//   ....[14]....
        /*00f4*/ 	.word	0x00001d10


	//----- nvinfo : EIATTR_VRC_CTA_INIT_COUNT
	.align		4
.L_182:
        /*00f8*/ 	.byte	0x02, 0x4a
	.zero		1
	.zero		1


	//----- nvinfo : EIATTR_EXIT_INSTR_OFFSETS
	.align		4
        /*00fc*/ 	.byte	0x04, 0x1c
        /*00fe*/ 	.short	(.L_184 - .L_183)


	//   ....[0]....
.L_183:
        /*0100*/ 	.word	0x000000a0


	//   ....[1]....
        /*0104*/ 	.word	0x000000e0


	//   ....[2]....
        /*0108*/ 	.word	0x00001e20


	//   ....[3]....
        /*010c*/ 	.word	0x00001e70


	//----- nvinfo : EIATTR_MAX_THREADS
	.align		4
.L_184:
        /*0110*/ 	.byte	0x04, 0x05
        /*0112*/ 	.short	(.L_186 - .L_185)
.L_185:
        /*0114*/ 	.word	0x00000100
        /*0118*/ 	.word	0x00000001
        /*011c*/ 	.word	0x00000001


	//----- nvinfo : EIATTR_CRS_STACK_SIZE
	.align		4
.L_186:
        /*0120*/ 	.byte	0x04, 0x1e
        /*0122*/ 	.short	(.L_188 - .L_187)
.L_187:
        /*0124*/ 	.word	0x00000000


	//----- nvinfo : EIATTR_CBANK_PARAM_SIZE
	.align		4
.L_188:
        /*0128*/ 	.byte	0x03, 0x19
        /*012a*/ 	.short	0x0021


	//----- nvinfo : EIATTR_PARAM_CBANK
	.align		4
        /*012c*/ 	.byte	0x04, 0x0a
        /*012e*/ 	.short	(.L_190 - .L_189)
	.align		4
.L_189:
        /*0130*/ 	.word	index@(.nv.constant0._ZN3cub18CUB_300001_SM_10006detail6reduce28DeviceReduceSingleTileKernelINS2_10policy_hubIiyN4cuda3std3__44plusIiEEE10Policy1000EN6thrust24THRUST_300001_SM_1000_NS6detail15normal_iteratorINSD_10device_ptrIiEEEEPiyS9_iiNS7_10__identityEEEvT0_T1_T2_T3_T4_T6_)
        /*0134*/ 	.short	0x0380
        /*0136*/ 	.short	0x0021


	//----- nvinfo : EIATTR_SW_WAR
	.align		4
.L_190:
        /*0138*/ 	.byte	0x04, 0x36
        /*013a*/ 	.short	(.L_192 - .L_191)
.L_191:
        /*013c*/ 	.word	0x00000008
.L_192:


//--------------------- .nv.info._ZN3cub18CUB_300001_SM_10006detail6reduce28DeviceReduceSingleTileKernelINS2_10policy_hubIijN4cuda3std3__44plusIiEEE10Policy1000EPiSC_iS9_iiNS7_10__identityEEEvT0_T1_T2_T3_T4_T6_ --------------------------
	.section	.nv.info._ZN3cub18CUB_300001_SM_10006detail6reduce28DeviceReduceSingleTileKernelINS2_10policy_hubIijN4cuda3std3__44plusIiEEE10Policy1000EPiSC_iS9_iiNS7_10__identityEEEvT0_T1_T2_T3_T4_T6_,"",@"SHT_CUDA_INFO"
	.sectionflags	@""
	.align	4


	//----- nvinfo : EIATTR_CUDA_API_VERSION
	.align		4
        /*0000*/ 	.byte	0x04, 0x37
        /*0002*/ 	.short	(.L_194 - .L_193)
.L_193:
        /*0004*/ 	.word	0x00000082


	//----- nvinfo : EIATTR_KPARAM_INFO
	.align		4
.L_194:
        /*0008*/ 	.byte	0x04, 0x17
        /*000a*/ 	.short	(.L_196 - .L_195)
.L_195:
        /*000c*/ 	.word	0x00000000
        /*0010*/ 	.short	0x0005
        /*0012*/ 	.short	0x001c
        /*0014*/ 	.byte	0x00, 0xf0, 0x05, 0x00


	//----- nvinfo : EIATTR_KPARAM_INFO
	.align		4
.L_196:
        /*0018*/ 	.byte	0x04, 0x17
        /*001a*/ 	.short	(.L_198 - .L_197)
.L_197:
        /*001c*/ 	.word	0x00000000
        /*0020*/ 	.short	0x0004
        /*0022*/ 	.short	0x0018
        /*0024*/ 	.byte	0x00, 0xf0, 0x11, 0x00


	//----- nvinfo : EIATTR_KPARAM_INFO
	.align		4
.L_198:
        /*0028*/ 	.byte	0x04, 0x17
        /*002a*/ 	.short	(.L_200 - .L_199)
.L_199:
        /*002c*/ 	.word	0x00000000
        /*0030*/ 	.short	0x0003
        /*0032*/ 	.short	0x0014
        /*0034*/ 	.byte	0x00, 0xf0, 0x05, 0x00


	//----- nvinfo : EIATTR_KPARAM_INFO
	.align		4
.L_200:
        /*0038*/ 	.byte	0x04, 0x17
        /*003a*/ 	.short	(.L_202 - .L_201)
.L_201:
        /*003c*/ 	.word	0x00000000
        /*0040*/ 	.short	0x0002
        /*0042*/ 	.short	0x0010
        /*0044*/ 	.byte	0x00, 0xf0, 0x11, 0x00


	//----- nvinfo : EIATTR_KPARAM_INFO
	.align		4
.L_202:
        /*0048*/ 	.byte	0x04, 0x17
        /*004a*/ 	.short	(.L_204 - .L_203)
.L_203:
        /*004c*/ 	.word	0x00000000
        /*0050*/ 	.short	0x0001
        /*0052*/ 	.short	0x0008
        /*0054*/ 	.byte	0x00, 0xf5, 0x21, 0x00


	//----- nvinfo : EIATTR_KPARAM_INFO
	.align		4
.L_204:
        /*0058*/ 	.byte	0x04, 0x17
        /*005a*/ 	.short	(.L_206 - .L_205)
.L_205:
        /*005c*/ 	.word	0x00000000
        /*0060*/ 	.short	0x0000
        /*0062*/ 	.short	0x0000
        /*0064*/ 	.byte	0x00, 0xf5, 0x21, 0x00


	//----- nvinfo : EIATTR_SPARSE_MMA_MASK
	.align		4
.L_206:
        /*0068*/ 	.byte	0x03, 0x50
        /*006a*/ 	.short	0x0000


	//----- nvinfo : EIATTR_MAXREG_COUNT
	.align		4
        /*006c*/ 	.byte	0x03, 0x1b
        /*006e*/ 	.short	0x00ff


	//----- nvinfo : EIATTR_NUM_BARRIERS
	.align		4
        /*0070*/ 	.byte	0x02, 0x4c
        /*0072*/ 	.byte	0x01
	.zero		1


	//----- nvinfo : EIATTR_MERCURY_ISA_VERSION
	.align		4
        /*0074*/ 	.byte	0x03, 0x5f
        /*0076*/ 	.short	0x0101


	//----- nvinfo : EIATTR_COOP_GROUP_MASK_REGIDS
	.align		4
        /*0078*/ 	.byte	0x04, 0x29
        /*007a*/ 	.short	(.L_208 - .L_207)


	//   ....[0]....
.L_207:
        /*007c*/ 	.word	0xffffffff


	//   ....[1]....
        /*0080*/ 	.word	0xffffffff


	//   ....[2]....
        /*0084*/ 	.word	0xffffffff


	//   ....[3]....
        /*0088*/ 	.word	0xffffffff


	//   ....[4]....
        /*008c*/ 	.word	0xffffffff


	//   ....[5]....
        /*0090*/ 	.word	0xffffffff


	//   ....[6]....
        /*0094*/ 	.word	0xffffffff


	//   ....[7]....
        /*0098*/ 	.word	0xffffffff


	//   ....[8]....
        /*009c*/ 	.word	0xffffffff


	//   ....[9]....
        /*00a0*/ 	.word	0xffffffff


	//   ....[10]....
        /*00a4*/ 	.word	0xffffffff


	//   ....[11]....
        /*00a8*/ 	.word	0xffffffff


	//   ....[12]....
        /*00ac*/ 	.word	0xffffffff


	//   ....[13]....
        /*00b0*/ 	.word	0xffffffff


	//   ....[14]....
        /*00b4*/ 	.word	0xffffffff


	//   ....[15]....
        /*00b8*/ 	.word	0xffffffff


	//   ....[16]....
        /*00bc*/ 	.word	0xffffffff


	//   ....[17]....
        /*00c0*/ 	.word	0xffffffff


	//   ....[18]....
        /*00c4*/ 	.word	0xffffffff


	//   ....[19]....
        /*00c8*/ 	.word	0xffffffff


	//   ....[20]....
        /*00cc*/ 	.word	0xffffffff


	//   ....[21]....
        /*00d0*/ 	.word	0xffffffff


	//   ....[22]....
        /*00d4*/ 	.word	0xffffffff


	//   ....[23]....
        /*00d8*/ 	.word	0xffffffff


	//   ....[24]....
        /*00dc*/ 	.word	0xffffffff


	//   ....[25]....
        /*00e0*/ 	.word	0xffffffff


	//   ....[26]....
        /*00e4*/ 	.word	0xffffffff


	//   ....[27]....
        /*00e8*/ 	.word	0xffffffff


	//   ....[28]....
        /*00ec*/ 	.word	0xffffffff


	//   ....[29]....
        /*00f0*/ 	.word	0xffffffff


	//----- nvinfo : EIATTR_COOP_GROUP_INSTR_OFFSETS
	.align		4
.L_208:
        /*00f4*/ 	.byte	0x04, 0x28
        /*00f6*/ 	.short	(.L_210 - .L_209)


	//   ....[0]....
.L_209:
        /*00f8*/ 	.word	0x00000890


	//   ....[1]....
        /*00fc*/ 	.word	0x000008f0


	//   ....[2]....
        /*0100*/ 	.word	0x00000940


	//   ....[3]....
        /*0104*/ 	.word	0x000009b0


	//   ....[4]....
        /*0108*/ 	.word	0x00000a10


	//   ....[5]....
        /*010c*/ 	.word	0x00000ba0


	//   ....[6]....
        /*0110*/ 	.word	0x00000c40


	//   ....[7]....
        /*0114*/ 	.word	0x00000cc0


	//   ....[8]....
        /*0118*/ 	.word	0x00000d20


	//   ....[9]....
        /*011c*/ 	.word	0x00000d60


	//   ....[10]....
        /*0120*/ 	.word	0x000019d0


	//   ....[11]....
        /*0124*/ 	.word	0x00001a30


	//   ....[12]....
        /*0128*/ 	.word	0x00001a90


	//   ....[13]....
        /*012c*/ 	.word	0x00001af0


	//   ....[14]....
        /*0130*/ 	.word	0x00001b50


	//   ....[15]....
        /*0134*/ 	.word	0x000023f0


	//   ....[16]....
        /*0138*/ 	.word	0x00002450


	//   ....[17]....
        /*013c*/ 	.word	0x000024a0


	//   ....[18]....
        /*0140*/ 	.word	0x00002510


	//   ....[19]....
        /*0144*/ 	.word	0x00002570


	//   ....[20]....
        /*0148*/ 	.word	0x00002700


	//   ....[21]....
        /*014c*/ 	.word	0x00002790


	//   ....[22]....
        /*0150*/ 	.word	0x000027e0


	//   ....[23]....
        /*0154*/ 	.word	0x00002850


	//   ....[24]....
        /*0158*/ 	.word	0x000028c0


	//   ....[25]....
        /*015c*/ 	.word	0x000036a0


	//   ....[26]....
        /*0160*/ 	.word	0x00003700


	//   ....[27]....
        /*0164*/ 	.word	0x00003760


	//   ....[28]....
        /*0168*/ 	.word	0x000037c0


	//   ....[29]....
        /*016c*/ 	.word	0x00003820


	//----- nvinfo : EIATTR_VRC_CTA_INIT_COUNT
	.align		4
.L_210:
        /*0170*/ 	.byte	0x02, 0x4a
	.zero		1
	.zero		1


	//----- nvinfo : EIATTR_EXIT_INSTR_OFFSETS
	.align		4
        /*0174*/ 	.byte	0x04, 0x1c
        /*0176*/ 	.short	(.L_212 - .L_211)


	//   ....[0]....
.L_211:
        /*0178*/ 	.word	0x00000080


	//   ....[1]....
        /*017c*/ 	.word	0x000000c0


	//   ....[2]....
        /*0180*/ 	.word	0x00003940


	//   ....[3]....
        /*0184*/ 	.word	0x00003990


	//----- nvinfo : EIATTR_MAX_THREADS
	.align		4
.L_212:
        /*0188*/ 	.byte	0x04, 0x05
        /*018a*/ 	.short	(.L_214 - .L_213)
.L_213:
        /*018c*/ 	.word	0x00000100
        /*0190*/ 	.word	0x00000001
        /*0194*/ 	.word	0x00000001


	//----- nvinfo : EIATTR_CRS_STACK_SIZE
	.align		4
.L_214:
        /*0198*/ 	.byte	0x04, 0x1e
        /*019a*/ 	.short	(.L_216 - .L_215)
.L_215:
        /*019c*/ 	.word	0x00000000


	//----- nvinfo : EIATTR_CBANK_PARAM_SIZE
	.align		4
.L_216:
        /*01a0*/ 	.byte	0x03, 0x19
        /*01a2*/ 	.short	0x001d


	//----- nvinfo : EIATTR_PARAM_CBANK
	.align		4
        /*01a4*/ 	.byte	0x04, 0x0a
        /*01a6*/ 	.short	(.L_218 - .L_217)
	.align		4
.L_217:
        /*01a8*/ 	.word	index@(.nv.constant0._ZN3cub18CUB_300001_SM_10006detail6reduce28DeviceReduceSingleTileKernelINS2_10policy_hubIijN4cuda3std3__44plusIiEEE10Policy1000EPiSC_iS9_iiNS7_10__identityEEEvT0_T1_T2_T3_T4_T6_)
        /*01ac*/ 	.short	0x0380
        /*01ae*/ 	.short	0x001d


	//----- nvinfo : EIATTR_SW_WAR
	.align		4
.L_218:
        /*01b0*/ 	.byte	0x04, 0x36
        /*01b2*/ 	.short	(.L_220 - .L_219)
.L_219:
        /*01b4*/ 	.word	0x00000008
.L_220:


//--------------------- .nv.info._ZN3cub18CUB_300001_SM_10006detail6reduce18DeviceReduceKernelINS2_10policy_hubIijN4cuda3std3__44plusIiEEE10Policy1000EN6thrust24THRUST_300001_SM_1000_NS6detail15normal_iteratorINSD_10device_ptrIiEEEEjS9_iNS7_10__identityEEEvT0_PT3_T1_NS0_13GridEvenShareISN_EET2_T4_ --------------------------
	.section	.nv.info._ZN3cub18CUB_300001_SM_10006detail6reduce18DeviceReduceKernelINS2_10policy_hubIijN4cuda3std3__44plusIiEEE10Policy1000EN6thrust24THRUST_300001_SM_1000_NS6detail15normal_iteratorINSD_10device_ptrIiEEEEjS9_iNS7_10__identityEEEvT0_PT3_T1_NS0_13GridEvenShareISN_EET2_T4_,"",@"SHT_CUDA_INFO"
	.sectionflags	@""
	.align	4


	//----- nvinfo : EIATTR_CUDA_API_VERSION
	.align		4
        /*0000*/ 	.byte	0x04, 0x37
        /*0002*/ 	.short	(.L_222 - .L_221)
.L_221:
        /*0004*/ 	.word	0x00000082


	//----- nvinfo : EIATTR_KPARAM_INFO
	.align		4
.L_222:
        /*0008*/ 	.byte	0x04, 0x17
        /*000a*/ 	.short	(.L_224 - .L_223)
.L_223:
        /*000c*/ 	.word	0x00000000
        /*0010*/ 	.short	0x0005
        /*0012*/ 	.short	0x003d
        /*0014*/ 	.byte	0x00, 0xf0, 0x05, 0x00


	//----- nvinfo : EIATTR_KPARAM_INFO
	.align		4
.L_224:
        /*0018*/ 	.byte	0x04, 0x17
        /*001a*/ 	.short	(.L_226 - .L_225)
.L_225:
        /*001c*/ 	.word	0x00000000
        /*0020*/ 	.short	0x0004
        /*0022*/ 	.short	0x003c
        /*0024*/ 	.byte	0x00, 0xf0, 0x05, 0x00


	//----- nvinfo : EIATTR_KPARAM_INFO
	.align		4
.L_226:
        /*0028*/ 	.byte	0x04, 0x17
        /*002a*/ 	.short	(.L_228 - .L_227)
.L_227:
        /*002c*/ 	.word	0x00000000
        /*0030*/ 	.short	0x0003
        /*0032*/ 	.short	0x0014
        /*0034*/ 	.byte	0x00, 0xf0, 0xa1, 0x00


	//----- nvinfo : EIATTR_KPARAM_INFO
	.align		4
.L_228:
        /*0038*/ 	.byte	0x04, 0x17
        /*003a*/ 	.short	(.L_230 - .L_229)
.L_229:
        /*003c*/ 	.word	0x00000000
        /*0040*/ 	.short	0x0002
        /*0042*/ 	.short	0x0010
        /*0044*/ 	.byte	0x00, 0xf0, 0x11, 0x00


	//----- nvinfo : EIATTR_KPARAM_INFO
	.align		4
.L_230:
        /*0048*/ 	.byte	0x04, 0x17
        /*004a*/ 	.short	(.L_232 - .L_231)
.L_231:
        /*004c*/ 	.word	0x00000000
        /*0050*/ 	.short	0x0001
        /*0052*/ 	.short	0x0008
        /*0054*/ 	.byte	0x00, 0xf5, 0x21, 0x00


	//----- nvinfo : EIATTR_KPARAM_INFO
	.align		4
.L_232:
        /*0058*/ 	.byte	0x04, 0x17
        /*005a*/ 	.short	(.L_234 - .L_233)
.L_233:
        /*005c*/ 	.word	0x00000000
        /*0060*/ 	.short	0x0000
        /*0062*/ 	.short	0x0000
        /*0064*/ 	.byte	0x00, 0xf0, 0x21, 0x00


	//----- nvinfo : EIATTR_SPARSE_MMA_MASK
	.align		4
.L_234:
        /*0068*/ 	.byte	0x03, 0x50
        /*006a*/ 	.short	0x0000


	//----- nvinfo : EIATTR_MAXREG_COUNT
	.align		4
        /*006c*/ 	.byte	0x03, 0x1b
        /*006e*/ 	.short	0x00ff


	//----- nvinfo : EIATTR_NUM_BARRIERS
	.align		4
        /*0070*/ 	.byte	0x02, 0x4c
        /*0072*/ 	.byte	0x01
	.zero		1


	//----- nvinfo : EIATTR_MERCURY_ISA_VERSION
	.align		4
        /*0074*/ 	.byte	0x03, 0x5f
        /*0076*/ 	.short	0x0101


	//----- nvinfo : EIATTR_COOP_GROUP_MASK_REGIDS
	.align		4
        /*0078*/ 	.byte	0x04, 0x29
        /*007a*/ 	.short	(.L_236 - .L_235)


	//   ....[0]....
.L_235:
        /*007c*/ 	.word	0xffffffff


	//   ....[1]....
        /*0080*/ 	.word	0xffffffff


	//   ....[2]....
        /*0084*/ 	.word	0xffffffff


	//   ....[3]....
        /*0088*/ 	.word	0xffffffff


	//   ....[4]....
        /*008c*/ 	.word	0xffffffff


	//   ....[5]....
        /*0090*/ 	.word	0xffffffff


	//   ....[6]....
        /*0094*/ 	.word	0xffffffff


	//   ....[7]....
        /*0098*/ 	.word	0xffffffff


	//   ....[8]....
        /*009c*/ 	.word	0xffffffff


	//   ....[9]....
        /*00a0*/ 	.word	0xffffffff


	//   ....[10]....
        /*00a4*/ 	.word	0xffffffff


	//   ....[11]....
        /*00a8*/ 	.word	0xffffffff


	//   ....[12]....
        /*00ac*/ 	.word	0xffffffff


	//   ....[13]....
        /*00b0*/ 	.word	0xffffffff


	//   ....[14]....
        /*00b4*/ 	.word	0xffffffff


	//----- nvinfo : EIATTR_COOP_GROUP_INSTR_OFFSETS
	.align		4
.L_236:
        /*00b8*/ 	.byte	0x04, 0x28
        /*00ba*/ 	.short	(.L_238 - .L_237)


	//   ....[0]....
.L_237:
        /*00bc*/ 	.word	0x00000b10


	//   ....[1]....
        /*00c0*/ 	.word	0x00000b70


	//   ....[2]....
        /*00c4*/ 	.word	0x00000bd0


	//   ....[3]....
        /*00c8*/ 	.word	0x00000c30


	//   ....[4]....
        /*00cc*/ 	.word	0x00000c90


	//   ....[5]....
        /*00d0*/ 	.word	0x00000e20


	//   ....[6]....
        /*00d4*/ 	.word	0x00000ec0


	//   ....[7]....
        /*00d8*/ 	.word	0x00000f20


	//   ....[8]....
        /*00dc*/ 	.word	0x00000f80


	//   ....[9]....
        /*00e0*/ 	.word	0x00000fe0


	//   ....[10]....
        /*00e4*/ 	.word	0x00002100


	//   ....[11]....
        /*00e8*/ 	.word	0x00002170


	//   ....[12]....
        /*00ec*/ 	.word	0x000021c0


	//   ....[13]....
        /*00f0*/ 	.word	0x00002210


	//   ....[14]....
        /*00f4*/ 	.word	0x00002280


	//----- nvinfo : EIATTR_VRC_CTA_INIT_COUNT
	.align		4
.L_238:
        /*00f8*/ 	.byte	0x02, 0x4a
	.zero		1
	.zero		1


	//----- nvinfo : EIATTR_EXIT_INSTR_OFFSETS
	.align		4
        /*00fc*/ 	.byte	0x04, 0x1c
        /*00fe*/ 	.short	(.L_240 - .L_239)


	//   ....[0]....
.L_239:
        /*0100*/ 	.word	0x000023b0


	//   ....[1]....
        /*0104*/ 	.word	0x000023f0


	//----- nvinfo : EIATTR_MAX_THREADS
	.align		4
.L_240:
        /*0108*/ 	.byte	0x04, 0x05
        /*010a*/ 	.short	(.L_242 - .L_241)
.L_241:
        /*010c*/ 	.word	0x00000100
        /*0110*/ 	.word	0x00000001
        /*0114*/ 	.word	0x00000001


	//----- nvinfo : EIATTR_CRS_STACK_SIZE
	.align		4
.L_242:
        /*0118*/ 	.byte	0x04, 0x1e
        /*011a*/ 	.short	(.L_244 - .L_243)
.L_243:
        /*011c*/ 	.word	0x00000000


	//----- nvinfo : EIATTR_CBANK_PARAM_SIZE
	.align		4
.L_244:
        /*0120*/ 	.byte	0x03, 0x19
        /*0122*/ 	.short	0x003e


	//----- nvinfo : EIATTR_PARAM_CBANK
	.align		4
        /*0124*/ 	.byte	0x04, 0x0a
        /*0126*/ 	.short	(.L_246 - .L_245)
	.align		4
.L_245:
        /*0128*/ 	.word	index@(.nv.constant0._ZN3cub18CUB_300001_SM_10006detail6reduce18DeviceReduceKernelINS2_10policy_hubIijN4cuda3std3__44plusIiEEE10Policy1000EN6thrust24THRUST_300001_SM_1000_NS6detail15normal_iteratorINSD_10device_ptrIiEEEEjS9_iNS7_10__identityEEEvT0_PT3_T1_NS0_13GridEvenShareISN_EET2_T4_)
        /*012c*/ 	.short	0x0380
        /*012e*/ 	.short	0x003e


	//----- nvinfo : EIATTR_SW_WAR
	.align		4
.L_246:
        /*0130*/ 	.byte	0x04, 0x36
        /*0132*/ 	.short	(.L_248 - .L_247)
.L_247:
        /*0134*/ 	.word	0x00000008
.L_248:


//--------------------- .nv.info._ZN3cub18CUB_300001_SM_10006detail6reduce28DeviceReduceSingleTileKernelINS2_10policy_hubIijN4cuda3std3__44plusIiEEE10Policy1000EN6thrust24THRUST_300001_SM_1000_NS6detail15normal_iteratorINSD_10device_ptrIiEEEEPijS9_iiNS7_10__identityEEEvT0_T1_T2_T3_T4_T6_ --------------------------
	.section	.nv.info._ZN3cub18CUB_300001_SM_10006detail6reduce28DeviceReduceSingleTileKernelINS2_10policy_hubIijN4cuda3std3__44plusIiEEE10Policy1000EN6thrust24THRUST_300001_SM_1000_NS6detail15normal_iteratorINSD_10device_ptrIiEEEEPijS9_iiNS7_10__identityEEEvT0_T1_T2_T3_T4_T6_,"",@"SHT_CUDA_INFO"
	.sectionflags	@""
	.align	4


	//----- nvinfo : EIATTR_CUDA_API_VERSION
	.align		4
        /*0000*/ 	.byte	0x04, 0x37
        /*0002*/ 	.short	(.L_250 - .L_249)
.L_249:
        /*0004*/ 	.word	0x00000082


	//----- nvinfo : EIATTR_KPARAM_INFO
	.align		4
.L_250:
        /*0008*/ 	.byte	0x04, 0x17
        /*000a*/ 	.short	(.L_252 - .L_251)
.L_251:
        /*000c*/ 	.word	0x00000000
        /*0010*/ 	.short	0x0005
        /*0012*/ 	.short	0x001c
        /*0014*/ 	.byte	0x00, 0xf0, 0x05, 0x00


	//----- nvinfo : EIATTR_KPARAM_INFO
	.align		4
.L_252:
        /*0018*/ 	.byte	0x04, 0x17
        /*001a*/ 	.short	(.L_254 - .L_253)
.L_253:
        /*001c*/ 	.word	0x00000000
        /*0020*/ 	.short	0x0004
        /*0022*/ 	.short	0x0018
        /*0024*/ 	.byte	0x00, 0xf0, 0x11, 0x00


	//----- nvinfo : EIATTR_KPARAM_INFO
	.align		4
.L_254:
        /*0028*/ 	.byte	0x04, 0x17
        /*002a*/ 	.short	(.L_256 - .L_255)
.L_255:
        /*002c*/ 	.word	0x00000000
        /*0030*/ 	.short	0x0003
        /*0032*/ 	.short	0x0014
        /*0034*/ 	.byte	0x00, 0xf0, 0x05, 0x00


	//----- nvinfo : EIATTR_KPARAM_INFO
	.align		4
.L_256:
        /*0038*/ 	.byte	0x04, 0x17
        /*003a*/ 	.short	(.L_258 - .L_257)
.L_257:
        /*003c*/ 	.word	0x00000000
        /*0040*/ 	.short	0x0002
        /*0042*/ 	.short	0x0010
        /*0044*/ 	.byte	0x00, 0xf0, 0x11, 0x00


	//----- nvinfo : EIATTR_KPARAM_INFO
	.align		4
.L_258:
        /*0048*/ 	.byte	0x04, 0x17
        /*004a*/ 	.short	(.L_260 - .L_259)
.L_259:
        /*004c*/ 	.word	0x00000000
        /*0050*/ 	.short	0x0001
        /*0052*/ 	.short	0x0008
        /*0054*/ 	.byte	0x00, 0xf5, 0x21, 0x00


	//----- nvinfo : EIATTR_KPARAM_INFO
	.align		4
.L_260:
        /*0058*/ 	.byte	0x04, 0x17
        /*005a*/ 	.short	(.L_262 - .L_261)
.L_261:
        /*005c*/ 	.word	0x00000000
        /*0060*/ 	.short	0x0000
        /*0062*/ 	.short	0x0000
        /*0064*/ 	.byte	0x00, 0xf0, 0x21, 0x00


	//----- nvinfo : EIATTR_SPARSE_MMA_MASK
	.align		4
.L_262:
        /*0068*/ 	.byte	0x03, 0x50
        /*006a*/ 	.short	0x0000


	//----- nvinfo : EIATTR_MAXREG_COUNT
	.align		4
        /*006c*/ 	.byte	0x03, 0x1b
        /*006e*/ 	.short	0x00ff


	//----- nvinfo : EIATTR_NUM_BARRIERS
	.align		4
        /*0070*/ 	.byte	0x02, 0x4c
        /*0072*/ 	.byte	0x01
	.zero		1


	//----- nvinfo : EIATTR_MERCURY_ISA_VERSION
	.align		4
        /*0074*/ 	.byte	0x03, 0x5f
        /*0076*/ 	.short	0x0101


	//----- nvinfo : EIATTR_COOP_GROUP_MASK_REGIDS
	.align		4
        /*0078*/ 	.byte	0x04, 0x29
        /*007a*/ 	.short	(.L_264 - .L_263)


	//   ....[0]....
.L_263:
        /*007c*/ 	.word	0xffffffff


	//   ....[1]....
        /*0080*/ 	.word	0xffffffff


	//   ....[2]....
        /*0084*/ 	.word	0xffffffff


	//   ....[3]....
        /*0088*/ 	.word	0xffffffff


	//   ....[4]....
        /*008c*/ 	.word	0xffffffff


	//   ....[5]....
        /*0090*/ 	.word	0xffffffff


	//   ....[6]....
        /*0094*/ 	.word	0xffffffff


	//   ....[7]....
        /*0098*/ 	.word	0xffffffff


	//   ....[8]....
        /*009c*/ 	.word	0xffffffff


	//   ....[9]....
        /*00a0*/ 	.word	0xffffffff


	//   ....[10]....
        /*00a4*/ 	.word	0xffffffff


	//   ....[11]....
        /*00a8*/ 	.word	0xffffffff


	//   ....[12]....
        /*00ac*/ 	.word	0xffffffff


	//   ....[13]....
        /*00b0*/ 	.word	0xffffffff


	//   ....[14]....
        /*00b4*/ 	.word	0xffffffff


	//----- nvinfo : EIATTR_COOP_GROUP_INSTR_OFFSETS
	.align		4
.L_264:
        /*00b8*/ 	.byte	0x04, 0x28
        /*00ba*/ 	.short	(.L_266 - .L_265)


	//   ....[0]....
.L_265:
        /*00bc*/ 	.word	0x00000830


	//   ....[1]....
        /*00c0*/ 	.word	0x00000890


	//   ....[2]....
        /*00c4*/ 	.word	0x000008f0


	//   ....[3]....
        /*00c8*/ 	.word	0x00000950


	//   ....[4]....
        /*00cc*/ 	.word	0x000009b0


	//   ....[5]....
        /*00d0*/ 	.word	0x00000b40


	//   ....[6]....
        /*00d4*/ 	.word	0x00000be0


	//   ....[7]....
        /*00d8*/ 	.word	0x00000c60


	//   ....[8]....
        /*00dc*/ 	.word	0x00000cc0


	//   ....[9]....
        /*00e0*/ 	.word	0x00000d00


	//   ....[10]....
        /*00e4*/ 	.word	0x00001cc0


	//   ....[11]....
        /*00e8*/ 	.word	0x00001d20


	//   ....[12]....
        /*00ec*/ 	.word	0x00001d80


	//   ....[13]....
        /*00f0*/ 	.word	0x00001de0


	//   ....[14]....
        /*00f4*/ 	.word	0x00001e40


	//----- nvinfo : EIATTR_VRC_CTA_INIT_COUNT
	.align		4
.L_266:
        /*00f8*/ 	.byte	0x02, 0x4a
	.zero		1
	.zero		1


	//----- nvinfo : EIATTR_EXIT_INSTR_OFFSETS
	.align		4
        /*00fc*/ 	.byte	0x04, 0x1c
        /*00fe*/ 	.short	(.L_268 - .L_267)


	//   ....[0]....
.L_267:
        /*0100*/ 	.word	0x00000080


	//   ....[1]....
        /*0104*/ 	.word	0x000000c0


	//   ....[2]....
        /*0108*/ 	.word	0x00001f60


	//   ....[3]....
        /*010c*/ 	.word	0x00001fb0


	//----- nvinfo : EIATTR_MAX_THREADS
	.align		4
.L_268:
        /*0110*/ 	.byte	0x04, 0x05
        /*0112*/ 	.short	(.L_270 - .L_269)
.L_269:
        /*0114*/ 	.word	0x00000100
        /*0118*/ 	.word	0x00000001
        /*011c*/ 	.word	0x00000001


	//----- nvinfo : EIATTR_CRS_STACK_SIZE
	.align		4
.L_270:
        /*0120*/ 	.byte	0x04, 0x1e
        /*0122*/ 	.short	(.L_272 - .L_271)
.L_271:
        /*0124*/ 	.word	0x00000000


	//----- nvinfo : EIATTR_CBANK_PARAM_SIZE
	.align		4
.L_272:
        /*0128*/ 	.byte	0x03, 0x19
        /*012a*/ 	.short	0x001d


	//----- nvinfo : EIATTR_PARAM_CBANK
	.align		4
        /*012c*/ 	.byte	0x04, 0x0a
        /*012e*/ 	.short	(.L_274 - .L_273)
	.align		4
.L_273:
        /*0130*/ 	.word	index@(.nv.constant0._ZN3cub18CUB_300001_SM_10006detail6reduce28DeviceReduceSingleTileKernelINS2_10policy_hubIijN4cuda3std3__44plusIiEEE10Policy1000EN6thrust24THRUST_300001_SM_1000_NS6detail15normal_iteratorINSD_10device_ptrIiEEEEPijS9_iiNS7_10__identityEEEvT0_T1_T2_T3_T4_T6_)
        /*0134*/ 	.short	0x0380
        /*0136*/ 	.short	0x001d


	//----- nvinfo : EIATTR_SW_WAR
	.align		4
.L_274:
        /*0138*/ 	.byte	0x04, 0x36
        /*013a*/ 	.short	(.L_276 - .L_275)
.L_275:
        /*013c*/ 	.word	0x00000008
.L_276:


//--------------------- .nv.info._ZN3cub18CUB_300001_SM_10006detail9transform16transform_kernelINS2_10policy_hubILb1EN4cuda3std3__45tupleIJN6thrust24THRUST_300001_SM_1000_NS6detail15normal_iteratorINSA_10device_ptrIiEEEEEEEE10policy1000El7matchesSF_JPiEEEvT0_iT1_T2_DpNS2_10kernel_argIT3_EE --------------------------
	.section	.nv.info._ZN3cub18CUB_300001_SM_10006detail9transform16transform_kernelINS2_10policy_hubILb1EN4cuda3std3__45tupleIJN6thrust24THRUST_300001_SM_1000_NS6detail15normal_iteratorINSA_10device_ptrIiEEEEEEEE10policy1000El7matchesSF_JPiEEEvT0_iT1_T2_DpNS2_10kernel_argIT3_EE,"",@"SHT_CUDA_INFO"
	.sectionflags	@""
	.align	4


	//----- nvinfo : EIATTR_CUDA_API_VERSION
	.align		4
        /*0000*/ 	.byte	0x04, 0x37
        /*0002*/ 	.short	(.L_278 - .L_277)
.L_277:
        /*0004*/ 	.word	0x00000082


	//----- nvinfo : EIATTR_KPARAM_INFO
	.align		4
.L_278:
        /*0008*/ 	.byte	0x04, 0x17
        /*000a*/ 	.short	(.L_280 - .L_279)
.L_279:
        /*000c*/ 	.word	0x00000000
        /*0010*/ 	.short	0x0004
        /*0012*/ 	.short	0x0018
        /*0014*/ 	.byte	0x00, 0xf0, 0x41, 0x00


	//----- nvinfo : EIATTR_KPARAM_INFO
	.align		4
.L_280:
        /*0018*/ 	.byte	0x04, 0x17
        /*001a*/ 	.short	(.L_282 - .L_281)
.L_281:
        /*001c*/ 	.word	0x00000000
        /*0020*/ 	.short	0x0003
        /*0022*/ 	.short	0x0010
        /*0024*/ 	.byte	0x00, 0xf0, 0x21, 0x00


	//----- nvinfo : EIATTR_KPARAM_INFO
	.align		4
.L_282:
        /*0028*/ 	.byte	0x04, 0x17
        /*002a*/ 	.short	(.L_284 - .L_283)
.L_283:
        /*002c*/ 	.word	0x00000000
        /*0030*/ 	.short	0x0002
        /*0032*/ 	.short	0x000c
        /*0034*/ 	.byte	0x00, 0xf0, 0x05, 0x00


	//----- nvinfo : EIATTR_KPARAM_INFO
	.align		4
.L_284:
        /*0038*/ 	.byte	0x04, 0x17
        /*003a*/ 	.short	(.L_286 - .L_285)
.L_285:
        /*003c*/ 	.word	0x00000000
        /*0040*/ 	.short	0x0001
        /*0042*/ 	.short	0x0008
        /*0044*/ 	.byte	0x00, 0xf0, 0x11, 0x00


	//----- nvinfo : EIATTR_KPARAM_INFO
	.align		4
.L_286:
        /*0048*/ 	.byte	0x04, 0x17
        /*004a*/ 	.short	(.L_288 - .L_287)
.L_287:
        /*004c*/ 	.word	0x00000000
        /*0050*/ 	.short	0x0000
        /*0052*/ 	.short	0x0000
        /*0054*/ 	.byte	0x00, 0xf0, 0x21, 0x00


	//----- nvinfo : EIATTR_SPARSE_MMA_MASK
	.align		4
.L_288:
        /*0058*/ 	.byte	0x03, 0x50
        /*005a*/ 	.short	0x0000


	//----- nvinfo : EIATTR_MAXREG_COUNT
	.align		4
        /*005c*/ 	.byte	0x03, 0x1b
        /*005e*/ 	.short	0x00ff


	//----- nvinfo : EIATTR_MERCURY_ISA_VERSION
	.align		4
        /*0060*/ 	.byte	0x03, 0x5f
        /*0062*/ 	.short	0x0101


	//----- nvinfo : EIATTR_VRC_CTA_INIT_COUNT
	.align		4
        /*0064*/ 	.byte	0x02, 0x4a
	.zero		1
	.zero		1


	//----- nvinfo : EIATTR_EXIT_INSTR_OFFSETS
	.align		4
        /*0068*/ 	.byte	0x04, 0x1c
        /*006a*/ 	.short	(.L_290 - .L_289)


	//   ....[0]....
.L_289:
        /*006c*/ 	.word	0x000002a0


	//   ....[1]....
        /*0070*/ 	.word	0x00000b60


	//   ....[2]....
        /*0074*/ 	.word	0x00000cc0


	//   ....[3]....
        /*0078*/ 	.word	0x00000ce0


	//   ....[4]....
        /*007c*/ 	.word	0x000017d0


	//   ....[5]....
        /*0080*/ 	.word	0x00001a80


	//   ....[6]....
        /*0084*/ 	.word	0x00001c20


	//   ....[7]....
        /*0088*/ 	.word	0x00001cf0


	//----- nvinfo : EIATTR_MAX_THREADS
	.align		4
.L_290:
        /*008c*/ 	.byte	0x04, 0x05
        /*008e*/ 	.short	(.L_292 - .L_291)
.L_291:
        /*0090*/ 	.word	0x00000080
        /*0094*/ 	.word	0x00000001
        /*0098*/ 	.word	0x00000001


	//----- nvinfo : EIATTR_CRS_STACK_SIZE
	.align		4
.L_292:
        /*009c*/ 	.byte	0x04, 0x1e
        /*009e*/ 	.short	(.L_294 - .L_293)
.L_293:
        /*00a0*/ 	.word	0x00000000


	//----- nvinfo : EIATTR_CBANK_PARAM_SIZE
	.align		4
.L_294:
        /*00a4*/ 	.byte	0x03, 0x19
        /*00a6*/ 	.short	0x0028


	//----- nvinfo : EIATTR_PARAM_CBANK
	.align		4
        /*00a8*/ 	.byte	0x04, 0x0a
        /*00aa*/ 	.short	(.L_296 - .L_295)
	.align		4
.L_295:
        /*00ac*/ 	.word	index@(.nv.constant0._ZN3cub18CUB_300001_SM_10006detail9transform16transform_kernelINS2_10policy_hubILb1EN4cuda3std3__45tupleIJN6thrust24THRUST_300001_SM_1000_NS6detail15normal_iteratorINSA_10device_ptrIiEEEEEEEE10policy1000El7matchesSF_JPiEEEvT0_iT1_T2_DpNS2_10kernel_argIT3_EE)
        /*00b0*/ 	.short	0x0380
        /*00b2*/ 	.short	0x0028


	//----- nvinfo : EIATTR_SW_WAR
	.align		4
.L_296:
        /*00b4*/ 	.byte	0x04, 0x36
        /*00b6*/ 	.short	(.L_298 - .L_297)
.L_297:
        /*00b8*/ 	.word	0x00000008
.L_298:


//--------------------- .nv.info._ZN3cub18CUB_300001_SM_10006detail9transform16transform_kernelINS2_10policy_hubILb1EN4cuda3std3__45tupleIJN6thrust24THRUST_300001_SM_1000_NS6detail15normal_iteratorINSA_10device_ptrIiEEEEEEEE10policy1000Ei7matchesSF_JPiEEEvT0_iT1_T2_DpNS2_10kernel_argIT3_EE --------------------------
	.section	.nv.info._ZN3cub18CUB_300001_SM_10006detail9transform16transform_kernelINS2_10policy_hubILb1EN4cuda3std3__45tupleIJN6thrust24THRUST_300001_SM_1000_NS6detail15normal_iteratorINSA_10device_ptrIiEEEEEEEE10policy1000Ei7matchesSF_JPiEEEvT0_iT1_T2_DpNS2_10kernel_argIT3_EE,"",@"SHT_CUDA_INFO"
	.sectionflags	@""
	.align	4


	//----- nvinfo : EIATTR_CUDA_API_VERSION
	.align		4
        /*0000*/ 	.byte	0x04, 0x37
        /*0002*/ 	.short	(.L_300 - .L_299)
.L_299:
        /*0004*/ 	.word	0x00000082


	//----- nvinfo : EIATTR_KPARAM_INFO
	.align		4
.L_300:
        /*0008*/ 	.byte	0x04, 0x17
        /*000a*/ 	.short	(.L_302 - .L_301)
.L_301:
        /*000c*/ 	.word	0x00000000
        /*0010*/ 	.short	0x0004
        /*0012*/ 	.short	0x0018
        /*0014*/ 	.byte	0x00, 0xf0, 0x41, 0x00


	//----- nvinfo : EIATTR_KPARAM_INFO
	.align		4
.L_302:
        /*0018*/ 	.byte	0x04, 0x17
        /*001a*/ 	.short	(.L_304 - .L_303)
.L_303:
        /*001c*/ 	.word	0x00000000
        /*0020*/ 	.short	0x0003
        /*0022*/ 	.short	0x0010
        /*0024*/ 	.byte	0x00, 0xf0, 0x21, 0x00


	//----- nvinfo : EIATTR_KPARAM_INFO
	.align		4
.L_304:
        /*0028*/ 	.byte	0x04, 0x17
        /*002a*/ 	.short	(.L_306 - .L_305)
.L_305:
        /*002c*/ 	.word	0x00000000
        /*0030*/ 	.short	0x0002
        /*0032*/ 	.short	0x0008
        /*0034*/ 	.byte	0x00, 0xf0, 0x05, 0x00


	//----- nvinfo : EIATTR_KPARAM_INFO
	.align		4
.L_306:
        /*0038*/ 	.byte	0x04, 0x17
        /*003a*/ 	.short	(.L_308 - .L_307)
.L_307:
        /*003c*/ 	.word	0x00000000
        /*0040*/ 	.short	0x0001
        /*0042*/ 	.short	0x0004
        /*0044*/ 	.byte	0x00, 0xf0, 0x11, 0x00


	//----- nvinfo : EIATTR_KPARAM_INFO
	.align		4
.L_308:
        /*0048*/ 	.byte	0x04, 0x17
        /*004a*/ 	.short	(.L_310 - .L_309)
.L_309:
        /*004c*/ 	.word	0x00000000
        /*0050*/ 	.short	0x0000
        /*0052*/ 	.short	0x0000
        /*0054*/ 	.byte	0x00, 0xf0, 0x11, 0x00


	//----- nvinfo : EIATTR_SPARSE_MMA_MASK
	.align		4
.L_310:
        /*0058*/ 	.byte	0x03, 0x50
        /*005a*/ 	.short	0x0000


	//----- nvinfo : EIATTR_MAXREG_COUNT
	.align		4
        /*005c*/ 	.byte	0x03, 0x1b
        /*005e*/ 	.short	0x00ff


	//----- nvinfo : EIATTR_MERCURY_ISA_VERSION
	.align		4
        /*0060*/ 	.byte	0x03, 0x5f
        /*0062*/ 	.short	0x0101


	//----- nvinfo : EIATTR_VRC_CTA_INIT_COUNT
	.align		4
        /*0064*/ 	.byte	0x02, 0x4a
	.zero		1
	.zero		1


	//----- nvinfo : EIATTR_EXIT_INSTR_OFFSETS
	.align		4
        /*0068*/ 	.byte	0x04, 0x1c
        /*006a*/ 	.short	(.L_312 - .L_311)


	//   ....[0]....
.L_311:
        /*006c*/ 	.word	0x00000210


	//   ....[1]....
        /*0070*/ 	.word	0x00000cd0


	//   ....[2]....
        /*0074*/ 	.word	0x00000f80


	//   ....[3]....
        /*0078*/ 	.word	0x00001120


	//   ....[4]....
        /*007c*/ 	.word	0x000011f0


	//   ....[5]....
        /*0080*/ 	.word	0x00001210


	//   ....[6]....
        /*0084*/ 	.word	0x000016c0


	//   ....[7]....
        /*0088*/ 	.word	0x00001800


	//----- nvinfo : EIATTR_MAX_THREADS
	.align		4
.L_312:
        /*008c*/ 	.byte	0x04, 0x05
        /*008e*/ 	.short	(.L_314 - .L_313)
.L_313:
        /*0090*/ 	.word	0x00000080
        /*0094*/ 	.word	0x00000001
        /*0098*/ 	.word	0x00000001


	//----- nvinfo : EIATTR_CRS_STACK_SIZE
	.align		4
.L_314:
        /*009c*/ 	.byte	0x04, 0x1e
        /*009e*/ 	.short	(.L_316 - .L_315)
.L_315:
        /*00a0*/ 	.word	0x00000000


	//----- nvinfo : EIATTR_CBANK_PARAM_SIZE
	.align		4
.L_316:
        /*00a4*/ 	.byte	0x03, 0x19
        /*00a6*/ 	.short	0x0028


	//----- nvinfo : EIATTR_PARAM_CBANK
	.align		4
        /*00a8*/ 	.byte	0x04, 0x0a
        /*00aa*/ 	.short	(.L_318 - .L_317)
	.align		4
.L_317:
        /*00ac*/ 	.word	index@(.nv.constant0._ZN3cub18CUB_300001_SM_10006detail9transform16transform_kernelINS2_10policy_hubILb1EN4cuda3std3__45tupleIJN6thrust24THRUST_300001_SM_1000_NS6detail15normal_iteratorINSA_10device_ptrIiEEEEEEEE10policy1000Ei7matchesSF_JPiEEEvT0_iT1_T2_DpNS2_10kernel_argIT3_EE)
        /*00b0*/ 	.short	0x0380
        /*00b2*/ 	.short	0x0028


	//----- nvinfo : EIATTR_SW_WAR
	.align		4
.L_318:
        /*00b4*/ 	.byte	0x04, 0x36
        /*00b6*/ 	.short	(.L_320 - .L_319)
.L_319:
        /*00b8*/ 	.word	0x00000008
.L_320:


//--------------------- .nv.info._ZN3cub18CUB_300001_SM_10006detail8for_each13static_kernelINS2_12policy_hub_t12policy_500_tElN6thrust24THRUST_300001_SM_1000_NS8cuda_cub10__tabulate7functorINS7_6detail15normal_iteratorINS7_10device_ptrIiEEEENS7_6system6detail7generic6detail22compute_sequence_valueIivEElEEEEvT0_T1_ --------------------------
	.section	.nv.info._ZN3cub18CUB_300001_SM_10006detail8for_each13static_kernelINS2_12policy_hub_t12policy_500_tElN6thrust24THRUST_300001_SM_1000_NS8cuda_cub10__tabulate7functorINS7_6detail15normal_iteratorINS7_10device_ptrIiEEEENS7_6system6detail7generic6detail22compute_sequence_valueIivEElEEEEvT0_T1_,"",@"SHT_CUDA_INFO"
	.sectionflags	@""
	.align	4


	//----- nvinfo : EIATTR_CUDA_API_VERSION
	.align		4
        /*0000*/ 	.byte	0x04, 0x37
        /*0002*/ 	.short	(.L_322 - .L_321)
.L_321:
        /*0004*/ 	.word	0x00000082


	//----- nvinfo : EIATTR_KPARAM_INFO
	.align		4
.L_322:
        /*0008*/ 	.byte	0x04, 0x17
        /*000a*/ 	.short	(.L_324 - .L_323)
.L_323:
        /*000c*/ 	.word	0x00000000
        /*0010*/ 	.short	0x0001
        /*0012*/ 	.short	0x0008
        /*0014*/ 	.byte	0x00, 0xf0, 0x41, 0x00


	//----- nvinfo : EIATTR_KPARAM_INFO
	.align		4
.L_324:
        /*0018*/ 	.byte	0x04, 0x17
        /*001a*/ 	.short	(.L_326 - .L_325)
.L_325:
        /*001c*/ 	.word	0x00000000
        /*0020*/ 	.short	0x0000
        /*0022*/ 	.short	0x0000
        /*0024*/ 	.byte	0x00, 0xf0, 0x21, 0x00


	//----- nvinfo : EIATTR_SPARSE_MMA_MASK
	.align		4
.L_326:
        /*0028*/ 	.byte	0x03, 0x50
        /*002a*/ 	.short	0x0000


	//----- nvinfo : EIATTR_MAXREG_COUNT
	.align		4
        /*002c*/ 	.byte	0x03, 0x1b
        /*002e*/ 	.short	0x00ff


	//----- nvinfo : EIATTR_MERCURY_ISA_VERSION
	.align		4
        /*0030*/ 	.byte	0x03, 0x5f
        /*0032*/ 	.short	0x0101


	//----- nvinfo : EIATTR_VRC_CTA_INIT_COUNT
	.align		4
        /*0034*/ 	.byte	0x02, 0x4a
	.zero		1
	.zero		1


	//----- nvinfo : EIATTR_EXIT_INSTR_OFFSETS
	.align		4
        /*0038*/ 	.byte	0x04, 0x1c
        /*003a*/ 	.short	(.L_328 - .L_327)


	//   ....[0]....
.L_327:
        /*003c*/ 	.word	0x00000160


	//   ....[1]....
        /*0040*/ 	.word	0x000002b0


	//   ....[2]....
        /*0044*/ 	.word	0x00000340


	//----- nvinfo : EIATTR_MAX_THREADS
	.align		4
.L_328:
        /*0048*/ 	.byte	0x04, 0x05
        /*004a*/ 	.short	(.L_330 - .L_329)
.L_329:
        /*004c*/ 	.word	0x00000100
        /*0050*/ 	.word	0x00000001
        /*0054*/ 	.word	0x00000001


	//----- nvinfo : EIATTR_CRS_STACK_SIZE
	.align		4
.L_330:
        /*0058*/ 	.byte	0x04, 0x1e
        /*005a*/ 	.short	(.L_332 - .L_331)
.L_331:
        /*005c*/ 	.word	0x00000000


	//----- nvinfo : EIATTR_CBANK_PARAM_SIZE
	.align		4
.L_332:
        /*0060*/ 	.byte	0x03, 0x19
        /*0062*/ 	.short	0x0018


	//----- nvinfo : EIATTR_PARAM_CBANK
	.align		4
        /*0064*/ 	.byte	0x04, 0x0a
        /*0066*/ 	.short	(.L_334 - .L_333)
	.align		4
.L_333:
        /*0068*/ 	.word	index@(.nv.constant0._ZN3cub18CUB_300001_SM_10006detail8for_each13static_kernelINS2_12policy_hub_t12policy_500_tElN6thrust24THRUST_300001_SM_1000_NS8cuda_cub10__tabulate7functorINS7_6detail15normal_iteratorINS7_10device_ptrIiEEEENS7_6system6detail7generic6detail22compute_sequence_valueIivEElEEEEvT0_T1_)
        /*006c*/ 	.short	0x0380
        /*006e*/ 	.short	0x0018


	//----- nvinfo : EIATTR_SW_WAR
	.align		4
.L_334:
        /*0070*/ 	.byte	0x04, 0x36
        /*0072*/ 	.short	(.L_336 - .L_335)
.L_335:
        /*0074*/ 	.word	0x00000008
.L_336:


//--------------------- .nv.info._ZN3cub18CUB_300001_SM_10006detail8for_each13static_kernelINS2_12policy_hub_t12policy_500_tEmN6thrust24THRUST_300001_SM_1000_NS8cuda_cub20__uninitialized_fill7functorINS7_10device_ptrIiEEiEEEEvT0_T1_ --------------------------
	.section	.nv.info._ZN3cub18CUB_300001_SM_10006detail8for_each13static_kernelINS2_12policy_hub_t12policy_500_tEmN6thrust24THRUST_300001_SM_1000_NS8cuda_cub20__uninitialized_fill7functorINS7_10device_ptrIiEEiEEEEvT0_T1_,"",@"SHT_CUDA_INFO"
	.sectionflags	@""
	.align	4


	//----- nvinfo : EIATTR_CUDA_API_VERSION
	.align		4
        /*0000*/ 	.byte	0x04, 0x37
        /*0002*/ 	.short	(.L_338 - .L_337)
.L_337:
        /*0004*/ 	.word	0x00000082


	//----- nvinfo : EIATTR_KPARAM_INFO
	.align		4
.L_338:
        /*0008*/ 	.byte	0x04, 0x17
        /*000a*/ 	.short	(.L_340 - .L_339)
.L_339:
        /*000c*/ 	.word	0x00000000
        /*0010*/ 	.short	0x0001
        /*0012*/ 	.short	0x0008
        /*0014*/ 	.byte	0x00, 0xf0, 0x41, 0x00


	//----- nvinfo : EIATTR_KPARAM_INFO
	.align		4
.L_340:
        /*0018*/ 	.byte	0x04, 0x17
        /*001a*/ 	.short	(.L_342 - .L_341)
.L_341:
        /*001c*/ 	.word	0x00000000
        /*0020*/ 	.short	0x0000
        /*0022*/ 	.short	0x0000
        /*0024*/ 	.byte	0x00, 0xf0, 0x21, 0x00


	//----- nvinfo : EIATTR_SPARSE_MMA_MASK
	.align		4
.L_342:
        /*0028*/ 	.byte	0x03, 0x50
        /*002a*/ 	.short	0x0000


	//----- nvinfo : EIATTR_MAXREG_COUNT
	.align		4
        /*002c*/ 	.byte	0x03, 0x1b
        /*002e*/ 	.short	0x00ff


	//----- nvinfo : EIATTR_MERCURY_ISA_VERSION
	.align		4
        /*0030*/ 	.byte	0x03, 0x5f
        /*0032*/ 	.short	0x0101


	//----- nvinfo : EIATTR_VRC_CTA_INIT_COUNT
	.align		4
        /*0034*/ 	.byte	0x02, 0x4a
	.zero		1
	.zero		1


	//----- nvinfo : EIATTR_EXIT_INSTR_OFFSETS
	.align		4
        /*0038*/ 	.byte	0x04, 0x1c
        /*003a*/ 	.short	(.L_344 - .L_343)


	//   ....[0]....
.L_343:
        /*003c*/ 	.word	0x00000130


	//   ....[1]....
        /*0040*/ 	.word	0x00000230


	//   ....[2]....
        /*0044*/ 	.word	0x00000260


	//----- nvinfo : EIATTR_MAX_THREADS
	.align		4
.L_344:
        /*0048*/ 	.byte	0x04, 0x05
        /*004a*/ 	.short	(.L_346 - .L_345)
.L_345:
        /*004c*/ 	.word	0x00000100
        /*0050*/ 	.word	0x00000001
        /*0054*/ 	.word	0x00000001


	//----- nvinfo : EIATTR_CBANK_PARAM_SIZE
	.align		4
.L_346:
        /*0058*/ 	.byte	0x03, 0x19
        /*005a*/ 	.short	0x0018


	//----- nvinfo : EIATTR_PARAM_CBANK
	.align		4
        /*005c*/ 	.byte	0x04, 0x0a
        /*005e*/ 	.short	(.L_348 - .L_347)
	.align		4
.L_347:
        /*0060*/ 	.word	index@(.nv.constant0._ZN3cub18CUB_300001_SM_10006detail8for_each13static_kernelINS2_12policy_hub_t12policy_500_tEmN6thrust24THRUST_300001_SM_1000_NS8cuda_cub20__uninitialized_fill7functorINS7_10device_ptrIiEEiEEEEvT0_T1_)
        /*0064*/ 	.short	0x0380
        /*0066*/ 	.short	0x0018


	//----- nvinfo : EIATTR_SW_WAR
	.align		4
.L_348:
        /*0068*/ 	.byte	0x04, 0x36
        /*006a*/ 	.short	(.L_350 - .L_349)
.L_349:
        /*006c*/ 	.word	0x00000008
.L_350:


//--------------------- .nv.info._ZN3cub18CUB_300001_SM_10006detail11EmptyKernelIvEEvv --------------------------
	.section	.nv.info._ZN3cub18CUB_300001_SM_10006detail11EmptyKernelIvEEvv,"",@"SHT_CUDA_INFO"
	.sectionflags	@""
	.align	4


	//----- nvinfo : EIATTR_CUDA_API_VERSION
	.align		4
        /*0000*/ 	.byte	0x04, 0x37
        /*0002*/ 	.short	(.L_352 - .L_351)
.L_351:
        /*0004*/ 	.word	0x00000082


	//----- nvinfo : EIATTR_SPARSE_MMA_MASK
	.align		4
.L_352:
        /*0008*/ 	.byte	0x03, 0x50
        /*000a*/ 	.short	0x0000


	//----- nvinfo : EIATTR_MAXREG_COUNT
	.align		4
        /*000c*/ 	.byte	0x03, 0x1b
        /*000e*/ 	.short	0x00ff


	//----- nvinfo : EIATTR_MERCURY_ISA_VERSION
	.align		4
        /*0010*/ 	.byte	0x03, 0x5f
        /*0012*/ 	.short	0x0101


	//----- nvinfo : EIATTR_VRC_CTA_INIT_COUNT
	.align		4
        /*0014*/ 	.byte	0x02, 0x4a
	.zero		1
	.zero		1


	//----- nvinfo : EIATTR_EXIT_INSTR_OFFSETS
	.align		4
        /*0018*/ 	.byte	0x04, 0x1c
        /*001a*/ 	.short	(.L_354 - .L_353)


	//   ....[0]....
.L_353:
        /*001c*/ 	.word	0x00000010


	//----- nvinfo : EIATTR_SW_WAR
	.align		4
.L_354:
        /*0020*/ 	.byte	0x04, 0x36
        /*0022*/ 	.short	(.L_356 - .L_355)
.L_355:
        /*0024*/ 	.word	0x00000008
.L_356:


//--------------------- .nv.callgraph             --------------------------
	.section	.nv.callgraph,"",@"SHT_CUDA_CALLGRAPH"
	.align	4
	.sectionentsize	8
	.align		4
        /*0000*/ 	.word	0x00000000
	.align		4
        /*0004*/ 	.word	0xffffffff
	.align		4
        /*0008*/ 	.word	0x00000000
	.align		4
        /*000c*/ 	.word	0xfffffffe
	.align		4
        /*0010*/ 	.word	0x00000000
	.align		4
        /*0014*/ 	.word	0xfffffffd
	.align		4
        /*0018*/ 	.word	0x00000000
	.align		4
        /*001c*/ 	.word	0xfffffffc


//--------------------- .nv.constant4             --------------------------
	.section	.nv.constant4,"a",@progbits
	.align	8
	.align		8
.nv.constant4:
        /*0000*/ 	.dword	_ZN30_INTERNAL_090f80b3_4_k_cu_main4cuda3std3__45__cpo5beginE
	.align		8
        /*0008*/ 	.dword	_ZN30_INTERNAL_090f80b3_4_k_cu_main4cuda3std3__45__cpo3endE
	.align		8
        /*0010*/ 	.dword	_ZN30_INTERNAL_090f80b3_4_k_cu_main4cuda3std3__45__cpo6cbeginE
	.align		8
        /*0018*/ 	.dword	_ZN30_INTERNAL_090f80b3_4_k_cu_main4cuda3std3__45__cpo4cendE
	.align		8
        /*0020*/ 	.dword	_ZN30_INTERNAL_090f80b3_4_k_cu_main4cuda3std3__45__cpo6rbeginE
	.align		8
        /*0028*/ 	.dword	_ZN30_INTERNAL_090f80b3_4_k_cu_main4cuda3std3__45__cpo4rendE
	.align		8
        /*0030*/ 	.dword	_ZN30_INTERNAL_090f80b3_4_k_cu_main4cuda3std3__45__cpo7crbeginE
	.align		8
        /*0038*/ 	.dword	_ZN30_INTERNAL_090f80b3_4_k_cu_main4cuda3std3__45__cpo5crendE
	.align		8
        /*0040*/ 	.dword	_ZN30_INTERNAL_090f80b3_4_k_cu_main4cuda3std3__432_GLOBAL__N__090f80b3_4_k_cu_main6ignoreE
	.align		8
        /*0048*/ 	.dword	_ZN30_INTERNAL_090f80b3_4_k_cu_main4cuda3std3__419piecewise_constructE
	.align		8
        /*0050*/ 	.dword	_ZN30_INTERNAL_090f80b3_4_k_cu_main4cuda3std3__48in_placeE
	.align		8
        /*0058*/ 	.dword	_ZN30_INTERNAL_090f80b3_4_k_cu_main4cuda3std3__420unreachable_sentinelE
	.align		8
        /*0060*/ 	.dword	_ZN30_INTERNAL_090f80b3_4_k_cu_main4cuda3std3__47nulloptE
	.align		8
        /*0068*/ 	.dword	_ZN30_INTERNAL_090f80b3_4_k_cu_main4cuda3std3__48unexpectE
	.align		8
        /*0070*/ 	.dword	_ZN30_INTERNAL_090f80b3_4_k_cu_main4cuda3std6ranges3__45__cpo4swapE
	.align		8
        /*0078*/ 	.dword	_ZN30_INTERNAL_090f80b3_4_k_cu_main4cuda3std6ranges3__45__cpo9iter_moveE
	.align		8
        /*0080*/ 	.dword	_ZN30_INTERNAL_090f80b3_4_k_cu_main4cuda3std6ranges3__45__cpo5beginE
	.align		8
        /*0088*/ 	.dword	_ZN30_INTERNAL_090f80b3_4_k_cu_main4cuda3std6ranges3__45__cpo3endE
	.align		8
        /*0090*/ 	.dword	_ZN30_INTERNAL_090f80b3_4_k_cu_main4cuda3std6ranges3__45__cpo6cbeginE
	.align		8
        /*0098*/ 	.dword	_ZN30_INTERNAL_090f80b3_4_k_cu_main4cuda3std6ranges3__45__cpo4cendE
	.align		8
        /*00a0*/ 	.dword	_ZN30_INTERNAL_090f80b3_4_k_cu_main4cuda3std6ranges3__45__cpo7advanceE
	.align		8
        /*00a8*/ 	.dword	_ZN30_INTERNAL_090f80b3_4_k_cu_main4cuda3std6ranges3__45__cpo9iter_swapE
	.align		8
        /*00b0*/ 	.dword	_ZN30_INTERNAL_090f80b3_4_k_cu_main4cuda3std6ranges3__45__cpo4nextE
	.align		8
        /*00b8*/ 	.dword	_ZN30_INTERNAL_090f80b3_4_k_cu_main4cuda3std6ranges3__45__cpo4prevE
	.align		8
        /*00c0*/ 	.dword	_ZN30_INTERNAL_090f80b3_4_k_cu_main4cuda3std6ranges3__45__cpo4dataE
	.align		8
        /*00c8*/ 	.dword	_ZN30_INTERNAL_090f80b3_4_k_cu_main4cuda3std6ranges3__45__cpo5cdataE
	.align		8
        /*00d0*/ 	.dword	_ZN30_INTERNAL_090f80b3_4_k_cu_main4cuda3std6ranges3__45__cpo4sizeE
	.align		8
        /*00d8*/ 	.dword	_ZN30_INTERNAL_090f80b3_4_k_cu_main4cuda3std6ranges3__45__cpo5ssizeE
	.align		8
        /*00e0*/ 	.dword	_ZN30_INTERNAL_090f80b3_4_k_cu_main4cuda3std6ranges3__45__cpo8distanceE
	.align		8
        /*00e8*/ 	.dword	_ZN30_INTERNAL_090f80b3_4_k_cu_main6thrust24THRUST_300001_SM_1000_NS8cuda_cub3parE
	.align		8
        /*00f0*/ 	.dword	_ZN30_INTERNAL_090f80b3_4_k_cu_main6thrust24THRUST_300001_SM_1000_NS8cuda_cub10par_nosyncE
	.align		8
        /*00f8*/ 	.dword	_ZN30_INTERNAL_090f80b3_4_k_cu_main6thrust24THRUST_300001_SM_1000_NS6system6detail10sequential3seqE
	.align		8
        /*0100*/ 	.dword	_ZN30_INTERNAL_090f80b3_4_k_cu_main6thrust24THRUST_300001_SM_1000_NS12placeholders2_1E
	.align		8
        /*0108*/ 	.dword	_ZN30_INTERNAL_090f80b3_4_k_cu_main6thrust24THRUST_300001_SM_1000_NS12placeholders2_2E
	.align		8
        /*0110*/ 	.dword	_ZN30_INTERNAL_090f80b3_4_k_cu_main6thrust24THRUST_300001_SM_1000_NS12placeholders2_3E
	.align		8
        /*0118*/ 	.dword	_ZN30_INTERNAL_090f80b3_4_k_cu_main6thrust24THRUST_300001_SM_1000_NS12placeholders2_4E
	.align		8
        /*0120*/ 	.dword	_ZN30_INTERNAL_090f80b3_4_k_cu_main6thrust24THRUST_300001_SM_1000_NS12placeholders2_5E
	.align		8
        /*0128*/ 	.dword	_ZN30_INTERNAL_090f80b3_4_k_cu_main6thrust24THRUST_300001_SM_1000_NS12placeholders2_6E
	.align		8
        /*0130*/ 	.dword	_ZN30_INTERNAL_090f80b3_4_k_cu_main6thrust24THRUST_300001_SM_1000_NS12placeholders2_7E
	.align		8
        /*0138*/ 	.dword	_ZN30_INTERNAL_090f80b3_4_k_cu_main6thrust24THRUST_300001_SM_1000_NS12placeholders2_8E
	.align		8
        /*0140*/ 	.dword	_ZN30_INTERNAL_090f80b3_4_k_cu_main6thrust24THRUST_300001_SM_1000_NS12placeholders2_9E
	.align		8
        /*0148*/ 	.dword	_ZN30_INTERNAL_090f80b3_4_k_cu_main6thrust24THRUST_300001_SM_1000_NS12placeholders3_10E
	.align		8
        /*0150*/ 	.dword	_ZN30_INTERNAL_090f80b3_4_k_cu_main6thrust24THRUST_300001_SM_1000_NS3seqE


//--------------------- .text._ZN3cub18CUB_300001_SM_10006detail6reduce28DeviceReduceSingleTileKernelINS2_10policy_hubIiyN4cuda3std3__44plusIiEEE10Policy1000EPiSC_iS9_iiNS7_10__identityEEEvT0_T1_T2_T3_T4_T6_ --------------------------
	.section	.text._ZN3cub18CUB_300001_SM_10006detail6reduce28DeviceReduceSingleTileKernelINS2_10policy_hubIiyN4cuda3std3__44plusIiEEE10Policy1000EPiSC_iS9_iiNS7_10__identityEEEvT0_T1_T2_T3_T4_T6_,"ax",@progbits
	.align	128
        .global         _ZN3cub18CUB_300001_SM_10006detail6reduce28DeviceReduceSingleTileKernelINS2_10policy_hubIiyN4cuda3std3__44plusIiEEE10Policy1000EPiSC_iS9_iiNS7_10__identityEEEvT0_T1_T2_T3_T4_T6_
        .type           _ZN3cub18CUB_300001_SM_10006detail6reduce28DeviceReduceSingleTileKernelINS2_10policy_hubIiyN4cuda3std3__44plusIiEEE10Policy1000EPiSC_iS9_iiNS7_10__identityEEEvT0_T1_T2_T3_T4_T6_,@function
        .size           _ZN3cub18CUB_300001_SM_10006detail6reduce28DeviceReduceSingleTileKernelINS2_10policy_hubIiyN4cuda3std3__44plusIiEEE10Policy1000EPiSC_iS9_iiNS7_10__identityEEEvT0_T1_T2_T3_T4_T6_,(.L_x_294 - _ZN3cub18CUB_300001_SM_10006detail6reduce28DeviceReduceSingleTileKernelINS2_10policy_hubIiyN4cuda3std3__44plusIiEEE10Policy1000EPiSC_iS9_iiNS7_10__identityEEEvT0_T1_T2_T3_T4_T6_)
        .other          _ZN3cub18CUB_300001_SM_10006detail6reduce28DeviceReduceSingleTileKernelINS2_10policy_hubIiyN4cuda3std3__44plusIiEEE10Policy1000EPiSC_iS9_iiNS7_10__identityEEEvT0_T1_T2_T3_T4_T6_,@"STO_CUDA_ENTRY STV_DEFAULT"
_ZN3cub18CUB_300001_SM_10006detail6reduce28DeviceReduceSingleTileKernelINS2_10policy_hubIiyN4cuda3std3__44plusIiEEE10Policy1000EPiSC_iS9_iiNS7_10__identityEEEvT0_T1_T2_T3_T4_T6_:
.text._ZN3cub18CUB_300001_SM_10006detail6reduce28DeviceReduceSingleTileKernelINS2_10policy_hubIiyN4cuda3std3__44plusIiEEE10Policy1000EPiSC_iS9_iiNS7_10__identityEEEvT0_T1_T2_T3_T4_T6_:
[----:B------:R-:W-:Y:S01]  /*0000*/  LDC R1, c[0x0][0x37c] ;  /* 0x0000df00ff017b82 */ /* 0x000fe20000000800 */
[----:B------:R-:W0:Y:S01]  /*0010*/  LDCU UR4, c[0x0][0x390] ;  /* 0x00007200ff0477ac */ /* 0x000e220008000800 */
[----:B------:R-:W1:Y:S01]  /*0020*/  LDCU.64 UR6, c[0x0][0x358] ;  /* 0x00006b00ff0677ac */ /* 0x000e620008000a00 */
[----:B0-----:R-:W-:-:S05]  /*0030*/  IMAD.U32 R20, RZ, RZ, UR4 ;  /* 0x00000004ff147e24 */ /* 0x001fca000f8e00ff */
[----:B------:R-:W-:-:S13]  /*0040*/  ISETP.NE.AND P0, PT, R20, RZ, PT ;  /* 0x000000ff1400720c */ /* 0x000fda0003f05270 */
[----:B-1----:R-:W-:Y:S05]  /*0050*/  @P0 BRA `(.L_x_0) ;  /* 0x00000000001c0947 */ /* 0x002fea0003800000 */
[----:B------:R-:W0:Y:S02]  /*0060*/  S2R R0, SR_TID.X ;  /* 0x0000000000007919 */ /* 0x000e240000002100 */
[----:B0-----:R-:W-:-:S13]  /*0070*/  ISETP.NE.AND P0, PT, R0, RZ, PT ;  /* 0x000000ff0000720c */ /* 0x001fda0003f05270 */
[----:B------:R-:W-:Y:S05]  /*0080*/  @P0 EXIT ;  /* 0x000000000000094d */ /* 0x000fea0003800000 */
[----:B------:R-:W0:Y:S08]  /*0090*/  LDC R5, c[0x0][0x398] ;  /* 0x0000e600ff057b82 */ /* 0x000e300000000800 */
[----:B------:R-:W0:Y:S02]  /*00a0*/  LDC.64 R2, c[0x0][0x388] ;  /* 0x0000e200ff027b82 */ /* 0x000e240000000a00 */
[----:B0-----:R-:W-:Y:S01]  /*00b0*/  STG.E desc[UR6][R2.64], R5 ;  /* 0x0000000502007986 */ /* 0x001fe2000c101906 */
[----:B------:R-:W-:Y:S05]  /*00c0*/  EXIT ;  /* 0x000000000000794d */ /* 0x000fea0003800000 */
.L_x_0:
[----:B------:R-:W0:Y:S01]  /*00d0*/  LDCU UR4, c[0x0][0x380] ;  /* 0x00007000ff0477ac */ /* 0x000e220008000800 */
[----:B------:R-:W-:Y:S01]  /*00e0*/  BSSY.RECONVERGENT B0, `(.L_x_1) ;  /* 0x0000385000007945 */ /* 0x000fe20003800200 */
[----:B0-----:R-:W-:-:S09]  /*00f0*/  ULOP3.LUT UP0, URZ, UR4, 0xf, URZ, 0xc0, !UPT ;  /* 0x0000000f04ff7892 */ /* 0x001fd2000f80c0ff */
[----:B------:R-:W-:Y:S05]  /*0100*/  BRA.U UP0, `(.L_x_2) ;  /* 0x0000001900d87547 */ /* 0x000fea000b800000 */
[----:B------:R-:W-:-:S13]  /*0110*/  ISETP.GT.AND P0, PT, R20, 0xfff, PT ;  /* 0x00000fff1400780c */ /* 0x000fda0003f04270 */
[----:B------:R-:W-:Y:S05]  /*0120*/  @P0 BRA `(.L_x_3) ;  /* 0x0000000c008c0947 */ /* 0x000fea0003800000 */
[----:B------:R-:W0:Y:S01]  /*0130*/  S2R R9, SR_TID.X ;  /* 0x0000000000097919 */ /* 0x000e220000002100 */
[----:B------:R-:W-:Y:S01]  /*0140*/  BSSY.RECONVERGENT B1, `(.L_x_4) ;  /* 0x0000009000017945 */ /* 0x000fe20003800200 */
[----:B------:R-:W-:Y:S01]  /*0150*/  IMAD.MOV.U32 R0, RZ, RZ, RZ ;  /* 0x000000ffff007224 */ /* 0x000fe200078e00ff */
[----:B0-----:R-:W-:Y:S01]  /*0160*/  ISETP.GE.AND P0, PT, R9, R20, PT ;  /* 0x000000140900720c */ /* 0x001fe20003f06270 */
[----:B------:R-:W-:-:S12]  /*0170*/  IMAD.MOV.U32 R11, RZ, RZ, R9 ;  /* 0x000000ffff0b7224 */ /* 0x000fd800078e0009 */
[----:B------:R-:W-:Y:S05]  /*0180*/  @P0 BRA `(.L_x_5) ;  /* 0x0000000000100947 */ /* 0x000fea0003800000 */
[----:B------:R-:W0:Y:S02]  /*0190*/  LDC.64 R2, c[0x0][0x380] ;  /* 0x0000e000ff027b82 */ /* 0x000e240000000a00 */
[----:B0-----:R-:W-:-:S05]  /*01a0*/  IMAD.WIDE.U32 R2, R9, 0x4, R2 ;  /* 0x0000000409027825 */ /* 0x001fca00078e0002 */
[----:B------:R0:W5:Y:S01]  /*01b0*/  LDG.E.CONSTANT R0, desc[UR6][R2.64] ;  /* 0x0000000602007981 */ /* 0x000162000c1e9900 */
[----:B------:R-:W-:-:S07]  /*01c0*/  VIADD R11, R9, 0x100 ;  /* 0x00000100090b7836 */ /* 0x000fce0000000000 */
.L_x_5:
[----:B------:R-:W-:Y:S05]  /*01d0*/  BSYNC.RECONVERGENT B1 ;  /* 0x0000000000017941 */ /* 0x000fea0003800200 */
.L_x_4:
[----:B------:R-:W-:Y:S01]  /*01e0*/  ISETP.GE.AND P0, PT, R11, R20, PT ;  /* 0x000000140b00720c */ /* 0x000fe20003f06270 */
[----:B------:R-:W-:-:S12]  /*01f0*/  BSSY.RECONVERGENT B1, `(.L_x_6) ;  /* 0x0000066000017945 */ /* 0x000fd80003800200 */
[----:B------:R-:W-:Y:S05]  /*0200*/  @P0 BRA `(.L_x_7) ;  /* 0x0000000400900947 */ /* 0x000fea0003800000 */
[----:B0-----:R-:W-:Y:S01]  /*0210*/  LOP3.LUT R3, RZ, R11, RZ, 0x33, !PT ;  /* 0x0000000bff037212 */ /* 0x001fe200078e33ff */
[----:B------:R-:W-:Y:S04]  /*0220*/  BSSY.RECONVERGENT B2, `(.L_x_8) ;  /* 0x0000015000027945 */ /* 0x000fe80003800200 */
[----:B------:R-:W-:-:S05]  /*0230*/  IMAD.IADD R4, R3, 0x1, R20 ;  /* 0x0000000103047824 */ /* 0x000fca00078e0214 */
[C---:B------:R-:W-:Y:S02]  /*0240*/  LOP3.LUT R2, R4.reuse, 0x300, RZ, 0xc0, !PT ;  /* 0x0000030004027812 */ /* 0x040fe400078ec0ff */
[----:B------:R-:W-:Y:S02]  /*0250*/  ISETP.GE.U32.AND P1, PT, R4, 0x300, PT ;  /* 0x000003000400780c */ /* 0x000fe40003f26070 */
[----:B------:R-:W-:-:S13]  /*0260*/  ISETP.NE.AND P0, PT, R2, 0x300, PT ;  /* 0x000003000200780c */ /* 0x000fda0003f05270 */
[----:B------:R-:W-:Y:S05]  /*0270*/  @!P0 BRA `(.L_x_9) ;  /* 0x00000000003c8947 */ /* 0x000fea0003800000 */
[----:B------:R-:W0:Y:S01]  /*0280*/  LDC.64 R2, c[0x0][0x380] ;  /* 0x0000e000ff027b82 */ /* 0x000e220000000a00 */
[----:B------:R-:W-:-:S04]  /*0290*/  LEA.HI R4, R4, 0x1, RZ, 0x18 ;  /* 0x0000000104047811 */ /* 0x000fc800078fc0ff */
[----:B------:R-:W-:-:S05]  /*02a0*/  LOP3.LUT R4, R4, 0x3, RZ, 0xc0, !PT ;  /* 0x0000000304047812 */ /* 0x000fca00078ec0ff */
[----:B------:R-:W-:Y:S02]  /*02b0*/  IMAD.MOV R4, RZ, RZ, -R4 ;  /* 0x000000ffff047224 */ /* 0x000fe400078e0a04 */
[----:B0-----:R-:W-:-:S04]  /*02c0*/  IMAD.WIDE.U32 R2, R11, 0x4, R2 ;  /* 0x000000040b027825 */ /* 0x001fc800078e0002 */
[----:B------:R-:W-:-:S07]  /*02d0*/  IMAD.MOV.U32 R5, RZ, RZ, R3 ;  /* 0x000000ffff057224 */ /* 0x000fce00078e0003 */
.L_x_10:
[----:B------:R-:W-:-:S06]  /*02e0*/  IMAD.MOV.U32 R3, RZ, RZ, R5 ;  /* 0x000000ffff037224 */ /* 0x000fcc00078e0005 */
[----:B------:R0:W2:Y:S01]  /*02f0*/  LDG.E.CONSTANT R3, desc[UR6][R2.64] ;  /* 0x0000000602037981 */ /* 0x0000a2000c1e9900 */
[----:B------:R-:W-:Y:S02]  /*0300*/  VIADD R4, R4, 0x1 ;  /* 0x0000000104047836 */ /* 0x000fe40000000000 */
[----:B------:R-:W-:-:S03]  /*0310*/  VIADD R11, R11, 0x100 ;  /* 0x000001000b0b7836 */ /* 0x000fc60000000000 */
[----:B------:R-:W-:Y:S02]  /*0320*/  ISETP.NE.AND P0, PT, R4, RZ, PT ;  /* 0x000000ff0400720c */ /* 0x000fe40003f05270 */
[----:B0-----:R-:W-:-:S05]  /*0330*/  IADD3 R2, P2, PT, R2, 0x400, RZ ;  /* 0x0000040002027810 */ /* 0x001fca0007f5e0ff */
[----:B------:R-:W-:Y:S02]  /*0340*/  IMAD.X R5, RZ, RZ, R5, P2 ;  /* 0x000000ffff057224 */ /* 0x000fe400010e0605 */
[----:B--2--5:R-:W-:-:S04]  /*0350*/  IMAD.IADD R0, R3, 0x1, R0 ;  /* 0x0000000103007824 */ /* 0x024fc800078e0200 */
[----:B------:R-:W-:Y:S05]  /*0360*/  @P0 BRA `(.L_x_10) ;  /* 0xfffffffc00dc0947 */ /* 0x000fea000383ffff */
.L_x_9:
[----:B------:R-:W-:Y:S05]  /*0370*/  BSYNC.RECONVERGENT B2 ;  /* 0x0000000000027941 */ /* 0x000fea0003800200 */
.L_x_8:
[----:B------:R-:W-:Y:S05]  /*0380*/  @!P1 BRA `(.L_x_7) ;  /* 0x0000000400309947 */ /* 0x000fea0003800000 */
[----:B------:R-:W-:Y:S01]  /*0390*/  IMAD.IADD R2, R20, 0x1, -R11 ;  /* 0x0000000114027824 */ /* 0x000fe200078e0a0b */
[----:B------:R-:W-:Y:S01]  /*03a0*/  BSSY.RECONVERGENT B2, `(.L_x_11) ;  /* 0x0000029000027945 */ /* 0x000fe20003800200 */
[----:B------:R-:W-:-:S03]  /*03b0*/  PLOP3.LUT P0, PT, PT, PT, PT, 0x80, 0x8 ;  /* 0x000000000008781c */ /* 0x000fc60003f0f070 */
[----:B------:R-:W-:-:S13]  /*03c0*/  ISETP.GT.AND P1, PT, R2, 0xc00, PT ;  /* 0x00000c000200780c */ /* 0x000fda0003f24270 */
[----:B------:R-:W-:Y:S05]  /*03d0*/  @!P1 BRA `(.L_x_12) ;  /* 0x0000000000949947 */ /* 0x000fea0003800000 */
[----:B------:R-:W-:Y:S01]  /*03e0*/  PLOP3.LUT P0, PT, PT, PT, PT, 0x8, 0x80 ;  /* 0x000000000080781c */ /* 0x000fe20003f0e170 */
[----:B------:R-:W-:-:S12]  /*03f0*/  VIADD R8, R20, 0xfffff400 ;  /* 0xfffff40014087836 */ /* 0x000fd80000000000 */
.L_x_13:
[----:B------:R-:W0:Y:S01]  /*0400*/  LDC.64 R4, c[0x0][0x380] ;  /* 0x0000e000ff047b82 */ /* 0x000e220000000a00 */
[C---:B------:R-:W-:Y:S02]  /*0410*/  VIADD R7, R11.reuse, 0x400 ;  /* 0x000004000b077836 */ /* 0x040fe40000000000 */
[C---:B------:R-:W-:Y:S02]  /*0420*/  VIADD R3, R11.reuse, 0x800 ;  /* 0x000008000b037836 */ /* 0x040fe40000000000 */
[----:B0-----:R-:W-:-:S05]  /*0430*/  IMAD.WIDE R22, R11, 0x4, R4 ;  /* 0x000000040b167825 */ /* 0x001fca00078e0204 */
[----:B------:R-:W2:Y:S01]  /*0440*/  LDG.E.CONSTANT R13, desc[UR6][R22.64] ;  /* 0x00000006160d7981 */ /* 0x000ea2000c1e9900 */
[----:B------:R-:W-:-:S03]  /*0450*/  IMAD.WIDE R6, R7, 0x4, R4 ;  /* 0x0000000407067825 */ /* 0x000fc600078e0204 */
[----:B------:R-:W2:Y:S04]  /*0460*/  LDG.E.CONSTANT R10, desc[UR6][R22.64+0x400] ;  /* 0x00040006160a7981 */ /* 0x000ea8000c1e9900 */
[----:B------:R-:W3:Y:S04]  /*0470*/  LDG.E.CONSTANT R12, desc[UR6][R22.64+0x800] ;  /* 0x00080006160c7981 */ /* 0x000ee8000c1e9900 */
[----:B------:R-:W3:Y:S01]  /*0480*/  LDG.E.CONSTANT R19, desc[UR6][R22.64+0xc00] ;  /* 0x000c000616137981 */ /* 0x000ee2000c1e9900 */
[----:B------:R-:W-:-:S03]  /*0490*/  IMAD.WIDE R2, R3, 0x4, R4 ;  /* 0x0000000403027825 */ /* 0x000fc600078e0204 */
[----:B------:R-:W4:Y:S04]  /*04a0*/  LDG.E.CONSTANT R16, desc[UR6][R6.64] ;  /* 0x0000000606107981 */ /* 0x000f28000c1e9900 */
[----:B------:R-:W4:Y:S01]  /*04b0*/  LDG.E.CONSTANT R15, desc[UR6][R6.64+0x400] ;  /* 0x00040006060f7981 */ /* 0x000f22000c1e9900 */
[----:B------:R-:W-:-:S03]  /*04c0*/  VIADD R25, R11, 0xc00 ;  /* 0x00000c000b197836 */ /* 0x000fc60000000000 */
[----:B------:R-:W4:Y:S04]  /*04d0*/  LDG.E.CONSTANT R14, desc[UR6][R6.64+0x800] ;  /* 0x00080006060e7981 */ /* 0x000f28000c1e9900 */
[----:B------:R-:W4:Y:S01]  /*04e0*/  LDG.E.CONSTANT R21, desc[UR6][R6.64+0xc00] ;  /* 0x000c000606157981 */ /* 0x000f22000c1e9900 */
[----:B------:R-:W-:-:S03]  /*04f0*/  IMAD.WIDE R4, R25, 0x4, R4 ;  /* 0x0000000419047825 */ /* 0x000fc600078e0204 */
[----:B------:R-:W4:Y:S04]  /*0500*/  LDG.E.CONSTANT R18, desc[UR6][R2.64] ;  /* 0x0000000602127981 */ /* 0x000f28000c1e9900 */
[----:B------:R-:W4:Y:S04]  /*0510*/  LDG.E.CONSTANT R17, desc[UR6][R2.64+0x400] ;  /* 0x0004000602117981 */ /* 0x000f28000c1e9900 */
[----:B------:R-:W4:Y:S04]  /*0520*/  LDG.E.CONSTANT R23, desc[UR6][R2.64+0x800] ;  /* 0x0008000602177981 */ /* 0x000f28000c1e9900 */
[----:B------:R-:W4:Y:S04]  /*0530*/  LDG.E.CONSTANT R24, desc[UR6][R2.64+0xc00] ;  /* 0x000c000602187981 */ /* 0x000f28000c1e9900 */
[----:B------:R-:W4:Y:S04]  /*0540*/  LDG.E.CONSTANT R25, desc[UR6][R4.64] ;  /* 0x0000000604197981 */ /* 0x000f28000c1e9900 */
[----:B------:R-:W4:Y:S04]  /*0550*/  LDG.E.CONSTANT R26, desc[UR6][R4.64+0x400] ;  /* 0x00040006041a7981 */ /* 0x000f28000c1e9900 */
[----:B------:R-:W4:Y:S04]  /*0560*/  LDG.E.CONSTANT R22, desc[UR6][R4.64+0x800] ;  /* 0x0008000604167981 */ /* 0x000f28000c1e9900 */
[----:B------:R-:W4:Y:S01]  /*0570*/  LDG.E.CONSTANT R27, desc[UR6][R4.64+0xc00] ;  /* 0x000c0006041b7981 */ /* 0x000f22000c1e9900 */
[----:B------:R-:W-:-:S05]  /*0580*/  VIADD R11, R11, 0x1000 ;  /* 0x000010000b0b7836 */ /* 0x000fca0000000000 */
[----:B------:R-:W-:Y:S02]  /*0590*/  ISETP.GE.AND P1, PT, R11, R8, PT ;  /* 0x000000080b00720c */ /* 0x000fe40003f26270 */
[----:B--2--5:R-:W-:-:S04]  /*05a0*/  IADD3 R10, PT, PT, R10, R13, R0 ;  /* 0x0000000d0a0a7210 */ /* 0x024fc80007ffe000 */
[----:B---3--:R-:W-:-:S04]  /*05b0*/  IADD3 R10, PT, PT, R19, R12, R10 ;  /* 0x0000000c130a7210 */ /* 0x008fc80007ffe00a */
[----:B----4-:R-:W-:-:S04]  /*05c0*/  IADD3 R10, PT, PT, R15, R16, R10 ;  /* 0x000000100f0a7210 */ /* 0x010fc80007ffe00a */
[----:B------:R-:W-:-:S04]  /*05d0*/  IADD3 R10, PT, PT, R21, R14, R10 ;  /* 0x0000000e150a7210 */ /* 0x000fc80007ffe00a */
[----:B------:R-:W-:-:S04]  /*05e0*/  IADD3 R10, PT, PT, R17, R18, R10 ;  /* 0x00000012110a7210 */ /* 0x000fc80007ffe00a */
[----:B------:R-:W-:-:S04]  /*05f0*/  IADD3 R10, PT, PT, R24, R23, R10 ;  /* 0x00000017180a7210 */ /* 0x000fc80007ffe00a */
[----:B------:R-:W-:-:S04]  /*0600*/  IADD3 R25, PT, PT, R26, R25, R10 ;  /* 0x000000191a197210 */ /* 0x000fc80007ffe00a */
[----:B------:R-:W-:Y:S01]  /*0610*/  IADD3 R0, PT, PT, R27, R22, R25 ;  /* 0x000000161b007210 */ /* 0x000fe20007ffe019 */
[----:B------:R-:W-:Y:S06]  /*0620*/  @!P1 BRA `(.L_x_13) ;  /* 0xfffffffc00749947 */ /* 0x000fec000383ffff */
.L_x_12:
[----:B------:R-:W-:Y:S05]  /*0630*/  BSYNC.RECONVERGENT B2 ;  /* 0x0000000000027941 */ /* 0x000fea0003800200 */
.L_x_11:
[----:B------:R-:W-:Y:S01]  /*0640*/  IMAD.IADD R2, R20, 0x1, -R11 ;  /* 0x0000000114027824 */ /* 0x000fe200078e0a0b */
[----:B------:R-:W-:Y:S04]  /*0650*/  BSSY.RECONVERGENT B2, `(.L_x_14) ;  /* 0x0000015000027945 */ /* 0x000fe80003800200 */
[----:B------:R-:W-:-:S13]  /*0660*/  ISETP.GT.AND P1, PT, R2, 0x400, PT ;  /* 0x000004000200780c */ /* 0x000fda0003f24270 */
[----:B------:R-:W-:Y:S05]  /*0670*/  @!P1 BRA `(.L_x_15) ;  /* 0x0000000000489947 */ /* 0x000fea0003800000 */
[----:B------:R-:W0:Y:S01]  /*0680*/  LDC.64 R4, c[0x0][0x380] ;  /* 0x0000e000ff047b82 */ /* 0x000e220000000a00 */
[C---:B------:R-:W-:Y:S02]  /*0690*/  VIADD R13, R11.reuse, 0x400 ;  /* 0x000004000b0d7836 */ /* 0x040fe40000000000 */
[----:B0-----:R-:W-:-:S05]  /*06a0*/  IMAD.WIDE R2, R11, 0x4, R4 ;  /* 0x000000040b027825 */ /* 0x001fca00078e0204 */
[----:B------:R-:W2:Y:S01]  /*06b0*/  LDG.E.CONSTANT R7, desc[UR6][R2.64] ;  /* 0x0000000602077981 */ /* 0x000ea2000c1e9900 */
[----:B------:R-:W-:-:S03]  /*06c0*/  IMAD.WIDE R4, R13, 0x4, R4 ;  /* 0x000000040d047825 */ /* 0x000fc600078e0204 */
[----:B------:R-:W2:Y:S04]  /*06d0*/  LDG.E.CONSTANT R6, desc[UR6][R2.64+0x400] ;  /* 0x0004000602067981 */ /* 0x000ea8000c1e9900 */
[----:B------:R-:W3:Y:S04]  /*06e0*/  LDG.E.CONSTANT R13, desc[UR6][R2.64+0x800] ;  /* 0x00080006020d7981 */ /* 0x000ee8000c1e9900 */
[----:B------:R-:W3:Y:S04]  /*06f0*/  LDG.E.CONSTANT R8, desc[UR6][R2.64+0xc00] ;  /* 0x000c000602087981 */ /* 0x000ee8000c1e9900 */
[----:B------:R-:W4:Y:S04]  /*0700*/  LDG.E.CONSTANT R15, desc[UR6][R4.64] ;  /* 0x00000006040f7981 */ /* 0x000f28000c1e9900 */
[----:B------:R-:W4:Y:S04]  /*0710*/  LDG.E.CONSTANT R10, desc[UR6][R4.64+0x400] ;  /* 0x00040006040a7981 */ /* 0x000f28000c1e9900 */
[----:B------:R-:W4:Y:S04]  /*0720*/  LDG.E.CONSTANT R17, desc[UR6][R4.64+0x800] ;  /* 0x0008000604117981 */ /* 0x000f28000c1e9900 */
[----:B------:R-:W4:Y:S01]  /*0730*/  LDG.E.CONSTANT R12, desc[UR6][R4.64+0xc00] ;  /* 0x000c0006040c7981 */ /* 0x000f22000c1e9900 */
[----:B------:R-:W-:Y:S01]  /*0740*/  PLOP3.LUT P0, PT, PT, PT, PT, 0x8, 0x80 ;  /* 0x000000000080781c */ /* 0x000fe20003f0e170 */
[----:B------:R-:W-:Y:S01]  /*0750*/  VIADD R11, R11, 0x800 ;  /* 0x000008000b0b7836 */ /* 0x000fe20000000000 */
[----:B--2--5:R-:W-:-:S04]  /*0760*/  IADD3 R6, PT, PT, R6, R7, R0 ;  /* 0x0000000706067210 */ /* 0x024fc80007ffe000 */
[----:B---3--:R-:W-:-:S04]  /*0770*/  IADD3 R6, PT, PT, R8, R13, R6 ;  /* 0x0000000d08067210 */ /* 0x008fc80007ffe006 */
[----:B----4-:R-:W-:-:S04]  /*0780*/  IADD3 R6, PT, PT, R10, R15, R6 ;  /* 0x0000000f0a067210 */ /* 0x010fc80007ffe006 */
[----:B------:R-:W-:-:S07]  /*0790*/  IADD3 R0, PT, PT, R12, R17, R6 ;  /* 0x000000110c007210 */ /* 0x000fce0007ffe006 */
.L_x_15:
[----:B------:R-:W-:Y:S05]  /*07a0*/  BSYNC.RECONVERGENT B2 ;  /* 0x0000000000027941 */ /* 0x000fea0003800200 */
.L_x_14:
[----:B------:R-:W-:-:S13]  /*07b0*/  ISETP.LT.OR P0, PT, R11, R20, P0 ;  /* 0x000000140b00720c */ /* 0x000fda0000701670 */
[----:B------:R-:W-:Y:S05]  /*07c0*/  @!P0 BRA `(.L_x_7) ;  /* 0x0000000000208947 */ /* 0x000fea0003800000 */
[----:B------:R-:W0:Y:S02]  /*07d0*/  LDC.64 R2, c[0x0][0x380] ;  /* 0x0000e000ff027b82 */ /* 0x000e240000000a00 */
[----:B0-----:R-:W-:-:S05]  /*07e0*/  IMAD.WIDE R2, R11, 0x4, R2 ;  /* 0x000000040b027825 */ /* 0x001fca00078e0202 */
[----:B------:R-:W2:Y:S04]  /*07f0*/  LDG.E.CONSTANT R5, desc[UR6][R2.64] ;  /* 0x0000000602057981 */ /* 0x000ea8000c1e9900 */
[----:B------:R-:W2:Y:S04]  /*0800*/  LDG.E.CONSTANT R4, desc[UR6][R2.64+0x400] ;  /* 0x0004000602047981 */ /* 0x000ea8000c1e9900 */
[----:B------:R-:W3:Y:S04]  /*0810*/  LDG.E.CONSTANT R7, desc[UR6][R2.64+0x800] ;  /* 0x0008000602077981 */ /* 0x000ee8000c1e9900 */
[----:B------:R-:W3:Y:S01]  /*0820*/  LDG.E.CONSTANT R6, desc[UR6][R2.64+0xc00] ;  /* 0x000c000602067981 */ /* 0x000ee2000c1e9900 */
[----:B--2--5:R-:W-:-:S04]  /*0830*/  IADD3 R0, PT, PT, R4, R5, R0 ;  /* 0x0000000504007210 */ /* 0x024fc80007ffe000 */
[----:B---3--:R-:W-:-:S07]  /*0840*/  IADD3 R0, PT, PT, R6, R7, R0 ;  /* 0x0000000706007210 */ /* 0x008fce0007ffe000 */
.L_x_7:
[----:B------:R-:W-:Y:S05]  /*0850*/  BSYNC.RECONVERGENT B1 ;  /* 0x0000000000017941 */ /* 0x000fea0003800200 */
.L_x_6:
[----:B------:R-:W-:-:S13]  /*0860*/  ISETP.GE.AND P0, PT, R20, 0x100, PT ;  /* 0x000001001400780c */ /* 0x000fda0003f06270 */
[----:B------:R-:W-:Y:S05]  /*0870*/  @!P0 BRA `(.L_x_16) ;  /* 0x0000000000ac8947 */ /* 0x000fea0003800000 */
[----:B------:R-:W1:Y:S01]  /*0880*/  S2R R6, SR_LANEID ;  /* 0x0000000000067919 */ /* 0x000e620000000000 */
[----:B0----5:R-:W0:Y:S01]  /*0890*/  SHFL.DOWN PT, R2, R0, 0x1, 0x1f ;  /* 0x08201f0000027f89 */ /* 0x021e2200000e0000 */
[C---:B-1----:R-:W-:Y:S02]  /*08a0*/  ISETP.GT.AND P0, PT, R6.reuse, 0x1e, PT ;  /* 0x0000001e0600780c */ /* 0x042fe40003f04270 */
[----:B------:R-:W-:Y:S02]  /*08b0*/  ISETP.NE.AND P1, PT, R6, RZ, PT ;  /* 0x000000ff0600720c */ /* 0x000fe40003f25270 */
[----:B0-----:R-:W-:Y:S02]  /*08c0*/  SEL R3, R2, RZ, !P0 ;  /* 0x000000ff02037207 */ /* 0x001fe40004000000 */
[----:B------:R-:W-:-:S03]  /*08d0*/  ISETP.GT.AND P0, PT, R6, 0x1d, PT ;  /* 0x0000001d0600780c */ /* 0x000fc60003f04270 */
[----:B------:R-:W-:-:S05]  /*08e0*/  IMAD.IADD R3, R3, 0x1, R0 ;  /* 0x0000000103037824 */ /* 0x000fca00078e0200 */
[----:B------:R-:W0:Y:S01]  /*08f0*/  SHFL.DOWN PT, R2, R3, 0x2, 0x1f ;  /* 0x08401f0003027f89 */ /* 0x000e2200000e0000 */
[----:B------:R-:W1:Y:S01]  /*0900*/  @!P1 S2R R7, SR_CgaCtaId ;  /* 0x0000000000079919 */ /* 0x000e620000008800 */
[----:B0-----:R-:W-:Y:S02]  /*0910*/  SEL R2, R2, RZ, !P0 ;  /* 0x000000ff02027207 */ /* 0x001fe40004000000 */
[----:B------:R-:W-:-:S03]  /*0920*/  ISETP.GT.AND P0, PT, R6, 0x1b, PT ;  /* 0x0000001b0600780c */ /* 0x000fc60003f04270 */
[----:B------:R-:W-:-:S05]  /*0930*/  IMAD.IADD R2, R3, 0x1, R2 ;  /* 0x0000000103027824 */ /* 0x000fca00078e0202 */
[----:B------:R-:W0:Y:S02]  /*0940*/  SHFL.DOWN PT, R4, R2, 0x4, 0x1f ;  /* 0x08801f0002047f89 */ /* 0x000e2400000e0000 */
[----:B0-----:R-:W-:Y:S02]  /*0950*/  SEL R5, R4, RZ, !P0 ;  /* 0x000000ff04057207 */ /* 0x001fe40004000000 */
[----:B------:R-:W-:Y:S02]  /*0960*/  ISETP.GT.AND P0, PT, R6, 0x17, PT ;  /* 0x000000170600780c */ /* 0x000fe40003f04270 */
[----:B------:R-:W-:Y:S01]  /*0970*/  @!P1 MOV R4, 0x400 ;  /* 0x0000040000049802 */ /* 0x000fe20000000f00 */
[----:B------:R-:W-:Y:S01]  /*0980*/  IMAD.IADD R5, R2, 0x1, R5 ;  /* 0x0000000102057824 */ /* 0x000fe200078e0205 */
[----:B------:R-:W-:Y:S02]  /*0990*/  @!P1 SHF.R.U32.HI R2, RZ, 0x3, R9 ;  /* 0x00000003ff029819 */ /* 0x000fe40000011609 */
[----:B-1----:R-:W-:-:S02]  /*09a0*/  @!P1 LEA R7, R7, R4, 0x18 ;  /* 0x0000000407079211 */ /* 0x002fc400078ec0ff */
[----:B------:R-:W0:Y:S01]  /*09b0*/  SHFL.DOWN PT, R0, R5, 0x8, 0x1f ;  /* 0x09001f0005007f89 */ /* 0x000e2200000e0000 */
[----:B------:R-:W-:-:S05]  /*09c0*/  @!P1 LOP3.LUT R2, R2, 0x7c, RZ, 0xc0, !PT ;  /* 0x0000007c02029812 */ /* 0x000fca00078ec0ff */
[----:B------:R-:W-:Y:S01]  /*09d0*/  @!P1 IMAD.IADD R2, R2, 0x1, R7 ;  /* 0x0000000102029824 */ /* 0x000fe200078e0207 */
[----:B0-----:R-:W-:Y:S02]  /*09e0*/  SEL R0, R0, RZ, !P0 ;  /* 0x000000ff00007207 */ /* 0x001fe40004000000 */
[----:B------:R-:W-:-:S03]  /*09f0*/  ISETP.GT.AND P0, PT, R6, 0xf, PT ;  /* 0x0000000f0600780c */ /* 0x000fc60003f04270 */
[----:B------:R-:W-:-:S05]  /*0a00*/  IMAD.IADD R0, R5, 0x1, R0 ;  /* 0x0000000105007824 */ /* 0x000fca00078e0200 */
[----:B------:R-:W0:Y:S02]  /*0a10*/  SHFL.DOWN PT, R3, R0, 0x10, 0x1f ;  /* 0x0a001f0000037f89 */ /* 0x000e2400000e0000 */
[----:B0-----:R-:W-:Y:S02]  /*0a20*/  SEL R3, R3, RZ, !P0 ;  /* 0x000000ff03037207 */ /* 0x001fe40004000000 */
[----:B------:R-:W-:-:S03]  /*0a30*/  ISETP.NE.AND P0, PT, R9, RZ, PT ;  /* 0x000000ff0900720c */ /* 0x000fc60003f05270 */
[----:B------:R-:W-:-:S05]  /*0a40*/  IMAD.IADD R3, R0, 0x1, R3 ;  /* 0x0000000100037824 */ /* 0x000fca00078e0203 */
[----:B------:R0:W-:Y:S01]  /*0a50*/  @!P1 STS [R2+0x8], R3 ;  /* 0x0000080302009388 */ /* 0x0001e20000000800 */
[----:B------:R-:W-:Y:S06]  /*0a60*/  BAR.SYNC.DEFER_BLOCKING 0x0 ;  /* 0x0000000000007b1d */ /* 0x000fec0000010000 */
[----:B------:R-:W-:Y:S05]  /*0a70*/  @P0 BRA `(.L_x_17) ;  /* 0x0000002c00ac0947 */ /* 0x000fea0003800000 */
[----:B------:R-:W1:Y:S01]  /*0a80*/  S2UR UR5, SR_CgaCtaId ;  /* 0x00000000000579c3 */ /* 0x000e620000008800 */
[----:B------:R-:W-:Y:S02]  /*0a90*/  UMOV UR4, 0x400 ;  /* 0x0000040000047882 */ /* 0x000fe40000000000 */
[----:B-1----:R-:W-:-:S09]  /*0aa0*/  ULEA UR4, UR5, UR4, 0x18 ;  /* 0x0000000405047291 */ /* 0x002fd2000f8ec0ff */
[----:B------:R-:W-:Y:S04]  /*0ab0*/  LDS R0, [UR4+0xc] ;  /* 0x00000c04ff007984 */ /* 0x000fe80008000800 */
[----:B------:R-:W1:Y:S04]  /*0ac0*/  LDS.128 R4, [UR4+0x10] ;  /* 0x00001004ff047984 */ /* 0x000e680008000c00 */
[----:B------:R-:W2:Y:S01]  /*0ad0*/  LDS.64 R8, [UR4+0x20] ;  /* 0x00002004ff087984 */ /* 0x000ea20008000a00 */
[----:B-1----:R-:W-:-:S04]  /*0ae0*/  IADD3 R0, PT, PT, R4, R0, R3 ;  /* 0x0000000004007210 */ /* 0x002fc80007ffe003 */
[----:B------:R-:W-:-:S04]  /*0af0*/  IADD3 R0, PT, PT, R6, R0, R5 ;  /* 0x0000000006007210 */ /* 0x000fc80007ffe005 */
[----:B--2---:R-:W-:-:S05]  /*0b00*/  IADD3 R0, PT, PT, R8, R0, R7 ;  /* 0x0000000008007210 */ /* 0x004fca0007ffe007 */
[----:B0-----:R-:W-:Y:S01]  /*0b10*/  IMAD.IADD R3, R0, 0x1, R9 ;  /* 0x0000000100037824 */ /* 0x001fe200078e0209 */
[----:B------:R-:W-:Y:S06]  /*0b20*/  BRA `(.L_x_17) ;  /* 0x0000002c00807947 */ /* 0x000fec0003800000 */
.L_x_16:
[----:B0-----:R-:W-:Y:S01]  /*0b30*/  LOP3.LUT R2, R9, 0x3e0, RZ, 0xc0, !PT ;  /* 0x000003e009027812 */ /* 0x001fe200078ec0ff */
[----:B------:R-:W0:Y:S03]  /*0b40*/  S2R R8, SR_LANEID ;  /* 0x0000000000087919 */ /* 0x000e260000000000 */
[----:B------:R-:W-:Y:S01]  /*0b50*/  LOP3.LUT R5, RZ, R2, RZ, 0x33, !PT ;  /* 0x00000002ff057212 */ /* 0x000fe200078e33ff */
[----:B------:R-:W-:-:S04]  /*0b60*/  VIADD R3, R2, 0x20 ;  /* 0x0000002002037836 */ /* 0x000fc80000000000 */
[----:B------:R-:W-:Y:S01]  /*0b70*/  IMAD.IADD R5, R5, 0x1, R20 ;  /* 0x0000000105057824 */ /* 0x000fe200078e0214 */
[----:B------:R-:W-:-:S04]  /*0b80*/  ISETP.GT.AND P0, PT, R3, R20, PT ;  /* 0x000000140300720c */ /* 0x000fc80003f04270 */
[----:B------:R-:W-:-:S05]  /*0b90*/  SEL R5, R5, 0x1f, P0 ;  /* 0x0000001f05057807 */ /* 0x000fca0000000000 */
[----:B-----5:R-:W1:Y:S01]  /*0ba0*/  SHFL.DOWN PT, R2, R0, 0x1, R5 ;  /* 0x0820000000027989 */ /* 0x020e6200000e0005 */
[CC--:B0-----:R-:W-:Y:S01]  /*0bb0*/  ISETP.GE.AND P0, PT, R8.reuse, R5.reuse, PT ;  /* 0x000000050800720c */ /* 0x0c1fe20003f06270 */
[C---:B------:R-:W-:Y:S01]  /*0bc0*/  VIADD R4, R8.reuse, 0x2 ;  /* 0x0000000208047836 */ /* 0x040fe20000000000 */
[C---:B------:R-:W-:Y:S01]  /*0bd0*/  ISETP.NE.AND P1, PT, R8.reuse, RZ, PT ;  /* 0x000000ff0800720c */ /* 0x040fe20003f25270 */
[----:B------:R-:W-:Y:S01]  /*0be0*/  VIADD R6, R8, 0x4 ;  /* 0x0000000408067836 */ /* 0x000fe20000000000 */
[----:B-1----:R-:W-:Y:S02]  /*0bf0*/  SEL R3, R2, RZ, !P0 ;  /* 0x000000ff02037207 */ /* 0x002fe40004000000 */
[----:B------:R-:W-:-:S03]  /*0c00*/  ISETP.GT.AND P0, PT, R4, R5, PT ;  /* 0x000000050400720c */ /* 0x000fc60003f04270 */
[----:B------:R-:W-:-:S06]  /*0c10*/  IMAD.IADD R2, R3, 0x1, R0 ;  /* 0x0000000103027824 */ /* 0x000fcc00078e0200 */
[----:B------:R-:W0:Y:S01]  /*0c20*/  @!P1 S2R R10, SR_CgaCtaId ;  /* 0x00000000000a9919 */ /* 0x000e220000008800 */
[----:B------:R-:W-:Y:S01]  /*0c30*/  @!P1 MOV R7, 0x400 ;  /* 0x0000040000079802 */ /* 0x000fe20000000f00 */
[----:B------:R-:W1:Y:S02]  /*0c40*/  SHFL.DOWN PT, R3, R2, 0x2, R5 ;  /* 0x0840000002037989 */ /* 0x000e6400000e0005 */
[----:B-1----:R-:W-:Y:S02]  /*0c50*/  SEL R3, R3, RZ, !P0 ;  /* 0x000000ff03037207 */ /* 0x002fe40004000000 */
[----:B------:R-:W-:Y:S02]  /*0c60*/  ISETP.GT.AND P0, PT, R6, R5, PT ;  /* 0x000000050600720c */ /* 0x000fe40003f04270 */
[----:B------:R-:W-:Y:S01]  /*0c70*/  @!P1 SHF.R.U32.HI R6, RZ, 0x3, R9 ;  /* 0x00000003ff069819 */ /* 0x000fe20000011609 */
[----:B------:R-:W-:Y:S01]  /*0c80*/  IMAD.IADD R4, R2, 0x1, R3 ;  /* 0x0000000102047824 */ /* 0x000fe200078e0203 */
[----:B0-----:R-:W-:Y:S01]  /*0c90*/  @!P1 LEA R7, R10, R7, 0x18 ;  /* 0x000000070a079211 */ /* 0x001fe200078ec0ff */
[----:B------:R-:W-:Y:S01]  /*0ca0*/  VIADD R2, R8, 0x8 ;  /* 0x0000000808027836 */ /* 0x000fe20000000000 */
[----:B------:R-:W-:-:S02]  /*0cb0*/  @!P1 LOP3.LUT R6, R6, 0x7c, RZ, 0xc0, !PT ;  /* 0x0000007c06069812 */ /* 0x000fc400078ec0ff */
[----:B------:R-:W0:Y:S03]  /*0cc0*/  SHFL.DOWN PT, R3, R4, 0x4, R5 ;  /* 0x0880000004037989 */ /* 0x000e2600000e0005 */
[----:B------:R-:W-:Y:S01]  /*0cd0*/  @!P1 IMAD.IADD R6, R6, 0x1, R7 ;  /* 0x0000000106069824 */ /* 0x000fe200078e0207 */
[----:B0-----:R-:W-:Y:S02]  /*0ce0*/  SEL R3, R3, RZ, !P0 ;  /* 0x000000ff03037207 */ /* 0x001fe40004000000 */
[----:B------:R-:W-:-:S03]  /*0cf0*/  ISETP.GT.AND P0, PT, R2, R5, PT ;  /* 0x000000050200720c */ /* 0x000fc60003f04270 */
[----:B------:R-:W-:Y:S02]  /*0d00*/  IMAD.IADD R0, R4, 0x1, R3 ;  /* 0x0000000104007824 */ /* 0x000fe400078e0203 */
[----:B------:R-:W-:-:S03]  /*0d10*/  VIADD R4, R8, 0x10 ;  /* 0x0000001008047836 */ /* 0x000fc60000000000 */
[----:B------:R-:W0:Y:S02]  /*0d20*/  SHFL.DOWN PT, R3, R0, 0x8, R5 ;  /* 0x0900000000037989 */ /* 0x000e2400000e0005 */
[----:B0-----:R-:W-:Y:S02]  /*0d30*/  SEL R3, R3, RZ, !P0 ;  /* 0x000000ff03037207 */ /* 0x001fe40004000000 */
[----:B------:R-:W-:-:S03]  /*0d40*/  ISETP.GT.AND P0, PT, R4, R5, PT ;  /* 0x000000050400720c */ /* 0x000fc60003f04270 */
[----:B------:R-:W-:-:S05]  /*0d50*/  IMAD.IADD R2, R0, 0x1, R3 ;  /* 0x0000000100027824 */ /* 0x000fca00078e0203 */
[----:B------:R-:W0:Y:S02]  /*0d60*/  SHFL.DOWN PT, R3, R2, 0x10, R5 ;  /* 0x0a00000002037989 */ /* 0x000e2400000e0005 */
[----:B0-----:R-:W-:Y:S02]  /*0d70*/  SEL R3, R3, RZ, !P0 ;  /* 0x000000ff03037207 */ /* 0x001fe40004000000 */
[----:B------:R-:W-:-:S03]  /*0d80*/  ISETP.NE.AND P0, PT, R9, RZ, PT ;  /* 0x000000ff0900720c */ /* 0x000fc60003f05270 */
[----:B------:R-:W-:-:S05]  /*0d90*/  IMAD.IADD R3, R2, 0x1, R3 ;  /* 0x0000000102037824 */ /* 0x000fca00078e0203 */
[----:B------:R4:W-:Y:S01]  /*0da0*/  @!P1 STS [R6+0x8], R3 ;  /* 0x0000080306009388 */ /* 0x0009e20000000800 */
[----:B------:R-:W-:Y:S06]  /*0db0*/  BAR.SYNC.DEFER_BLOCKING 0x0 ;  /* 0x0000000000007b1d */ /* 0x000fec0000010000 */
[----:B------:R-:W-:Y:S05]  /*0dc0*/  @P0 BRA `(.L_x_17) ;  /* 0x0000002800d80947 */ /* 0x000fea0003800000 */
[----:B------:R-:W0:Y:S01]  /*0dd0*/  S2UR UR5, SR_CgaCtaId ;  /* 0x00000000000579c3 */ /* 0x000e220000008800 */
[----:B------:R-:W-:Y:S01]  /*0de0*/  UMOV UR4, 0x400 ;  /* 0x0000040000047882 */ /* 0x000fe20000000000 */
[C---:B------:R-:W-:Y:S02]  /*0df0*/  ISETP.GT.AND P2, PT, R20.reuse, 0x40, PT ;  /* 0x000000401400780c */ /* 0x040fe40003f44270 */
[C---:B------:R-:W-:Y:S02]  /*0e00*/  ISETP.GT.AND P1, PT, R20.reuse, 0x20, PT ;  /* 0x000000201400780c */ /* 0x040fe40003f24270 */
[----:B------:R-:W-:Y:S01]  /*0e10*/  ISETP.GT.AND P3, PT, R20, 0x80, PT ;  /* 0x000000801400780c */ /* 0x000fe20003f64270 */
[----:B0-----:R-:W-:-:S09]  /*0e20*/  ULEA UR4, UR5, UR4, 0x18 ;  /* 0x0000000405047291 */ /* 0x001fd2000f8ec0ff */
[----:B----4-:R-:W0:Y:S04]  /*0e30*/  LDS.128 R4, [UR4+0x10] ;  /* 0x00001004ff047984 */ /* 0x010e280008000c00 */
[----:B------:R-:W1:Y:S04]  /*0e40*/  LDS R0, [UR4+0xc] ;  /* 0x00000c04ff007984 */ /* 0x000e680008000800 */
[----:B------:R-:W2:Y:S01]  /*0e50*/  LDS.64 R8, [UR4+0x20] ;  /* 0x00002004ff087984 */ /* 0x000ea20008000a00 */
[----:B0-----:R-:W-:Y:S02]  /*0e60*/  SEL R4, R4, RZ, P2 ;  /* 0x000000ff04047207 */ /* 0x001fe40001000000 */
[----:B------:R-:W-:-:S02]  /*0e70*/  ISETP.GT.AND P2, PT, R20, 0x60, PT ;  /* 0x000000601400780c */ /* 0x000fc40003f44270 */
[----:B-1----:R-:W-:Y:S02]  /*0e80*/  SEL R0, R0, RZ, P1 ;  /* 0x000000ff00007207 */ /* 0x002fe40000800000 */
[----:B------:R-:W-:Y:S02]  /*0e90*/  SEL R5, R5, RZ, P2 ;  /* 0x000000ff05057207 */ /* 0x000fe40001000000 */
[----:B------:R-:W-:Y:S02]  /*0ea0*/  IADD3 R0, PT, PT, R4, R0, R3 ;  /* 0x0000000004007210 */ /* 0x000fe40007ffe003 */
[----:B------:R-:W-:Y:S02]  /*0eb0*/  ISETP.GT.AND P1, PT, R20, 0xa0, PT ;  /* 0x000000a01400780c */ /* 0x000fe40003f24270 */
[----:B------:R-:W-:Y:S02]  /*0ec0*/  SEL R6, R6, RZ, P3 ;  /* 0x000000ff06067207 */ /* 0x000fe40001800000 */
[----:B------:R-:W-:-:S02]  /*0ed0*/  ISETP.GT.AND P2, PT, R20, 0xc0, PT ;  /* 0x000000c01400780c */ /* 0x000fc40003f44270 */
[----:B------:R-:W-:Y:S02]  /*0ee0*/  ISETP.GT.AND P3, PT, R20, 0xe0, PT ;  /* 0x000000e01400780c */ /* 0x000fe40003f64270 */
[----:B------:R-:W-:Y:S02]  /*0ef0*/  SEL R7, R7, RZ, P1 ;  /* 0x000000ff07077207 */ /* 0x000fe40000800000 */
[----:B------:R-:W-:Y:S02]  /*0f00*/  IADD3 R0, PT, PT, R6, R0, R5 ;  /* 0x0000000006007210 */ /* 0x000fe40007ffe005 */
[----:B--2---:R-:W-:Y:S02]  /*0f10*/  SEL R8, R8, RZ, P2 ;  /* 0x000000ff08087207 */ /* 0x004fe40001000000 */
[----:B------:R-:W-:Y:S02]  /*0f20*/  SEL R9, R9, RZ, P3 ;  /* 0x000000ff09097207 */ /* 0x000fe40001800000 */
[----:B------:R-:W-:-:S05]  /*0f30*/  IADD3 R0, PT, PT, R8, R0, R7 ;  /* 0x0000000008007210 */ /* 0x000fca0007ffe007 */
[----:B------:R-:W-:Y:S01]  /*0f40*/  IMAD.IADD R3, R0, 0x1, R9 ;  /* 0x0000000100037824 */ /* 0x000fe200078e0209 */
[----:B------:R-:W-:Y:S06]  /*0f50*/  BRA `(.L_x_17) ;  /* 0x0000002800747947 */ /* 0x000fec0003800000 */
.L_x_3:
[----:B------:R-:W0:Y:S01]  /*0f60*/  S2R R0, SR_TID.X ;  /* 0x0000000000007919 */ /* 0x000e220000002100 */
[----:B------:R-:W1:Y:S01]  /*0f70*/  LDC.64 R2, c[0x0][0x380] ;  /* 0x0000e000ff027b82 */ /* 0x000e620000000a00 */
[----:B0-----:R-:W-:-:S04]  /*0f80*/  IMAD.SHL.U32 R5, R0, 0x4, RZ ;  /* 0x0000000400057824 */ /* 0x001fc800078e00ff */
[----:B-1----:R-:W-:-:S05]  /*0f90*/  IMAD.WIDE.U32 R2, R5, 0x4, R2 ;  /* 0x0000000405027825 */ /* 0x002fca00078e0002 */
[----:B------:R-:W2:Y:S04]  /*0fa0*/  LDG.E.128.CONSTANT R4, desc[UR6][R2.64] ;  /* 0x0000000602047981 */ /* 0x000ea8000c1e9d00 */
[----:B------:R-:W3:Y:S04]  /*0fb0*/  LDG.E.128.CONSTANT R8, desc[UR6][R2.64+0x1000] ;  /* 0x0010000602087981 */ /* 0x000ee8000c1e9d00 */
[----:B------:R-:W4:Y:S04]  /*0fc0*/  LDG.E.128.CONSTANT R12, desc[UR6][R2.64+0x2000] ;  /* 0x00200006020c7981 */ /* 0x000f28000c1e9d00 */
[----:B------:R-:W5:Y:S01]  /*0fd0*/  LDG.E.128.CONSTANT R16, desc[UR6][R2.64+0x3000] ;  /* 0x0030000602107981 */ /* 0x000f62000c1e9d00 */
[----:B------:R-:W-:Y:S01]  /*0fe0*/  ISETP.GE.U32.AND P0, PT, R20, 0x2000, PT ;  /* 0x000020001400780c */ /* 0x000fe20003f06070 */
[----:B------:R-:W-:Y:S01]  /*0ff0*/  IMAD.MOV.U32 R23, RZ, RZ, 0x1000 ;  /* 0x00001000ff177424 */ /* 0x000fe200078e00ff */
[----:B--2---:R-:W-:-:S04]  /*1000*/  IADD3 R5, PT, PT, R6, R5, R4 ;  /* 0x0000000506057210 */ /* 0x004fc80007ffe004 */
[----:B---3--:R-:W-:-:S04]  /*1010*/  IADD3 R5, PT, PT, R8, R7, R5 ;  /* 0x0000000708057210 */ /* 0x008fc80007ffe005 */
[----:B------:R-:W-:-:S04]  /*1020*/  IADD3 R5, PT, PT, R10, R9, R5 ;  /* 0x000000090a057210 */ /* 0x000fc80007ffe005 */
[----:B----4-:R-:W-:-:S04]  /*1030*/  IADD3 R5, PT, PT, R12, R11, R5 ;  /* 0x0000000b0c057210 */ /* 0x010fc80007ffe005 */
[----:B------:R-:W-:-:S04]  /*1040*/  IADD3 R5, PT, PT, R14, R13, R5 ;  /* 0x0000000d0e057210 */ /* 0x000fc80007ffe005 */
[----:B-----5:R-:W-:-:S04]  /*1050*/  IADD3 R5, PT, PT, R16, R15, R5 ;  /* 0x0000000f10057210 */ /* 0x020fc80007ffe005 */
[----:B------:R-:W-:-:S05]  /*1060*/  IADD3 R5, PT, PT, R18, R17, R5 ;  /* 0x0000001112057210 */ /* 0x000fca0007ffe005 */
[----:B------:R-:W-:Y:S01]  /*1070*/  IMAD.IADD R21, R19, 0x1, R5 ;  /* 0x0000000113157824 */ /* 0x000fe200078e0205 */
[----:B------:R-:W-:Y:S06]  /*1080*/  @!P0 BRA `(.L_x_18) ;  /* 0x00000000005c8947 */ /* 0x000fec0003800000 */
[----:B------:R-:W0:Y:S01]  /*1090*/  LDC R24, c[0x0][0x390] ;  /* 0x0000e400ff187b82 */ /* 0x000e220000000800 */
[----:B------:R-:W-:Y:S02]  /*10a0*/  VIADD R22, R20, 0xfffff000 ;  /* 0xfffff00014167836 */ /* 0x000fe40000000000 */
[----:B------:R-:W-:-:S07]  /*10b0*/  IMAD.MOV.U32 R23, RZ, RZ, 0x1000 ;  /* 0x00001000ff177424 */ /* 0x000fce00078e00ff */
.L_x_20:
[----:B------:R-:W-:-:S05]  /*10c0*/  IMAD.WIDE R26, R23, 0x4, R2 ;  /* 0x00000004171a7825 */ /* 0x000fca00078e0202 */
[----:B------:R-:W2:Y:S04]  /*10d0*/  LDG.E.128.CONSTANT R12, desc[UR6][R26.64] ;  /* 0x000000061a0c7981 */ /* 0x000ea8000c1e9d00 */
[----:B------:R-:W3:Y:S04]  /*10e0*/  LDG.E.128.CONSTANT R16, desc[UR6][R26.64+0x1000] ;  /* 0x001000061a107981 */ /* 0x000ee8000c1e9d00 */
[----:B------:R-:W4:Y:S04]  /*10f0*/  LDG.E.128.CONSTANT R4, desc[UR6][R26.64+0x2000] ;  /* 0x002000061a047981 */ /* 0x000f28000c1e9d00 */
[----:B------:R-:W5:Y:S01]  /*1100*/  LDG.E.128.CONSTANT R8, desc[UR6][R26.64+0x3000] ;  /* 0x003000061a087981 */ /* 0x000f62000c1e9d00 */
[----:B0-----:R-:W-:Y:S01]  /*1110*/  IMAD.MOV.U32 R20, RZ, RZ, R24 ;  /* 0x000000ffff147224 */ /* 0x001fe200078e0018 */
[----:B--2---:R-:W-:-:S04]  /*1120*/  IADD3 R13, PT, PT, R13, R12, R21 ;  /* 0x0000000c0d0d7210 */ /* 0x004fc80007ffe015 */
[----:B------:R-:W-:-:S04]  /*1130*/  IADD3 R13, PT, PT, R15, R14, R13 ;  /* 0x0000000e0f0d7210 */ /* 0x000fc80007ffe00d */
[----:B---3--:R-:W-:-:S04]  /*1140*/  IADD3 R13, PT, PT, R17, R16, R13 ;  /* 0x00000010110d7210 */ /* 0x008fc80007ffe00d */
[----:B------:R-:W-:-:S04]  /*1150*/  IADD3 R13, PT, PT, R19, R18, R13 ;  /* 0x00000012130d7210 */ /* 0x000fc80007ffe00d */
[----:B----4-:R-:W-:Y:S01]  /*1160*/  IADD3 R13, PT, PT, R5, R4, R13 ;  /* 0x00000004050d7210 */ /* 0x010fe20007ffe00d */
[----:B------:R-:W-:-:S03]  /*1170*/  IMAD.IADD R4, R20, 0x1, -R23 ;  /* 0x0000000114047824 */ /* 0x000fc600078e0a17 */
[----:B------:R-:W-:Y:S02]  /*1180*/  IADD3 R13, PT, PT, R7, R6, R13 ;  /* 0x00000006070d7210 */ /* 0x000fe40007ffe00d */
[----:B------:R-:W-:Y:S02]  /*1190*/  ISETP.GE.AND P0, PT, R4, 0x1000, PT ;  /* 0x000010000400780c */ /* 0x000fe40003f06270 */
[----:B-----5:R-:W-:-:S04]  /*11a0*/  IADD3 R13, PT, PT, R9, R8, R13 ;  /* 0x00000008090d7210 */ /* 0x020fc80007ffe00d */
[----:B------:R-:W-:-:S07]  /*11b0*/  IADD3 R21, PT, PT, R11, R10, R13 ;  /* 0x0000000a0b157210 */ /* 0x000fce0007ffe00d */
[----:B------:R-:W-:Y:S05]  /*11c0*/  @!P0 BRA `(.L_x_19) ;  /* 0x0000000400fc8947 */ /* 0x000fea0003800000 */
[----:B------:R-:W-:-:S05]  /*11d0*/  VIADD R23, R23, 0x1000 ;  /* 0x0000100017177836 */ /* 0x000fca0000000000 */
[----:B------:R-:W-:-:S13]  /*11e0*/  ISETP.GT.AND P0, PT, R23, R22, PT ;  /* 0x000000161700720c */ /* 0x000fda0003f04270 */
[----:B------:R-:W-:Y:S05]  /*11f0*/  @!P0 BRA `(.L_x_20) ;  /* 0xfffffffc00b08947 */ /* 0x000fea000383ffff */
.L_x_18:
[----:B------:R-:W-:-:S13]  /*1200*/  ISETP.GE.AND P0, PT, R23, R20, PT ;  /* 0x000000141700720c */ /* 0x000fda0003f06270 */
[----:B------:R-:W-:Y:S05]  /*1210*/  @P0 BRA `(.L_x_19) ;  /* 0x0000000400e80947 */ /* 0x000fea0003800000 */
[----:B------:R-:W-:Y:S01]  /*1220*/  IMAD.IADD R9, R20, 0x1, -R23 ;  /* 0x0000000114097824 */ /* 0x000fe200078e0a17 */
[----:B------:R-:W-:Y:S04]  /*1230*/  BSSY.RECONVERGENT B1, `(.L_x_19) ;  /* 0x0000078000017945 */ /* 0x000fe80003800200 */
[----:B------:R-:W-:-:S13]  /*1240*/  ISETP.GE.AND P0, PT, R0, R9, PT ;  /* 0x000000090000720c */ /* 0x000fda0003f06270 */
[----:B------:R-:W-:Y:S05]  /*1250*/  @P0 BRA `(.L_x_21) ;  /* 0x0000000400d40947 */ /* 0x000fea0003800000 */
[----:B------:R-:W-:Y:S01]  /*1260*/  LOP3.LUT R2, RZ, R0, RZ, 0x33, !PT ;  /* 0x00000000ff027212 */ /* 0x000fe200078e33ff */
[----:B------:R-:W-:Y:S01]  /*1270*/  BSSY.RECONVERGENT B2, `(.L_x_22) ;  /* 0x0000015000027945 */ /* 0x000fe20003800200 */
[----:B------:R-:W-:Y:S02]  /*1280*/  IMAD.MOV.U32 R8, RZ, RZ, R0 ;  /* 0x000000ffff087224 */ /* 0x000fe400078e0000 */
[----:B------:R-:W-:-:S04]  /*1290*/  IADD3 R2, PT, PT, -R23, R20, R2 ;  /* 0x0000001417027210 */ /* 0x000fc80007ffe102 */
[C---:B------:R-:W-:Y:S02]  /*12a0*/  LOP3.LUT R3, R2.reuse, 0x300, RZ, 0xc0, !PT ;  /* 0x0000030002037812 */ /* 0x040fe400078ec0ff */
[----:B------:R-:W-:Y:S02]  /*12b0*/  ISETP.GE.U32.AND P1, PT, R2, 0x300, PT ;  /* 0x000003000200780c */ /* 0x000fe40003f26070 */
[----:B------:R-:W-:-:S13]  /*12c0*/  ISETP.NE.AND P0, PT, R3, 0x300, PT ;  /* 0x000003000300780c */ /* 0x000fda0003f05270 */
[----:B------:R-:W-:Y:S05]  /*12d0*/  @!P0 BRA `(.L_x_23) ;  /* 0x0000000000388947 */ /* 0x000fea0003800000 */
[----:B------:R-:W0:Y:S01]  /*12e0*/  LDC.64 R4, c[0x0][0x380] ;  /* 0x0000e000ff047b82 */ /* 0x000e220000000a00 */
[----:B------:R-:W-:Y:S01]  /*12f0*/  LEA.HI R2, R2, 0x1, RZ, 0x18 ;  /* 0x0000000102027811 */ /* 0x000fe200078fc0ff */
[----:B------:R-:W-:Y:S02]  /*1300*/  IMAD.IADD R7, R0, 0x1, R23 ;  /* 0x0000000100077824 */ /* 0x000fe400078e0217 */
[----:B------:R-:W-:Y:S01]  /*1310*/  IMAD.MOV.U32 R8, RZ, RZ, R0 ;  /* 0x000000ffff087224 */ /* 0x000fe200078e0000 */
[----:B------:R-:W-:-:S05]  /*1320*/  LOP3.LUT R2, R2, 0x3, RZ, 0xc0, !PT ;  /* 0x0000000302027812 */ /* 0x000fca00078ec0ff */
[----:B------:R-:W-:-:S07]  /*1330*/  IMAD.MOV R6, RZ, RZ, -R2 ;  /* 0x000000ffff067224 */ /* 0x000fce00078e0a02 */
.L_x_24:
[----:B0-----:R-:W-:-:S06]  /*1340*/  IMAD.WIDE.U32 R2, R7, 0x4, R4 ;  /* 0x0000000407027825 */ /* 0x001fcc00078e0004 */
[----:B------:R-:W2:Y:S01]  /*1350*/  LDG.E.CONSTANT R2, desc[UR6][R2.64] ;  /* 0x0000000602027981 */ /* 0x000ea2000c1e9900 */
[----:B------:R-:W-:Y:S02]  /*1360*/  VIADD R6, R6, 0x1 ;  /* 0x0000000106067836 */ /* 0x000fe40000000000 */
[----:B------:R-:W-:Y:S02]  /*1370*/  VIADD R8, R8, 0x100 ;  /* 0x0000010008087836 */ /* 0x000fe40000000000 */
[----:B------:R-:W-:Y:S01]  /*1380*/  VIADD R7, R7, 0x100 ;  /* 0x0000010007077836 */ /* 0x000fe20000000000 */
[----:B------:R-:W-:Y:S01]  /*1390*/  ISETP.NE.AND P0, PT, R6, RZ, PT ;  /* 0x000000ff0600720c */ /* 0x000fe20003f05270 */
[----:B--2---:R-:W-:-:S12]  /*13a0*/  IMAD.IADD R21, R2, 0x1, R21 ;  /* 0x0000000102157824 */ /* 0x004fd800078e0215 */
[----:B------:R-:W-:Y:S05]  /*13b0*/  @P0 BRA `(.L_x_24) ;  /* 0xfffffffc00e00947 */ /* 0x000fea000383ffff */
.L_x_23:
[----:B------:R-:W-:Y:S05]  /*13c0*/  BSYNC.RECONVERGENT B2 ;  /* 0x0000000000027941 */ /* 0x000fea0003800200 */
.L_x_22:
[----:B------:R-:W-:Y:S05]  /*13d0*/  @!P1 BRA `(.L_x_21) ;  /* 0x0000000400749947 */ /* 0x000fea0003800000 */
[----:B------:R-:W0:Y:S01]  /*13e0*/  LDCU.64 UR4, c[0x0][0x380] ;  /* 0x00007000ff0477ac */ /* 0x000e220008000a00 */
[----:B------:R-:W-:Y:S01]  /*13f0*/  IMAD.IADD R5, R9, 0x1, -R8 ;  /* 0x0000000109057824 */ /* 0x000fe200078e0a08 */
[C---:B------:R-:W-:Y:S01]  /*1400*/  IADD3 R3, P0, PT, R8.reuse, R23, RZ ;  /* 0x0000001708037210 */ /* 0x040fe20007f1e0ff */
[----:B------:R-:W-:Y:S01]  /*1410*/  BSSY.RECONVERGENT B2, `(.L_x_25) ;  /* 0x0000033000027945 */ /* 0x000fe20003800200 */
[----:B------:R-:W-:Y:S02]  /*1420*/  IMAD.IADD R23, R8, 0x1, R23 ;  /* 0x0000000108177824 */ /* 0x000fe400078e0217 */
[----:B------:R-:W-:Y:S01]  /*1430*/  ISETP.GT.AND P1, PT, R5, 0xc00, PT ;  /* 0x00000c000500780c */ /* 0x000fe20003f24270 */
[----:B------:R-:W-:Y:S01]  /*1440*/  IMAD.X R4, RZ, RZ, RZ, P0 ;  /* 0x000000ffff047224 */ /* 0x000fe200000e06ff */
[----:B0-----:R-:W-:-:S04]  /*1450*/  LEA R2, P0, R3, UR4, 0x2 ;  /* 0x0000000403027c11 */ /* 0x001fc8000f8010ff */
[----:B------:R-:W-:Y:S02]  /*1460*/  LEA.HI.X R3, R3, UR5, R4, 0x2, P0 ;  /* 0x0000000503037c11 */ /* 0x000fe400080f1404 */
[----:B------:R-:W-:-:S05]  /*1470*/  IADD3 R2, P0, PT, R2, 0x800, RZ ;  /* 0x0000080002027810 */ /* 0x000fca0007f1e0ff */
[----:B------:R-:W-:Y:S01]  /*1480*/  IMAD.X R3, RZ, RZ, R3, P0 ;  /* 0x000000ffff037224 */ /* 0x000fe200000e0603 */
[----:B------:R-:W-:Y:S01]  /*1490*/  PLOP3.LUT P0, PT, PT, PT, PT, 0x80, 0x8 ;  /* 0x000000000008781c */ /* 0x000fe20003f0f070 */
[----:B------:R-:W-:-:S12]  /*14a0*/  @!P1 BRA `(.L_x_26) ;  /* 0x0000000000a49947 */ /* 0x000fd80003800000 */
[----:B------:R-:W-:Y:S01]  /*14b0*/  PLOP3.LUT P0, PT, PT, PT, PT, 0x8, 0x80 ;  /* 0x000000000080781c */ /* 0x000fe20003f0e170 */
[----:B------:R-:W-:-:S12]  /*14c0*/  VIADD R11, R9, 0xfffff400 ;  /* 0xfffff400090b7836 */ /* 0x000fd80000000000 */
.L_x_27:
[----:B------:R-:W0:Y:S01]  /*14d0*/  LDC.64 R4, c[0x0][0x380] ;  /* 0x0000e000ff047b82 */ /* 0x000e220000000a00 */
[C---:B------:R-:W-:Y:S01]  /*14e0*/  VIADD R27, R23.reuse, 0x400 ;  /* 0x00000400171b7836 */ /* 0x040fe20000000000 */
[----:B------:R-:W2:Y:S01]  /*14f0*/  LDG.E.CONSTANT R12, desc[UR6][R2.64+-0x400] ;  /* 0xfffc0006020c7981 */ /* 0x000ea2000c1e9900 */
[----:B------:R-:W-:-:S03]  /*1500*/  VIADD R7, R23, 0x800 ;  /* 0x0000080017077836 */ /* 0x000fc60000000000 */
[----:B------:R-:W3:Y:S04]  /*1510*/  LDG.E.CONSTANT R18, desc[UR6][R2.64] ;  /* 0x0000000602127981 */ /* 0x000ee8000c1e9900 */
[----:B------:R-:W3:Y:S04]  /*1520*/  LDG.E.CONSTANT R17, desc[UR6][R2.64+0x400] ;  /* 0x0004000602117981 */ /* 0x000ee8000c1e9900 */
[----:B------:R-:W4:Y:S01]  /*1530*/  LDG.E.CONSTANT R15, desc[UR6][R2.64+0xc00] ;  /* 0x000c0006020f7981 */ /* 0x000f22000c1e9900 */
[----:B------:R-:W-:-:S03]  /*1540*/  VIADD R29, R23, 0xc00 ;  /* 0x00000c00171d7836 */ /* 0x000fc60000000000 */
[----:B------:R-:W5:Y:S04]  /*1550*/  LDG.E.CONSTANT R14, desc[UR6][R2.64+0x1000] ;  /* 0x00100006020e7981 */ /* 0x000f68000c1e9900 */
[----:B------:R-:W5:Y:S01]  /*1560*/  LDG.E.CONSTANT R13, desc[UR6][R2.64+0x1400] ;  /* 0x00140006020d7981 */ /* 0x000f62000c1e9900 */
[----:B0-----:R-:W-:-:S03]  /*1570*/  IMAD.WIDE.U32 R24, R23, 0x4, R4 ;  /* 0x0000000417187825 */ /* 0x001fc600078e0004 */
[----:B------:R-:W5:Y:S04]  /*1580*/  LDG.E.CONSTANT R19, desc[UR6][R2.64+0x1c00] ;  /* 0x001c000602137981 */ /* 0x000f68000c1e9900 */
[----:B------:R-:W2:Y:S01]  /*1590*/  LDG.E.CONSTANT R10, desc[UR6][R24.64] ;  /* 0x00000006180a7981 */ /* 0x000ea2000c1e9900 */
[----:B------:R-:W-:-:S03]  /*15a0*/  IMAD.WIDE.U32 R26, R27, 0x4, R4 ;  /* 0x000000041b1a7825 */ /* 0x000fc600078e0004 */
[----:B------:R-:W5:Y:S01]  /*15b0*/  LDG.E.CONSTANT R20, desc[UR6][R2.64+0x2400] ;  /* 0x0024000602147981 */ /* 0x000f62000c1e9900 */
[----:B------:R-:W-:-:S03]  /*15c0*/  IMAD.WIDE.U32 R6, R7, 0x4, R4 ;  /* 0x0000000407067825 */ /* 0x000fc600078e0004 */
[----:B------:R-:W4:Y:S01]  /*15d0*/  LDG.E.CONSTANT R16, desc[UR6][R26.64] ;  /* 0x000000061a107981 */ /* 0x000f22000c1e9900 */
[----:B------:R-:W-:-:S03]  /*15e0*/  IMAD.WIDE.U32 R4, R29, 0x4, R4 ;  /* 0x000000041d047825 */ /* 0x000fc600078e0004 */
[----:B------:R-:W5:Y:S04]  /*15f0*/  LDG.E.CONSTANT R6, desc[UR6][R6.64] ;  /* 0x0000000606067981 */ /* 0x000f68000c1e9900 */
[----:B------:R-:W5:Y:S04]  /*1600*/  LDG.E.CONSTANT R25, desc[UR6][R2.64+0x2000] ;  /* 0x0020000602197981 */ /* 0x000f68000c1e9900 */
[----:B------:R0:W5:Y:S04]  /*1610*/  LDG.E.CONSTANT R5, desc[UR6][R4.64] ;  /* 0x0000000604057981 */ /* 0x000168000c1e9900 */
[----:B------:R-:W5:Y:S04]  /*1620*/  LDG.E.CONSTANT R24, desc[UR6][R2.64+0x2c00] ;  /* 0x002c000602187981 */ /* 0x000f68000c1e9900 */
[----:B------:R-:W5:Y:S04]  /*1630*/  LDG.E.CONSTANT R27, desc[UR6][R2.64+0x3000] ;  /* 0x00300006021b7981 */ /* 0x000f68000c1e9900 */
[----:B------:R1:W5:Y:S01]  /*1640*/  LDG.E.CONSTANT R22, desc[UR6][R2.64+0x3400] ;  /* 0x0034000602167981 */ /* 0x000362000c1e9900 */
[----:B------:R-:W-:-:S05]  /*1650*/  VIADD R8, R8, 0x1000 ;  /* 0x0000100008087836 */ /* 0x000fca0000000000 */
[----:B------:R-:W-:Y:S02]  /*1660*/  ISETP.GE.AND P1, PT, R8, R11, PT ;  /* 0x0000000b0800720c */ /* 0x000fe40003f26270 */
[----:B0-----:R-:W-:Y:S01]  /*1670*/  IADD3 R4, P2, PT, R2, 0x4000, RZ ;  /* 0x0000400002047810 */ /* 0x001fe20007f5e0ff */
[----:B------:R-:W-:-:S04]  /*1680*/  VIADD R23, R23, 0x1000 ;  /* 0x0000100017177836 */ /* 0x000fc80000000000 */
[----:B-1----:R-:W-:Y:S02]  /*1690*/  IMAD.X R3, RZ, RZ, R3, P2 ;  /* 0x000000ffff037224 */ /* 0x002fe400010e0603 */
[----:B------:R-:W-:Y:S01]  /*16a0*/  IMAD.MOV.U32 R2, RZ, RZ, R4 ;  /* 0x000000ffff027224 */ /* 0x000fe200078e0004 */
[----:B--2---:R-:W-:-:S04]  /*16b0*/  IADD3 R10, PT, PT, R12, R10, R21 ;  /* 0x0000000a0c0a7210 */ /* 0x004fc80007ffe015 */
[----:B---3--:R-:W-:-:S04]  /*16c0*/  IADD3 R10, PT, PT, R17, R18, R10 ;  /* 0x00000012110a7210 */ /* 0x008fc80007ffe00a */
[----:B----4-:R-:W-:-:S04]  /*16d0*/  IADD3 R10, PT, PT, R15, R16, R10 ;  /* 0x000000100f0a7210 */ /* 0x010fc80007ffe00a */
[----:B-----5:R-:W-:-:S04]  /*16e0*/  IADD3 R10, PT, PT, R13, R14, R10 ;  /* 0x0000000e0d0a7210 */ /* 0x020fc80007ffe00a */
[----:B------:R-:W-:-:S04]  /*16f0*/  IADD3 R6, PT, PT, R19, R6, R10 ;  /* 0x0000000613067210 */ /* 0x000fc80007ffe00a */
[----:B------:R-:W-:-:S04]  /*1700*/  IADD3 R6, PT, PT, R20, R25, R6 ;  /* 0x0000001914067210 */ /* 0x000fc80007ffe006 */
[----:B------:R-:W-:-:S04]  /*1710*/  IADD3 R5, PT, PT, R24, R5, R6 ;  /* 0x0000000518057210 */ /* 0x000fc80007ffe006 */
[----:B------:R-:W-:Y:S01]  /*1720*/  IADD3 R21, PT, PT, R22, R27, R5 ;  /* 0x0000001b16157210 */ /* 0x000fe20007ffe005 */
[----:B------:R-:W-:Y:S06]  /*1730*/  @!P1 BRA `(.L_x_27) ;  /* 0xfffffffc00649947 */ /* 0x000fec000383ffff */
.L_x_26:
[----:B------:R-:W-:Y:S05]  /*1740*/  BSYNC.RECONVERGENT B2 ;  /* 0x0000000000027941 */ /* 0x000fea0003800200 */
.L_x_25:
[----:B------:R-:W-:Y:S01]  /*1750*/  IMAD.IADD R4, R9, 0x1, -R8 ;  /* 0x0000000109047824 */ /* 0x000fe200078e0a08 */
[----:B------:R-:W-:Y:S04]  /*1760*/  BSSY.RECONVERGENT B2, `(.L_x_28) ;  /* 0x000001a000027945 */ /* 0x000fe80003800200 */
[----:B------:R-:W-:-:S13]  /*1770*/  ISETP.GT.AND P1, PT, R4, 0x400, PT ;  /* 0x000004000400780c */ /* 0x000fda0003f24270 */
[----:B------:R-:W-:Y:S05]  /*1780*/  @!P1 BRA `(.L_x_29) ;  /* 0x00000000005c9947 */ /* 0x000fea0003800000 */
[----:B------:R-:W0:Y:S01]  /*1790*/  LDC.64 R6, c[0x0][0x380] ;  /* 0x0000e000ff067b82 */ /* 0x000e220000000a00 */
[C---:B------:R-:W-:Y:S01]  /*17a0*/  VIADD R11, R23.reuse, 0x400 ;  /* 0x00000400170b7836 */ /* 0x040fe20000000000 */
[----:B------:R-:W2:Y:S04]  /*17b0*/  LDG.E.CONSTANT R10, desc[UR6][R2.64+-0x400] ;  /* 0xfffc0006020a7981 */ /* 0x000ea8000c1e9900 */
[----:B------:R-:W3:Y:S04]  /*17c0*/  LDG.E.CONSTANT R12, desc[UR6][R2.64+0x400] ;  /* 0x00040006020c7981 */ /* 0x000ee8000c1e9900 */
[----:B------:R-:W4:Y:S04]  /*17d0*/  LDG.E.CONSTANT R13, desc[UR6][R2.64+0xc00] ;  /* 0x000c0006020d7981 */ /* 0x000f28000c1e9900 */
[----:B------:R-:W5:Y:S04]  /*17e0*/  LDG.E.CONSTANT R15, desc[UR6][R2.64+0x1000] ;  /* 0x00100006020f7981 */ /* 0x000f68000c1e9900 */
[----:B------:R1:W5:Y:S01]  /*17f0*/  LDG.E.CONSTANT R14, desc[UR6][R2.64+0x1400] ;  /* 0x00140006020e7981 */ /* 0x000362000c1e9900 */
[----:B0-----:R-:W-:-:S04]  /*1800*/  IMAD.WIDE.U32 R4, R23, 0x4, R6 ;  /* 0x0000000417047825 */ /* 0x001fc800078e0006 */
[----:B------:R-:W-:Y:S02]  /*1810*/  IMAD.WIDE.U32 R6, R11, 0x4, R6 ;  /* 0x000000040b067825 */ /* 0x000fe400078e0006 */
[----:B------:R-:W2:Y:S04]  /*1820*/  LDG.E.CONSTANT R4, desc[UR6][R4.64] ;  /* 0x0000000604047981 */ /* 0x000ea8000c1e9900 */
[----:B------:R-:W3:Y:S04]  /*1830*/  LDG.E.CONSTANT R11, desc[UR6][R2.64] ;  /* 0x00000006020b7981 */ /* 0x000ee8000c1e9900 */
[----:B------:R-:W4:Y:S01]  /*1840*/  LDG.E.CONSTANT R7, desc[UR6][R6.64] ;  /* 0x0000000606077981 */ /* 0x000f22000c1e9900 */
[----:B------:R-:W-:Y:S01]  /*1850*/  PLOP3.LUT P0, PT, PT, PT, PT, 0x8, 0x80 ;  /* 0x000000000080781c */ /* 0x000fe20003f0e170 */
[----:B------:R-:W-:-:S02]  /*1860*/  VIADD R8, R8, 0x800 ;  /* 0x0000080008087836 */ /* 0x000fc40000000000 */
[----:B------:R-:W-:Y:S01]  /*1870*/  VIADD R23, R23, 0x800 ;  /* 0x0000080017177836 */ /* 0x000fe20000000000 */
[----:B--2---:R-:W-:Y:S02]  /*1880*/  IADD3 R10, PT, PT, R10, R4, R21 ;  /* 0x000000040a0a7210 */ /* 0x004fe40007ffe015 */
[----:B------:R-:W-:Y:S02]  /*1890*/  IADD3 R4, P1, PT, R2, 0x2000, RZ ;  /* 0x0000200002047810 */ /* 0x000fe40007f3e0ff */
[----:B---3--:R-:W-:-:S03]  /*18a0*/  IADD3 R10, PT, PT, R12, R11, R10 ;  /* 0x0000000b0c0a7210 */ /* 0x008fc60007ffe00a */
[----:B------:R-:W-:Y:S01]  /*18b0*/  IMAD.X R5, RZ, RZ, R3, P1 ;  /* 0x000000ffff057224 */ /* 0x000fe200008e0603 */
[----:B----4-:R-:W-:Y:S01]  /*18c0*/  IADD3 R10, PT, PT, R13, R7, R10 ;  /* 0x000000070d0a7210 */ /* 0x010fe20007ffe00a */
[----:B-1----:R-:W-:Y:S02]  /*18d0*/  IMAD.MOV.U32 R2, RZ, RZ, R4 ;  /* 0x000000ffff027224 */ /* 0x002fe400078e0004 */
[----:B------:R-:W-:Y:S01]  /*18e0*/  IMAD.MOV.U32 R3, RZ, RZ, R5 ;  /* 0x000000ffff037224 */ /* 0x000fe200078e0005 */
[----:B-----5:R-:W-:-:S07]  /*18f0*/  IADD3 R21, PT, PT, R14, R15, R10 ;  /* 0x0000000f0e157210 */ /* 0x020fce0007ffe00a */
.L_x_29:
[----:B------:R-:W-:Y:S05]  /*1900*/  BSYNC.RECONVERGENT B2 ;  /* 0x0000000000027941 */ /* 0x000fea0003800200 */
.L_x_28:
[----:B------:R-:W-:-:S13]  /*1910*/  ISETP.LT.OR P0, PT, R8, R9, P0 ;  /* 0x000000090800720c */ /* 0x000fda0000701670 */
[----:B------:R-:W-:Y:S05]  /*1920*/  @!P0 BRA `(.L_x_21) ;  /* 0x0000000000208947 */ /* 0x000fea0003800000 */
[----:B------:R-:W0:Y:S01]  /*1930*/  LDC.64 R4, c[0x0][0x380] ;  /* 0x0000e000ff047b82 */ /* 0x000e220000000a00 */
[----:B------:R-:W2:Y:S04]  /*1940*/  LDG.E.CONSTANT R6, desc[UR6][R2.64+-0x400] ;  /* 0xfffc000602067981 */ /* 0x000ea8000c1e9900 */
[----:B------:R-:W3:Y:S04]  /*1950*/  LDG.E.CONSTANT R7, desc[UR6][R2.64] ;  /* 0x0000000602077981 */ /* 0x000ee8000c1e9900 */
[----:B------:R-:W3:Y:S01]  /*1960*/  LDG.E.CONSTANT R8, desc[UR6][R2.64+0x400] ;  /* 0x0004000602087981 */ /* 0x000ee2000c1e9900 */
[----:B0-----:R-:W-:-:S06]  /*1970*/  IMAD.WIDE.U32 R4, R23, 0x4, R4 ;  /* 0x0000000417047825 */ /* 0x001fcc00078e0004 */
[----:B------:R-:W2:Y:S02]  /*1980*/  LDG.E.CONSTANT R4, desc[UR6][R4.64] ;  /* 0x0000000604047981 */ /* 0x000ea4000c1e9900 */
[----:B--2---:R-:W-:-:S04]  /*1990*/  IADD3 R6, PT, PT, R6, R4, R21 ;  /* 0x0000000406067210 */ /* 0x004fc80007ffe015 */
[----:B---3--:R-:W-:-:S07]  /*19a0*/  IADD3 R21, PT, PT, R8, R7, R6 ;  /* 0x0000000708157210 */ /* 0x008fce0007ffe006 */
.L_x_21:
[----:B------:R-:W-:Y:S05]  /*19b0*/  BSYNC.RECONVERGENT B1 ;  /* 0x0000000000017941 */ /* 0x000fea0003800200 */
.L_x_19:
[----:B------:R-:W0:Y:S01]  /*19c0*/  S2R R8, SR_LANEID ;  /* 0x0000000000087919 */ /* 0x000e220000000000 */
[----:B------:R-:W1:Y:S01]  /*19d0*/  SHFL.DOWN PT, R2, R21, 0x1, 0x1f ;  /* 0x08201f0015027f89 */ /* 0x000e6200000e0000 */
[C---:B0-----:R-:W-:Y:S02]  /*19e0*/  ISETP.GT.AND P0, PT, R8.reuse, 0x1e, PT ;  /* 0x0000001e0800780c */ /* 0x041fe40003f04270 */
[----:B------:R-:W-:Y:S02]  /*19f0*/  ISETP.NE.AND P1, PT, R8, RZ, PT ;  /* 0x000000ff0800720c */ /* 0x000fe40003f25270 */
[----:B-1----:R-:W-:Y:S02]  /*1a00*/  SEL R2, R2, RZ, !P0 ;  /* 0x000000ff02027207 */ /* 0x002fe40004000000 */
[----:B------:R-:W-:-:S03]  /*1a10*/  ISETP.GT.AND P0, PT, R8, 0x1d, PT ;  /* 0x0000001d0800780c */ /* 0x000fc60003f04270 */
[----:B------:R-:W-:-:S05]  /*1a20*/  IMAD.IADD R2, R2, 0x1, R21 ;  /* 0x0000000102027824 */ /* 0x000fca00078e0215 */
[----:B------:R-:W0:Y:S01]  /*1a30*/  SHFL.DOWN PT, R3, R2, 0x2, 0x1f ;  /* 0x08401f0002037f89 */ /* 0x000e2200000e0000 */
[----:B------:R-:W-:Y:S01]  /*1a40*/  @!P1 MOV R6, 0x400 ;  /* 0x0000040000069802 */ /* 0x000fe20000000f00 */
[----:B------:R-:W1:Y:S01]  /*1a50*/  @!P1 S2R R7, SR_CgaCtaId ;  /* 0x0000000000079919 */ /* 0x000e620000008800 */
[----:B0-----:R-:W-:Y:S02]  /*1a60*/  SEL R3, R3, RZ, !P0 ;  /* 0x000000ff03037207 */ /* 0x001fe40004000000 */
[----:B------:R-:W-:-:S03]  /*1a70*/  ISETP.GT.AND P0, PT, R8, 0x1b, PT ;  /* 0x0000001b0800780c */ /* 0x000fc60003f04270 */
[----:B------:R-:W-:-:S05]  /*1a80*/  IMAD.IADD R3, R2, 0x1, R3 ;  /* 0x0000000102037824 */ /* 0x000fca00078e0203 */
[----:B------:R-:W0:Y:S01]  /*1a90*/  SHFL.DOWN PT, R4, R3, 0x4, 0x1f ;  /* 0x08801f0003047f89 */ /* 0x000e2200000e0000 */
[----:B-1----:R-:W-:Y:S02]  /*1aa0*/  @!P1 LEA R6, R7, R6, 0x18 ;  /* 0x0000000607069211 */ /* 0x002fe400078ec0ff */
[----:B0-----:R-:W-:Y:S02]  /*1ab0*/  SEL R4, R4, RZ, !P0 ;  /* 0x000000ff04047207 */ /* 0x001fe40004000000 */
[----:B------:R-:W-:-:S03]  /*1ac0*/  ISETP.GT.AND P0, PT, R8, 0x17, PT ;  /* 0x000000170800780c */ /* 0x000fc60003f04270 */
[----:B------:R-:W-:Y:S01]  /*1ad0*/  IMAD.IADD R4, R3, 0x1, R4 ;  /* 0x0000000103047824 */ /* 0x000fe200078e0204 */
[----:B------:R-:W-:-:S04]  /*1ae0*/  @!P1 SHF.R.U32.HI R3, RZ, 0x3, R0 ;  /* 0x00000003ff039819 */ /* 0x000fc80000011600 */
        /* <DEDUP_REMOVED lines=13> */
[----:B------:R-:W0:Y:S01]  /*1bc0*/  S2UR UR5, SR_CgaCtaId ;  /* 0x00000000000579c3 */ /* 0x000e220000008800 */
[----:B------:R-:W-:Y:S02]  /*1bd0*/  UMOV UR4, 0x400 ;  /* 0x0000040000047882 */ /* 0x000fe40000000000 */
[----:B0-----:R-:W-:-:S09]  /*1be0*/  ULEA UR4, UR5, UR4, 0x18 ;  /* 0x0000000405047291 */ /* 0x001fd2000f8ec0ff */
[----:B------:R-:W-:Y:S04]  /*1bf0*/  LDS R0, [UR4+0xc] ;  /* 0x00000c04ff007984 */ /* 0x000fe80008000800 */
[----:B---3--:R-:W0:Y:S04]  /*1c00*/  LDS.128 R4, [UR4+0x10] ;  /* 0x00001004ff047984 */ /* 0x008e280008000c00 */
[----:B------:R-:W1:Y:S01]  /*1c10*/  LDS.64 R8, [UR4+0x20] ;  /* 0x00002004ff087984 */ /* 0x000e620008000a00 */
[----:B0-----:R-:W-:-:S04]  /*1c20*/  IADD3 R0, PT, PT, R4, R0, R3 ;  /* 0x0000000004007210 */ /* 0x001fc80007ffe003 */
[----:B------:R-:W-:-:S04]  /*1c30*/  IADD3 R0, PT, PT, R6, R0, R5 ;  /* 0x0000000006007210 */ /* 0x000fc80007ffe005 */
[----:B-1----:R-:W-:-:S05]  /*1c40*/  IADD3 R0, PT, PT, R8, R0, R7 ;  /* 0x0000000008007210 */ /* 0x002fca0007ffe007 */
[----:B------:R-:W-:Y:S01]  /*1c50*/  IMAD.IADD R3, R0, 0x1, R9 ;  /* 0x0000000100037824 */ /* 0x000fe200078e0209 */
[----:B------:R-:W-:Y:S06]  /*1c60*/  BRA `(.L_x_17) ;  /* 0x0000001c00307947 */ /* 0x000fec0003800000 */
.L_x_2:
        /* <DEDUP_REMOVED lines=12> */
.L_x_32:
[----:B------:R-:W-:Y:S05]  /*1d30*/  BSYNC.RECONVERGENT B1 ;  /* 0x0000000000017941 */ /* 0x000fea0003800200 */
.L_x_31:
        /* <DEDUP_REMOVED lines=16> */
.L_x_37:
        /* <DEDUP_REMOVED lines=9> */
.L_x_36:
[----:B------:R-:W-:Y:S05]  /*1ed0*/  BSYNC.RECONVERGENT B2 ;  /* 0x0000000000027941 */ /* 0x000fea0003800200 */
.L_x_35:
        /* <DEDUP_REMOVED lines=8> */
.L_x_40:
        /* <DEDUP_REMOVED lines=35> */
.L_x_39:
[----:B------:R-:W-:Y:S05]  /*2190*/  BSYNC.RECONVERGENT B2 ;  /* 0x0000000000027941 */ /* 0x000fea0003800200 */
.L_x_38:
        /* <DEDUP_REMOVED lines=22> */
.L_x_42:
[----:B------:R-:W-:Y:S05]  /*2300*/  BSYNC.RECONVERGENT B2 ;  /* 0x0000000000027941 */ /* 0x000fea0003800200 */
.L_x_41:
        /* <DEDUP_REMOVED lines=10> */
.L_x_34:
[----:B------:R-:W-:Y:S05]  /*23b0*/  BSYNC.RECONVERGENT B1 ;  /* 0x0000000000017941 */ /* 0x000fea0003800200 */
.L_x_33:
        /* <DEDUP_REMOVED lines=38> */
[----:B------:R-:W0:Y:S04]  /*2620*/  LDS.128 R4, [UR4+0x10] ;  /* 0x00001004ff047984 */ /* 0x000e280008000c00 */
[----:B------:R-:W1:Y:S01]  /*2630*/  LDS.64 R8, [UR4+0x20] ;  /* 0x00002004ff087984 */ /* 0x000e620008000a00 */
[----:B0-----:R-:W-:-:S04]  /*2640*/  IADD3 R0, PT, PT, R4, R0, R3 ;  /* 0x0000000004007210 */ /* 0x001fc80007ffe003 */
[----:B------:R-:W-:-:S04]  /*2650*/  IADD3 R0, PT, PT, R6, R0, R5 ;  /* 0x0000000006007210 */ /* 0x000fc80007ffe005 */
[----:B-1----:R-:W-:-:S05]  /*2660*/  IADD3 R0, PT, PT, R8, R0, R7 ;  /* 0x0000000008007210 */ /* 0x002fca0007ffe007 */
[----:B--2---:R-:W-:Y:S01]  /*2670*/  IMAD.IADD R3, R0, 0x1, R9 ;  /* 0x0000000100037824 */ /* 0x004fe200078e0209 */
[----:B------:R-:W-:Y:S06]  /*2680*/  BRA `(.L_x_17) ;  /* 0x0000001000a87947 */ /* 0x000fec0003800000 */
.L_x_43:
        /* <DEDUP_REMOVED lines=16> */
[----:B------:R-:W1:Y:S02]  /*2790*/  SHFL.DOWN PT, R2, R3, 0x2, R7 ;  /* 0x0840000003027989 */ /* 0x000e6400000e0007 */
[----:B-1----:R-:W-:Y:S02]  /*27a0*/  SEL R2, R2, RZ, !P0 ;  /* 0x000000ff02027207 */ /* 0x002fe40004000000 */
[----:B------:R-:W-:-:S03]  /*27b0*/  ISETP.GT.AND P0, PT, R8, R7, PT ;  /* 0x000000070800720c */ /* 0x000fc60003f04270 */
[----:B------:R-:W-:Y:S01]  /*27c0*/  IMAD.IADD R2, R3, 0x1, R2 ;  /* 0x0000000103027824 */ /* 0x000fe200078e0202 */
[----:B------:R-:W-:-:S04]  /*27d0*/  @!P1 SHF.R.U32.HI R3, RZ, 0x3, R9 ;  /* 0x00000003ff039819 */ /* 0x000fc80000011609 */
[----:B------:R-:W1:Y:S02]  /*27e0*/  SHFL.DOWN PT, R4, R2, 0x4, R7 ;  /* 0x0880000002047989 */ /* 0x000e6400000e0007 */
[----:B-1----:R-:W-:Y:S01]  /*27f0*/  SEL R5, R4, RZ, !P0 ;  /* 0x000000ff04057207 */ /* 0x002fe20004000000 */
[C---:B------:R-:W-:Y:S02]  /*2800*/  VIADD R4, R6.reuse, 0x8 ;  /* 0x0000000806047836 */ /* 0x040fe40000000000 */
[----:B------:R-:W-:Y:S02]  /*2810*/  VIADD R6, R6, 0x10 ;  /* 0x0000001006067836 */ /* 0x000fe40000000000 */
[----:B------:R-:W-:Y:S01]  /*2820*/  IMAD.IADD R5, R2, 0x1, R5 ;  /* 0x0000000102057824 */ /* 0x000fe200078e0205 */
[----:B------:R-:W-:Y:S02]  /*2830*/  ISETP.GT.AND P0, PT, R4, R7, PT ;  /* 0x000000070400720c */ /* 0x000fe40003f04270 */
[----:B------:R-:W-:-:S02]  /*2840*/  @!P1 MOV R4, 0x400 ;  /* 0x0000040000049802 */ /* 0x000fc40000000f00 */
[----:B------:R-:W1:Y:S02]  /*2850*/  SHFL.DOWN PT, R0, R5, 0x8, R7 ;  /* 0x0900000005007989 */ /* 0x000e6400000e0007 */
[----:B0-----:R-:W-:Y:S02]  /*2860*/  @!P1 LEA R11, R11, R4, 0x18 ;  /* 0x000000040b0b9211 */ /* 0x001fe400078ec0ff */
[----:B------:R-:W-:-:S05]  /*2870*/  @!P1 LOP3.LUT R4, R3, 0x7c, RZ, 0xc0, !PT ;  /* 0x0000007c03049812 */ /* 0x000fca00078ec0ff */
[----:B------:R-:W-:Y:S01]  /*2880*/  @!P1 IMAD.IADD R4, R4, 0x1, R11 ;  /* 0x0000000104049824 */ /* 0x000fe200078e020b */
[----:B-1----:R-:W-:Y:S02]  /*2890*/  SEL R0, R0, RZ, !P0 ;  /* 0x000000ff00007207 */ /* 0x002fe40004000000 */
        /* <DEDUP_REMOVED lines=15> */
[----:B-1----:R-:W0:Y:S04]  /*2990*/  LDS.128 R4, [UR4+0x10] ;  /* 0x00001004ff047984 */ /* 0x002e280008000c00 */
        /* <DEDUP_REMOVED lines=18> */
.L_x_30:
[----:B------:R-:W0:Y:S01]  /*2ac0*/  S2R R0, SR_TID.X ;  /* 0x0000000000007919 */ /* 0x000e220000002100 */
[----:B------:R-:W0:Y:S02]  /*2ad0*/  LDC.64 R2, c[0x0][0x380] ;  /* 0x0000e000ff027b82 */ /* 0x000e240000000a00 */
[----:B0-----:R-:W-:-:S05]  /*2ae0*/  IMAD.WIDE.U32 R2, R0, 0x4, R2 ;  /* 0x0000000400027825 */ /* 0x001fca00078e0002 */
[----:B------:R-:W2:Y:S04]  /*2af0*/  LDG.E.CONSTANT R19, desc[UR6][R2.64] ;  /* 0x0000000602137981 */ /* 0x000ea8000c1e9900 */
[----:B------:R-:W2:Y:S04]  /*2b00*/  LDG.E.CONSTANT R4, desc[UR6][R2.64+0x400] ;  /* 0x0004000602047981 */ /* 0x000ea8000c1e9900 */
[----:B------:R-:W2:Y:S04]  /*2b10*/  LDG.E.CONSTANT R5, desc[UR6][R2.64+0x800] ;  /* 0x0008000602057981 */ /* 0x000ea8000c1e9900 */
[----:B------:R-:W3:Y:S04]  /*2b20*/  LDG.E.CONSTANT R6, desc[UR6][R2.64+0xc00] ;  /* 0x000c000602067981 */ /* 0x000ee8000c1e9900 */
[----:B------:R-:W3:Y:S04]  /*2b30*/  LDG.E.CONSTANT R7, desc[UR6][R2.64+0x1000] ;  /* 0x0010000602077981 */ /* 0x000ee8000c1e9900 */
[----:B------:R-:W4:Y:S04]  /*2b40*/  LDG.E.CONSTANT R8, desc[UR6][R2.64+0x1400] ;  /* 0x0014000602087981 */ /* 0x000f28000c1e9900 */
[----:B------:R-:W4:Y:S04]  /*2b50*/  LDG.E.CONSTANT R9, desc[UR6][R2.64+0x1800] ;  /* 0x0018000602097981 */ /* 0x000f28000c1e9900 */
[----:B------:R-:W5:Y:S04]  /*2b60*/  LDG.E.CONSTANT R10, desc[UR6][R2.64+0x1c00] ;  /* 0x001c0006020a7981 */ /* 0x000f68000c1e9900 */
[----:B------:R-:W5:Y:S04]  /*2b70*/  LDG.E.CONSTANT R11, desc[UR6][R2.64+0x2000] ;  /* 0x00200006020b7981 */ /* 0x000f68000c1e9900 */
[----:B------:R-:W5:Y:S04]  /*2b80*/  LDG.E.CONSTANT R12, desc[UR6][R2.64+0x2400] ;  /* 0x00240006020c7981 */ /* 0x000f68000c1e9900 */
[----:B------:R-:W5:Y:S04]  /*2b90*/  LDG.E.CONSTANT R13, desc[UR6][R2.64+0x2800] ;  /* 0x00280006020d7981 */ /* 0x000f68000c1e9900 */
[----:B------:R-:W5:Y:S04]  /*2ba0*/  LDG.E.CONSTANT R14, desc[UR6][R2.64+0x2c00] ;  /* 0x002c0006020e7981 */ /* 0x000f68000c1e9900 */
[----:B------:R-:W5:Y:S04]  /*2bb0*/  LDG.E.CONSTANT R15, desc[UR6][R2.64+0x3000] ;  /* 0x00300006020f7981 */ /* 0x000f68000c1e9900 */
[----:B------:R-:W5:Y:S04]  /*2bc0*/  LDG.E.CONSTANT R16, desc[UR6][R2.64+0x3400] ;  /* 0x0034000602107981 */ /* 0x000f68000c1e9900 */
[----:B------:R-:W5:Y:S04]  /*2bd0*/  LDG.E.CONSTANT R17, desc[UR6][R2.64+0x3800] ;  /* 0x0038000602117981 */ /* 0x000f68000c1e9900 */
[----:B------:R-:W5:Y:S01]  /*2be0*/  LDG.E.CONSTANT R18, desc[UR6][R2.64+0x3c00] ;  /* 0x003c000602127981 */ /* 0x000f62000c1e9900 */
[----:B------:R-:W-:-:S02]  /*2bf0*/  ISETP.GE.U32.AND P0, PT, R20, 0x2000, PT ;  /* 0x000020001400780c */ /* 0x000fc40003f06070 */
[----:B--2---:R-:W-:-:S04]  /*2c00*/  IADD3 R4, PT, PT, R5, R4, R19 ;  /* 0x0000000405047210 */ /* 0x004fc80007ffe013 */
[----:B---3--:R-:W-:-:S04]  /*2c10*/  IADD3 R4, PT, PT, R7, R6, R4 ;  /* 0x0000000607047210 */ /* 0x008fc80007ffe004 */
[----:B----4-:R-:W-:-:S04]  /*2c20*/  IADD3 R4, PT, PT, R9, R8, R4 ;  /* 0x0000000809047210 */ /* 0x010fc80007ffe004 */
[----:B-----5:R-:W-:Y:S01]  /*2c30*/  IADD3 R4, PT, PT, R11, R10, R4 ;  /* 0x0000000a0b047210 */ /* 0x020fe20007ffe004 */
[----:B------:R-:W-:-:S03]  /*2c40*/  IMAD.MOV.U32 R11, RZ, RZ, 0x1000 ;  /* 0x00001000ff0b7424 */ /* 0x000fc600078e00ff */
[----:B------:R-:W-:-:S04]  /*2c50*/  IADD3 R4, PT, PT, R13, R12, R4 ;  /* 0x0000000c0d047210 */ /* 0x000fc80007ffe004 */
[----:B------:R-:W-:-:S04]  /*2c60*/  IADD3 R4, PT, PT, R15, R14, R4 ;  /* 0x0000000e0f047210 */ /* 0x000fc80007ffe004 */
[----:B------:R-:W-:-:S05]  /*2c70*/  IADD3 R17, PT, PT, R17, R16, R4 ;  /* 0x0000001011117210 */ /* 0x000fca0007ffe004 */
[----:B------:R-:W-:Y:S01]  /*2c80*/  IMAD.IADD R8, R18, 0x1, R17 ;  /* 0x0000000112087824 */ /* 0x000fe200078e0211 */
[----:B------:R-:W-:Y:S06]  /*2c90*/  @!P0 BRA `(.L_x_44) ;  /* 0x00000000008c8947 */ /* 0x000fec0003800000 */
[----:B------:R-:W0:Y:S01]  /*2ca0*/  LDC R7, c[0x0][0x390] ;  /* 0x0000e400ff077b82 */ /* 0x000e220000000800 */
[----:B------:R-:W-:Y:S02]  /*2cb0*/  VIADD R6, R20, 0xfffff000 ;  /* 0xfffff00014067836 */ /* 0x000fe40000000000 */
[----:B------:R-:W-:-:S07]  /*2cc0*/  IMAD.MOV.U32 R11, RZ, RZ, 0x1000 ;  /* 0x00001000ff0b7424 */ /* 0x000fce00078e00ff */
.L_x_46:
[----:B------:R-:W-:-:S05]  /*2cd0*/  IMAD.WIDE R4, R11, 0x4, R2 ;  /* 0x000000040b047825 */ /* 0x000fca00078e0202 */
        /* <DEDUP_REMOVED lines=16> */
[----:B--2---:R-:W-:-:S04]  /*2de0*/  IADD3 R18, PT, PT, R18, R19, R8 ;  /* 0x0000001312127210 */ /* 0x004fc80007ffe008 */
[----:B---3--:R-:W-:Y:S01]  /*2df0*/  IADD3 R18, PT, PT, R21, R20, R18 ;  /* 0x0000001415127210 */ /* 0x008fe20007ffe012 */
[----:B0-----:R-:W-:-:S04]  /*2e00*/  IMAD.MOV.U32 R20, RZ, RZ, R7 ;  /* 0x000000ffff147224 */ /* 0x001fc800078e0007 */
[----:B------:R-:W-:Y:S01]  /*2e10*/  IMAD.IADD R8, R20, 0x1, -R11 ;  /* 0x0000000114087824 */ /* 0x000fe200078e0a0b */
[----:B----4-:R-:W-:-:S04]  /*2e20*/  IADD3 R18, PT, PT, R23, R22, R18 ;  /* 0x0000001617127210 */ /* 0x010fc80007ffe012 */
[----:B------:R-:W-:Y:S02]  /*2e30*/  ISETP.GE.AND P0, PT, R8, 0x1000, PT ;  /* 0x000010000800780c */ /* 0x000fe40003f06270 */
[----:B-----5:R-:W-:-:S04]  /*2e40*/  IADD3 R18, PT, PT, R25, R24, R18 ;  /* 0x0000001819127210 */ /* 0x020fc80007ffe012 */
[----:B------:R-:W-:-:S04]  /*2e50*/  IADD3 R14, PT, PT, R14, R17, R18 ;  /* 0x000000110e0e7210 */ /* 0x000fc80007ffe012 */
[----:B------:R-:W-:-:S04]  /*2e60*/  IADD3 R12, PT, PT, R15, R12, R14 ;  /* 0x0000000c0f0c7210 */ /* 0x000fc80007ffe00e */
[----:B------:R-:W-:-:S04]  /*2e70*/  IADD3 R10, PT, PT, R10, R13, R12 ;  /* 0x0000000d0a0a7210 */ /* 0x000fc80007ffe00c */
[----:B------:R-:W-:Y:S01]  /*2e80*/  IADD3 R8, PT, PT, R16, R9, R10 ;  /* 0x0000000910087210 */ /* 0x000fe20007ffe00a */
[----:B------:R-:W-:Y:S06]  /*2e90*/  @!P0 BRA `(.L_x_45) ;  /* 0x0000000400fc8947 */ /* 0x000fec0003800000 */
[----:B------:R-:W-:-:S05]  /*2ea0*/  VIADD R11, R11, 0x1000 ;  /* 0x000010000b0b7836 */ /* 0x000fca0000000000 */
[----:B------:R-:W-:-:S13]  /*2eb0*/  ISETP.GT.AND P0, PT, R11, R6, PT ;  /* 0x000000060b00720c */ /* 0x000fda0003f04270 */
[----:B------:R-:W-:Y:S05]  /*2ec0*/  @!P0 BRA `(.L_x_46) ;  /* 0xfffffffc00808947 */ /* 0x000fea000383ffff */
.L_x_44:
        /* <DEDUP_REMOVED lines=20> */
.L_x_50:
        /* <DEDUP_REMOVED lines=8> */
.L_x_49:
[----:B------:R-:W-:Y:S05]  /*3090*/  BSYNC.RECONVERGENT B2 ;  /* 0x0000000000027941 */ /* 0x000fea0003800200 */
.L_x_48:
        /* <DEDUP_REMOVED lines=16> */
.L_x_53:
        /* <DEDUP_REMOVED lines=20> */
[----:B------:R-:W5:Y:S04]  /*32e0*/  LDG.E.CONSTANT R22, desc[UR6][R2.64+0x2400] ;  /* 0x0024000602167981 */ /* 0x000f68000c1e9900 */
[----:B------:R0:W5:Y:S04]  /*32f0*/  LDG.E.CONSTANT R5, desc[UR6][R4.64] ;  /* 0x0000000604057981 */ /* 0x000168000c1e9900 */
        /* <DEDUP_REMOVED lines=17> */
.L_x_52:
[----:B------:R-:W-:Y:S05]  /*3410*/  BSYNC.RECONVERGENT B2 ;  /* 0x0000000000027941 */ /* 0x000fea0003800200 */
.L_x_51:
        /* <DEDUP_REMOVED lines=10> */
[----:B------:R-:W5:Y:S01]  /*34c0*/  LDG.E.CONSTANT R16, desc[UR6][R2.64+0x1400] ;  /* 0x0014000602107981 */ /* 0x000f62000c1e9900 */
[----:B0-----:R-:W-:-:S04]  /*34d0*/  IMAD.WIDE.U32 R4, R11, 0x4, R6 ;  /* 0x000000040b047825 */ /* 0x001fc800078e0006 */
[----:B------:R-:W-:Y:S02]  /*34e0*/  IMAD.WIDE.U32 R6, R13, 0x4, R6 ;  /* 0x000000040d067825 */ /* 0x000fe400078e0006 */
[----:B------:R0:W2:Y:S04]  /*34f0*/  LDG.E.CONSTANT R5, desc[UR6][R4.64] ;  /* 0x0000000604057981 */ /* 0x0000a8000c1e9900 */
[----:B------:R1:W3:Y:S04]  /*3500*/  LDG.E.CONSTANT R13, desc[UR6][R2.64] ;  /* 0x00000006020d7981 */ /* 0x0002e8000c1e9900 */
[----:B------:R-:W4:Y:S01]  /*3510*/  LDG.E.CONSTANT R7, desc[UR6][R6.64] ;  /* 0x0000000606077981 */ /* 0x000f22000c1e9900 */
[----:B0-----:R-:W-:Y:S01]  /*3520*/  IADD3 R4, P1, PT, R2, 0x2000, RZ ;  /* 0x0000200002047810 */ /* 0x001fe20007f3e0ff */
[----:B------:R-:W-:Y:S01]  /*3530*/  VIADD R10, R10, 0x800 ;  /* 0x000008000a0a7836 */ /* 0x000fe20000000000 */
[----:B------:R-:W-:Y:S01]  /*3540*/  PLOP3.LUT P0, PT, PT, PT, PT, 0x8, 0x80 ;  /* 0x000000000080781c */ /* 0x000fe20003f0e170 */
[----:B------:R-:W-:-:S02]  /*3550*/  VIADD R11, R11, 0x800 ;  /* 0x000008000b0b7836 */ /* 0x000fc40000000000 */
[----:B-1----:R-:W-:Y:S01]  /*3560*/  IMAD.MOV.U32 R2, RZ, RZ, R4 ;  /* 0x000000ffff027224 */ /* 0x002fe200078e0004 */
[----:B--2---:R-:W-:-:S04]  /*3570*/  IADD3 R12, PT, PT, R12, R5, R8 ;  /* 0x000000050c0c7210 */ /* 0x004fc80007ffe008 */
[----:B---3--:R-:W-:Y:S01]  /*3580*/  IADD3 R12, PT, PT, R14, R13, R12 ;  /* 0x0000000d0e0c7210 */ /* 0x008fe20007ffe00c */
[----:B------:R-:W-:-:S03]  /*3590*/  IMAD.X R5, RZ, RZ, R3, P1 ;  /* 0x000000ffff057224 */ /* 0x000fc600008e0603 */
[----:B----4-:R-:W-:Y:S01]  /*35a0*/  IADD3 R12, PT, PT, R15, R7, R12 ;  /* 0x000000070f0c7210 */ /* 0x010fe20007ffe00c */
[----:B------:R-:W-:-:S03]  /*35b0*/  IMAD.MOV.U32 R3, RZ, RZ, R5 ;  /* 0x000000ffff037224 */ /* 0x000fc600078e0005 */
[----:B-----5:R-:W-:-:S07]  /*35c0*/  IADD3 R8, PT, PT, R16, R17, R12 ;  /* 0x0000001110087210 */ /* 0x020fce0007ffe00c */
.L_x_55:
[----:B------:R-:W-:Y:S05]  /*35d0*/  BSYNC.RECONVERGENT B2 ;  /* 0x0000000000027941 */ /* 0x000fea0003800200 */
.L_x_54:
        /* <DEDUP_REMOVED lines=10> */
.L_x_47:
[----:B------:R-:W-:Y:S05]  /*3680*/  BSYNC.RECONVERGENT B1 ;  /* 0x0000000000017941 */ /* 0x000fea0003800200 */
.L_x_45:
[----:B------:R-:W0:Y:S01]  /*3690*/  S2R R9, SR_LANEID ;  /* 0x0000000000097919 */ /* 0x000e220000000000 */
[----:B------:R-:W1:Y:S01]  /*36a0*/  SHFL.DOWN PT, R2, R8, 0x1, 0x1f ;  /* 0x08201f0008027f89 */ /* 0x000e6200000e0000 */
[C---:B0-----:R-:W-:Y:S02]  /*36b0*/  ISETP.GT.AND P0, PT, R9.reuse, 0x1e, PT ;  /* 0x0000001e0900780c */ /* 0x041fe40003f04270 */
[C---:B------:R-:W-:Y:S02]  /*36c0*/  ISETP.NE.AND P1, PT, R9.reuse, RZ, PT ;  /* 0x000000ff0900720c */ /* 0x040fe40003f25270 */
        /* <DEDUP_REMOVED lines=37> */
[----:B0-----:R-:W-:-:S07]  /*3920*/  IMAD.IADD R3, R0, 0x1, R9 ;  /* 0x0000000100037824 */ /* 0x001fce00078e0209 */
.L_x_17:
[----:B------:R-:W-:Y:S05]  /*3930*/  BSYNC.RECONVERGENT B0 ;  /* 0x0000000000007941 */ /* 0x000fea0003800200 */
.L_x_1:
[----:B------:R-:W-:Y:S05]  /*3940*/  @P0 EXIT ;  /* 0x000000000000094d */ /* 0x000fea0003800000 */
[----:B-1----:R-:W1:Y:S01]  /*3950*/  LDC.64 R4, c[0x0][0x388] ;  /* 0x0000e200ff047b82 */ /* 0x002e620000000a00 */
[----:B------:R-:W0:Y:S02]  /*3960*/  LDCU UR4, c[0x0][0x398] ;  /* 0x00007300ff0477ac */ /* 0x000e240008000800 */
[----:B0-234-:R-:W-:-:S05]  /*3970*/  VIADD R3, R3, UR4 ;  /* 0x0000000403037c36 */ /* 0x01dfca0008000000 */
[----:B-1----:R-:W-:Y:S01]  /*3980*/  STG.E desc[UR6][R4.64], R3 ;  /* 0x0000000304007986 */ /* 0x002fe2000c101906 */
[----:B------:R-:W-:Y:S05]  /*3990*/  EXIT ;  /* 0x000000000000794d */ /* 0x000fea0003800000 */
.L_x_56:
[----:B------:R-:W-:-:S00]  /*39a0*/  BRA `(.L_x_56) ;  /* 0xfffffffc00fc7947 */ /* 0x000fc0000383ffff */
[----:B------:R-:W-:-:S00]  /*39b0*/  NOP ;  /* 0x0000000000007918 */ /* 0x000fc00000000000 */
        /* <DEDUP_REMOVED lines=12> */
.L_x_294:


//--------------------- .text._ZN3cub18CUB_300001_SM_10006detail6reduce18DeviceReduceKernelINS2_10policy_hubIiyN4cuda3std3__44plusIiEEE10Policy1000EN6thrust24THRUST_300001_SM_1000_NS6detail15normal_iteratorINSD_10device_ptrIiEEEEyS9_iNS7_10__identityEEEvT0_PT3_T1_NS0_13GridEvenShareISN_EET2_T4_ --------------------------
	.section	.text._ZN3cub18CUB_300001_SM_10006detail6reduce18DeviceReduceKernelINS2_10policy_hubIiyN4cuda3std3__44plusIiEEE10Policy1000EN6thrust24THRUST_300001_SM_1000_NS6detail15normal_iteratorINSD_10device_ptrIiEEEEyS9_iNS7_10__identityEEEvT0_PT3_T1_NS0_13GridEvenShareISN_EET2_T4_,"ax",@progbits
	.align	128
        .global         _ZN3cub18CUB_300001_SM_10006detail6reduce18DeviceReduceKernelINS2_10policy_hubIiyN4cuda3std3__44plusIiEEE10Policy1000EN6thrust24THRUST_300001_SM_1000_NS6detail15normal_iteratorINSD_10device_ptrIiEEEEyS9_iNS7_10__identityEEEvT0_PT3_T1_NS0_13GridEvenShareISN_EET2_T4_
        .type           _ZN3cub18CUB_300001_SM_10006detail6reduce18DeviceReduceKernelINS2_10policy_hubIiyN4cuda3std3__44plusIiEEE10Policy1000EN6thrust24THRUST_300001_SM_1000_NS6detail15normal_iteratorINSD_10device_ptrIiEEEEyS9_iNS7_10__identityEEEvT0_PT3_T1_NS0_13GridEvenShareISN_EET2_T4_,@function
        .size           _ZN3cub18CUB_300001_SM_10006detail6reduce18DeviceReduceKernelINS2_10policy_hubIiyN4cuda3std3__44plusIiEEE10Policy1000EN6thrust24THRUST_300001_SM_1000_NS6detail15normal_iteratorINSD_10device_ptrIiEEEEyS9_iNS7_10__identityEEEvT0_PT3_T1_NS0_13GridEvenShareISN_EET2_T4_,(.L_x_295 - _ZN3cub18CUB_300001_SM_10006detail6reduce18DeviceReduceKernelINS2_10policy_hubIiyN4cuda3std3__44plusIiEEE10Policy1000EN6thrust24THRUST_300001_SM_1000_NS6detail15normal_iteratorINSD_10device_ptrIiEEEEyS9_iNS7_10__identityEEEvT0_PT3_T1_NS0_13GridEvenShareISN_EET2_T4_)
        .other          _ZN3cub18CUB_300001_SM_10006detail6reduce18DeviceReduceKernelINS2_10policy_hubIiyN4cuda3std3__44plusIiEEE10Policy1000EN6thrust24THRUST_300001_SM_1000_NS6detail15normal_iteratorINSD_10device_ptrIiEEEEyS9_iNS7_10__identityEEEvT0_PT3_T1_NS0_13GridEvenShareISN_EET2_T4_,@"STO_CUDA_ENTRY STV_DEFAULT"
_ZN3cub18CUB_300001_SM_10006detail6reduce18DeviceReduceKernelINS2_10policy_hubIiyN4cuda3std3__44plusIiEEE10Policy1000EN6thrust24THRUST_300001_SM_1000_NS6detail15normal_iteratorINSD_10device_ptrIiEEEEyS9_iNS7_10__identityEEEvT0_PT3_T1_NS0_13GridEvenShareISN_EET2_T4_:
.text._ZN3cub18CUB_300001_SM_10006detail6reduce18DeviceReduceKernelINS2_10policy_hubIiyN4cuda3std3__44plusIiEEE10Policy1000EN6thrust24THRUST_300001_SM_1000_NS6detail15normal_iteratorINSD_10device_ptrIiEEEEyS9_iNS7_10__identityEEEvT0_PT3_T1_NS0_13GridEvenShareISN_EET2_T4_:
[----:B------:R-:W-:Y:S08]  /*0000*/  LDC R1, c[0x0][0x37c] ;  /* 0x0000df00ff017b82 */ /* 0x000ff00000000800 */
[----:B------:R-:W0:Y:S01]  /*0010*/  S2UR UR16, SR_CTAID.X ;  /* 0x00000000001079c3 */ /* 0x000e220000002500 */
[----:B------:R-:W1:Y:S01]  /*0020*/  LDCU.64 UR8, c[0x0][0x3b8] ;  /* 0x00007700ff0877ac */ /* 0x000e620008000a00 */
[----:B------:R-:W-:Y:S01]  /*0030*/  BSSY.RECONVERGENT B0, `(.L_x_57) ;  /* 0x0000201000007945 */ /* 0x000fe20003800200 */
[----:B------:R-:W2:Y:S01]  /*0040*/  LDCU UR5, c[0x0][0x3c0] ;  /* 0x00007800ff0577ac */ /* 0x000ea20008000800 */
[----:B------:R-:W3:Y:S01]  /*0050*/  LDCU.64 UR14, c[0x0][0x358] ;  /* 0x00006b00ff0e77ac */ /* 0x000ee20008000a00 */
[----:B-1----:R-:W-:-:S02]  /*0060*/  IMAD.U32 R2, RZ, RZ, UR8 ;  /* 0x00000008ff027e24 */ /* 0x002fc4000f8e00ff */
[----:B------:R-:W-:Y:S01]  /*0070*/  IMAD.U32 R3, RZ, RZ, UR9 ;  /* 0x00000009ff037e24 */ /* 0x000fe2000f8e00ff */
[----:B--2---:R-:W-:Y:S02]  /*0080*/  USHF.L.U32 UR5, UR5, 0xc, URZ ;  /* 0x0000000c05057899 */ /* 0x004fe400080006ff */
[----:B0-----:R-:W-:Y:S02]  /*0090*/  USHF.L.U32 UR7, UR16, 0xc, URZ ;  /* 0x0000000c10077899 */ /* 0x001fe400080006ff */
[----:B------:R-:W-:-:S04]  /*00a0*/  USHF.R.S32.HI UR4, URZ, 0x1f, UR5 ;  /* 0x0000001fff047899 */ /* 0x000fc80008011405 */
[----:B------:R-:W-:-:S04]  /*00b0*/  IADD3 R23, P1, PT, R2, -UR7, RZ ;  /* 0x8000000702177c10 */ /* 0x000fc8000ff3e0ff */
[----:B------:R-:W-:Y:S02]  /*00c0*/  ISETP.GT.U32.AND P0, PT, R23, 0xfff, PT ;  /* 0x00000fff1700780c */ /* 0x000fe40003f04070 */
[----:B------:R-:W-:-:S04]  /*00d0*/  IADD3.X R22, PT, PT, R3, -0x1, RZ, P1, !PT ;  /* 0xffffffff03167810 */ /* 0x000fc80000ffe4ff */
[----:B------:R-:W-:-:S13]  /*00e0*/  ISETP.GT.U32.AND.EX P0, PT, R22, RZ, PT, P0 ;  /* 0x000000ff1600720c */ /* 0x000fda0003f04100 */
[----:B---3--:R-:W-:Y:S05]  /*00f0*/  @P0 BRA `(.L_x_58) ;  /* 0x0000000c00ac0947 */ /* 0x008fea0003800000 */
[----:B------:R-:W0:Y:S01]  /*0100*/  S2R R3, SR_TID.X ;  /* 0x0000000000037919 */ /* 0x000e220000002100 */
[----:B------:R-:W-:Y:S01]  /*0110*/  VIADD R0, R2, -UR7 ;  /* 0x8000000702007c36 */ /* 0x000fe20008000000 */
[----:B------:R-:W-:Y:S01]  /*0120*/  BSSY.RECONVERGENT B1, `(.L_x_59) ;  /* 0x000000a000017945 */ /* 0x000fe20003800200 */
[----:B------:R-:W-:-:S03]  /*0130*/  IMAD.MOV.U32 R4, RZ, RZ, RZ ;  /* 0x000000ffff047224 */ /* 0x000fc600078e00ff */
[----:B0-----:R-:W-:Y:S01]  /*0140*/  ISETP.GE.AND P0, PT, R3, R0, PT ;  /* 0x000000000300720c */ /* 0x001fe20003f06270 */
[----:B------:R-:W-:-:S12]  /*0150*/  IMAD.MOV.U32 R5, RZ, RZ, R3 ;  /* 0x000000ffff057224 */ /* 0x000fd800078e0003 */
[----:B------:R-:W-:Y:S05]  /*0160*/  @P0 BRA `(.L_x_60) ;  /* 0x0000000000140947 */ /* 0x000fea0003800000 */
[----:B------:R-:W0:Y:S01]  /*0170*/  LDC.64 R6, c[0x0][0x380] ;  /* 0x0000e000ff067b82 */ /* 0x000e220000000a00 */
[----:B------:R-:W-:-:S04]  /*0180*/  VIADD R5, R3, UR7 ;  /* 0x0000000703057c36 */ /* 0x000fc80008000000 */
[----:B0-----:R-:W-:-:S05]  /*0190*/  IMAD.WIDE.U32 R6, R5, 0x4, R6 ;  /* 0x0000000405067825 */ /* 0x001fca00078e0006 */
[----:B------:R0:W5:Y:S01]  /*01a0*/  LDG.E R4, desc[UR14][R6.64] ;  /* 0x0000000e06047981 */ /* 0x000162000c1e1900 */
[----:B------:R-:W-:-:S07]  /*01b0*/  VIADD R5, R3, 0x100 ;  /* 0x0000010003057836 */ /* 0x000fce0000000000 */
.L_x_60:
[----:B------:R-:W-:Y:S05]  /*01c0*/  BSYNC.RECONVERGENT B1 ;  /* 0x0000000000017941 */ /* 0x000fea0003800200 */
.L_x_59:
[----:B------:R-:W-:Y:S01]  /*01d0*/  ISETP.GE.AND P0, PT, R5, R0, PT ;  /* 0x000000000500720c */ /* 0x000fe20003f06270 */
[----:B------:R-:W-:-:S12]  /*01e0*/  BSSY.RECONVERGENT B1, `(.L_x_61) ;  /* 0x000006c000017945 */ /* 0x000fd80003800200 */
[----:B------:R-:W-:Y:S05]  /*01f0*/  @P0 BRA `(.L_x_62) ;  /* 0x0000000400a80947 */ /* 0x000fea0003800000 */
[----:B0-----:R-:W-:Y:S01]  /*0200*/  LOP3.LUT R7, RZ, R5, RZ, 0x33, !PT ;  /* 0x00000005ff077212 */ /* 0x001fe200078e33ff */
[----:B------:R-:W-:Y:S03]  /*0210*/  BSSY.RECONVERGENT B2, `(.L_x_63) ;  /* 0x0000030000027945 */ /* 0x000fe60003800200 */
[----:B------:R-:W-:-:S04]  /*0220*/  IADD3 R7, PT, PT, R2, -UR7, R7 ;  /* 0x8000000702077c10 */ /* 0x000fc8000fffe007 */
[C---:B------:R-:W-:Y:S02]  /*0230*/  ISETP.GE.U32.AND P1, PT, R7.reuse, 0xf00, PT ;  /* 0x00000f000700780c */ /* 0x040fe40003f26070 */
[----:B------:R-:W-:-:S04]  /*0240*/  LEA.HI R2, R7, 0x1, RZ, 0x18 ;  /* 0x0000000107027811 */ /* 0x000fc800078fc0ff */
[----:B------:R-:W-:-:S04]  /*0250*/  LOP3.LUT R21, R2, 0xf, RZ, 0xc0, !PT ;  /* 0x0000000f02157812 */ /* 0x000fc800078ec0ff */
[----:B------:R-:W-:-:S03]  /*0260*/  ISETP.NE.AND P0, PT, R21, RZ, PT ;  /* 0x000000ff1500720c */ /* 0x000fc60003f05270 */
[----:B------:R-:W-:Y:S10]  /*0270*/  @!P1 BRA `(.L_x_64) ;  /* 0x0000000000a49947 */ /* 0x000ff40003800000 */
[----:B------:R-:W0:Y:S01]  /*0280*/  LDCU.64 UR8, c[0x0][0x380] ;  /* 0x00007000ff0877ac */ /* 0x000e220008000a00 */
[----:B------:R-:W-:Y:S01]  /*0290*/  IMAD.WIDE.U32 R6, R5, 0x4, RZ ;  /* 0x0000000405067825 */ /* 0x000fe200078e00ff */
[----:B------:R-:W-:Y:S01]  /*02a0*/  LOP3.LUT R8, R2, 0x1fffff0, RZ, 0xc0, !PT ;  /* 0x01fffff002087812 */ /* 0x000fe200078ec0ff */
[----:B------:R-:W-:-:S04]  /*02b0*/  UIMAD.WIDE.U32 UR4, UR16, 0x4000, URZ ;  /* 0x00004000100478a5 */ /* 0x000fc8000f8e00ff */
[----:B------:R-:W-:Y:S02]  /*02c0*/  IMAD.MOV R8, RZ, RZ, -R8 ;  /* 0x000000ffff087224 */ /* 0x000fe400078e0a08 */
[----:B------:R-:W-:Y:S02]  /*02d0*/  LOP3.LUT R14, R6, UR4, RZ, 0xfc, !PT ;  /* 0x00000004060e7c12 */ /* 0x000fe4000f8efcff */
[----:B------:R-:W-:Y:S02]  /*02e0*/  LOP3.LUT R7, R7, UR5, RZ, 0xfc, !PT ;  /* 0x0000000507077c12 */ /* 0x000fe4000f8efcff */
[----:B0-----:R-:W-:-:S04]  /*02f0*/  IADD3 R14, P1, PT, R14, UR8, RZ ;  /* 0x000000080e0e7c10 */ /* 0x001fc8000ff3e0ff */
[----:B------:R-:W-:-:S04]  /*0300*/  IADD3 R14, P2, PT, R14, 0x2000, RZ ;  /* 0x000020000e0e7810 */ /* 0x000fc80007f5e0ff */
[----:B------:R-:W-:-:S09]  /*0310*/  IADD3.X R7, PT, PT, RZ, UR9, R7, P2, P1 ;  /* 0x00000009ff077c10 */ /* 0x000fd200097e2407 */
.L_x_65:
[----:B------:R-:W-:-:S05]  /*0320*/  IMAD.MOV.U32 R6, RZ, RZ, R14 ;  /* 0x000000ffff067224 */ /* 0x000fca00078e000e */
[----:B------:R-:W2:Y:S04]  /*0330*/  LDG.E R15, desc[UR14][R6.64+-0x2000] ;  /* 0xffe0000e060f7981 */ /* 0x000ea8000c1e1900 */
[----:B------:R-:W2:Y:S04]  /*0340*/  LDG.E R16, desc[UR14][R6.64+-0x1c00] ;  /* 0xffe4000e06107981 */ /* 0x000ea8000c1e1900 */
[----:B------:R-:W3:Y:S04]  /*0350*/  LDG.E R18, desc[UR14][R6.64+-0x1800] ;  /* 0xffe8000e06127981 */ /* 0x000ee8000c1e1900 */
[----:B------:R-:W3:Y:S04]  /*0360*/  LDG.E R17, desc[UR14][R6.64+-0x1400] ;  /* 0xffec000e06117981 */ /* 0x000ee8000c1e1900 */
[----:B------:R-:W4:Y:S04]  /*0370*/  LDG.E R20, desc[UR14][R6.64+-0x1000] ;  /* 0xfff0000e06147981 */ /* 0x000f28000c1e1900 */
        /* <DEDUP_REMOVED lines=10> */
[----:B------:R0:W4:Y:S01]  /*0420*/  LDG.E R10, desc[UR14][R6.64+0x1c00] ;  /* 0x001c000e060a7981 */ /* 0x000122000c1e1900 */
[----:B------:R-:W-:-:S02]  /*0430*/  VIADD R8, R8, 0x10 ;  /* 0x0000001008087836 */ /* 0x000fc40000000000 */
[----:B------:R-:W-:-:S03]  /*0440*/  VIADD R5, R5, 0x1000 ;  /* 0x0000100005057836 */ /* 0x000fc60000000000 */
[----:B------:R-:W-:Y:S02]  /*0450*/  ISETP.NE.AND P1, PT, R8, RZ, PT ;  /* 0x000000ff0800720c */ /* 0x000fe40003f25270 */
[----:B--2--5:R-:W-:-:S04]  /*0460*/  IADD3 R15, PT, PT, R16, R15, R4 ;  /* 0x0000000f100f7210 */ /* 0x024fc80007ffe004 */
[----:B---3--:R-:W-:-:S04]  /*0470*/  IADD3 R15, PT, PT, R17, R18, R15 ;  /* 0x00000012110f7210 */ /* 0x008fc80007ffe00f */
[----:B----4-:R-:W-:-:S04]  /*0480*/  IADD3 R15, PT, PT, R19, R20, R15 ;  /* 0x00000014130f7210 */ /* 0x010fc80007ffe00f */
[----:B------:R-:W-:-:S04]  /*0490*/  IADD3 R15, PT, PT, R23, R22, R15 ;  /* 0x00000016170f7210 */ /* 0x000fc80007ffe00f */
[----:B------:R-:W-:-:S04]  /*04a0*/  IADD3 R15, PT, PT, R25, R24, R15 ;  /* 0x00000018190f7210 */ /* 0x000fc80007ffe00f */
[----:B------:R-:W-:Y:S02]  /*04b0*/  IADD3 R13, PT, PT, R13, R14, R15 ;  /* 0x0000000e0d0d7210 */ /* 0x000fe40007ffe00f */
[----:B------:R-:W-:-:S05]  /*04c0*/  IADD3 R14, P2, PT, R6, 0x4000, RZ ;  /* 0x00004000060e7810 */ /* 0x000fca0007f5e0ff */
[----:B0-----:R-:W-:Y:S01]  /*04d0*/  IMAD.X R7, RZ, RZ, R7, P2 ;  /* 0x000000ffff077224 */ /* 0x001fe200010e0607 */
[----:B------:R-:W-:-:S04]  /*04e0*/  IADD3 R9, PT, PT, R12, R9, R13 ;  /* 0x000000090c097210 */ /* 0x000fc80007ffe00d */
[----:B------:R-:W-:Y:S01]  /*04f0*/  IADD3 R4, PT, PT, R10, R11, R9 ;  /* 0x0000000b0a047210 */ /* 0x000fe20007ffe009 */
[----:B------:R-:W-:Y:S06]  /*0500*/  @P1 BRA `(.L_x_65) ;  /* 0xfffffffc00841947 */ /* 0x000fec000383ffff */
.L_x_64:
[----:B------:R-:W-:Y:S05]  /*0510*/  BSYNC.RECONVERGENT B2 ;  /* 0x0000000000027941 */ /* 0x000fea0003800200 */
.L_x_63:
[----:B------:R-:W-:Y:S05]  /*0520*/  @!P0 BRA `(.L_x_62) ;  /* 0x0000000000dc8947 */ /* 0x000fea0003800000 */
[----:B------:R-:W-:Y:S01]  /*0530*/  ISETP.GE.U32.AND P0, PT, R21, 0x8, PT ;  /* 0x000000081500780c */ /* 0x000fe20003f06070 */
[----:B------:R-:W-:Y:S01]  /*0540*/  BSSY.RECONVERGENT B2, `(.L_x_66) ;  /* 0x0000016000027945 */ /* 0x000fe20003800200 */
[----:B------:R-:W-:-:S04]  /*0550*/  LOP3.LUT R16, R2, 0x7, RZ, 0xc0, !PT ;  /* 0x0000000702107812 */ /* 0x000fc800078ec0ff */
[----:B------:R-:W-:-:S07]  /*0560*/  ISETP.NE.AND P1, PT, R16, RZ, PT ;  /* 0x000000ff1000720c */ /* 0x000fce0003f25270 */
[----:B------:R-:W-:Y:S06]  /*0570*/  @!P0 BRA `(.L_x_67) ;  /* 0x0000000000488947 */ /* 0x000fec0003800000 */
[----:B------:R-:W0:Y:S01]  /*0580*/  LDCU.64 UR4, c[0x0][0x380] ;  /* 0x00007000ff0477ac */ /* 0x000e220008000a00 */
[----:B------:R-:W-:-:S04]  /*0590*/  IADD3 R7, P0, PT, R5, UR7, RZ ;  /* 0x0000000705077c10 */ /* 0x000fc8000ff1e0ff */
[----:B------:R-:W-:Y:S02]  /*05a0*/  LEA.HI.X.SX32 R8, R5, RZ, 0x1, P0 ;  /* 0x000000ff05087211 */ /* 0x000fe400000f0eff */
[----:B0-----:R-:W-:-:S04]  /*05b0*/  LEA R6, P0, R7, UR4, 0x2 ;  /* 0x0000000407067c11 */ /* 0x001fc8000f8010ff */
[----:B------:R-:W-:-:S05]  /*05c0*/  LEA.HI.X R7, R7, UR5, R8, 0x2, P0 ;  /* 0x0000000507077c11 */ /* 0x000fca00080f1408 */
[----:B------:R-:W2:Y:S04]  /*05d0*/  LDG.E R9, desc[UR14][R6.64] ;  /* 0x0000000e06097981 */ /* 0x000ea8000c1e1900 */
[----:B------:R-:W2:Y:S04]  /*05e0*/  LDG.E R8, desc[UR14][R6.64+0x400] ;  /* 0x0004000e06087981 */ /* 0x000ea8000c1e1900 */
[----:B------:R-:W3:Y:S04]  /*05f0*/  LDG.E R11, desc[UR14][R6.64+0x800] ;  /* 0x0008000e060b7981 */ /* 0x000ee8000c1e1900 */
[----:B------:R-:W3:Y:S04]  /*0600*/  LDG.E R10, desc[UR14][R6.64+0xc00] ;  /* 0x000c000e060a7981 */ /* 0x000ee8000c1e1900 */
[----:B------:R-:W4:Y:S04]  /*0610*/  LDG.E R13, desc[UR14][R6.64+0x1000] ;  /* 0x0010000e060d7981 */ /* 0x000f28000c1e1900 */
[----:B------:R-:W4:Y:S04]  /*0620*/  LDG.E R12, desc[UR14][R6.64+0x1400] ;  /* 0x0014000e060c7981 */ /* 0x000f28000c1e1900 */
[----:B------:R-:W4:Y:S04]  /*0630*/  LDG.E R15, desc[UR14][R6.64+0x1800] ;  /* 0x0018000e060f7981 */ /* 0x000f28000c1e1900 */
[----:B------:R-:W4:Y:S01]  /*0640*/  LDG.E R14, desc[UR14][R6.64+0x1c00] ;  /* 0x001c000e060e7981 */ /* 0x000f22000c1e1900 */
[----:B------:R-:W-:Y:S01]  /*0650*/  VIADD R5, R5, 0x800 ;  /* 0x0000080005057836 */ /* 0x000fe20000000000 */
[----:B--2--5:R-:W-:-:S04]  /*0660*/  IADD3 R8, PT, PT, R8, R9, R4 ;  /* 0x0000000908087210 */ /* 0x024fc80007ffe004 */
[----:B---3--:R-:W-:-:S04]  /*0670*/  IADD3 R8, PT, PT, R10, R11, R8 ;  /* 0x0000000b0a087210 */ /* 0x008fc80007ffe008 */
[----:B----4-:R-:W-:-:S04]  /*0680*/  IADD3 R8, PT, PT, R12, R13, R8 ;  /* 0x0000000d0c087210 */ /* 0x010fc80007ffe008 */
[----:B------:R-:W-:-:S07]  /*0690*/  IADD3 R4, PT, PT, R14, R15, R8 ;  /* 0x0000000f0e047210 */ /* 0x000fce0007ffe008 */
.L_x_67:
[----:B------:R-:W-:Y:S05]  /*06a0*/  BSYNC.RECONVERGENT B2 ;  /* 0x0000000000027941 */ /* 0x000fea0003800200 */
.L_x_66:
        /* <DEDUP_REMOVED lines=14> */
[----:B------:R-:W3:Y:S01]  /*0790*/  LDG.E R10, desc[UR14][R6.64+0xc00] ;  /* 0x000c000e060a7981 */ /* 0x000ee2000c1e1900 */
[----:B------:R-:W-:Y:S01]  /*07a0*/  VIADD R5, R5, 0x400 ;  /* 0x0000040005057836 */ /* 0x000fe20000000000 */
[----:B--2--5:R-:W-:-:S04]  /*07b0*/  IADD3 R4, PT, PT, R8, R9, R4 ;  /* 0x0000000908047210 */ /* 0x024fc80007ffe004 */
[----:B---3--:R-:W-:-:S07]  /*07c0*/  IADD3 R4, PT, PT, R10, R11, R4 ;  /* 0x0000000b0a047210 */ /* 0x008fce0007ffe004 */
.L_x_69:
[----:B------:R-:W-:Y:S05]  /*07d0*/  BSYNC.RECONVERGENT B2 ;  /* 0x0000000000027941 */ /* 0x000fea0003800200 */
.L_x_68:
[----:B------:R-:W-:Y:S05]  /*07e0*/  @!P1 BRA `(.L_x_62) ;  /* 0x00000000002c9947 */ /* 0x000fea0003800000 */
[----:B------:R-:W0:Y:S01]  /*07f0*/  LDC.64 R6, c[0x0][0x380] ;  /* 0x0000e000ff067b82 */ /* 0x000e220000000a00 */
[----:B------:R-:W-:Y:S02]  /*0800*/  IMAD.U32 R9, RZ, RZ, UR16 ;  /* 0x00000010ff097e24 */ /* 0x000fe4000f8e00ff */
[----:B------:R-:W-:Y:S02]  /*0810*/  IMAD.MOV R2, RZ, RZ, -R2 ;  /* 0x000000ffff027224 */ /* 0x000fe400078e0a02 */
[----:B0-----:R-:W-:-:S07]  /*0820*/  IMAD.WIDE.U32 R6, R9, 0x4000, R6 ;  /* 0x0000400009067825 */ /* 0x001fce00078e0006 */
.L_x_70:
[----:B------:R-:W-:-:S06]  /*0830*/  IMAD.WIDE R8, R5, 0x4, R6 ;  /* 0x0000000405087825 */ /* 0x000fcc00078e0206 */
[----:B------:R-:W2:Y:S01]  /*0840*/  LDG.E R9, desc[UR14][R8.64] ;  /* 0x0000000e08097981 */ /* 0x000ea2000c1e1900 */
[----:B------:R-:W-:Y:S02]  /*0850*/  VIADD R2, R2, 0x1 ;  /* 0x0000000102027836 */ /* 0x000fe40000000000 */
[----:B------:R-:W-:-:S03]  /*0860*/  VIADD R5, R5, 0x100 ;  /* 0x0000010005057836 */ /* 0x000fc60000000000 */
[----:B------:R-:W-:Y:S01]  /*0870*/  ISETP.NE.AND P0, PT, R2, RZ, PT ;  /* 0x000000ff0200720c */ /* 0x000fe20003f05270 */
[----:B--2--5:R-:W-:-:S12]  /*0880*/  IMAD.IADD R4, R9, 0x1, R4 ;  /* 0x0000000109047824 */ /* 0x024fd800078e0204 */
[----:B------:R-:W-:Y:S05]  /*0890*/  @P0 BRA `(.L_x_70) ;  /* 0xfffffffc00e40947 */ /* 0x000fea000383ffff */
.L_x_62:
[----:B------:R-:W-:Y:S05]  /*08a0*/  BSYNC.RECONVERGENT B1 ;  /* 0x0000000000017941 */ /* 0x000fea0003800200 */
.L_x_61:
[----:B------:R-:W-:-:S13]  /*08b0*/  ISETP.GE.AND P0, PT, R0, 0x100, PT ;  /* 0x000001000000780c */ /* 0x000fda0003f06270 */
[----:B------:R-:W-:Y:S05]  /*08c0*/  @!P0 BRA `(.L_x_71) ;  /* 0x0000000000ac8947 */ /* 0x000fea0003800000 */
[----:B------:R-:W1:Y:S01]  /*08d0*/  S2R R8, SR_LANEID ;  /* 0x0000000000087919 */ /* 0x000e620000000000 */
[----:B-----5:R-:W2:Y:S01]  /*08e0*/  SHFL.DOWN PT, R0, R4, 0x1, 0x1f ;  /* 0x08201f0004007f89 */ /* 0x020ea200000e0000 */
[C---:B-1----:R-:W-:Y:S02]  /*08f0*/  ISETP.GT.AND P0, PT, R8.reuse, 0x1e, PT ;  /* 0x0000001e0800780c */ /* 0x042fe40003f04270 */
[----:B------:R-:W-:Y:S02]  /*0900*/  ISETP.NE.AND P1, PT, R8, RZ, PT ;  /* 0x000000ff0800720c */ /* 0x000fe40003f25270 */
[----:B--2---:R-:W-:Y:S02]  /*0910*/  SEL R5, R0, RZ, !P0 ;  /* 0x000000ff00057207 */ /* 0x004fe40004000000 */
[----:B------:R-:W-:-:S03]  /*0920*/  ISETP.GT.AND P0, PT, R8, 0x1d, PT ;  /* 0x0000001d0800780c */ /* 0x000fc60003f04270 */
[----:B------:R-:W-:-:S05]  /*0930*/  IMAD.IADD R5, R5, 0x1, R4 ;  /* 0x0000000105057824 */ /* 0x000fca00078e0204 */
[----:B------:R-:W1:Y:S01]  /*0940*/  SHFL.DOWN PT, R0, R5, 0x2, 0x1f ;  /* 0x08401f0005007f89 */ /* 0x000e6200000e0000 */
[----:B0-----:R-:W0:Y:S01]  /*0950*/  @!P1 S2R R6, SR_CgaCtaId ;  /* 0x0000000000069919 */ /* 0x001e220000008800 */
[----:B-1----:R-:W-:Y:S02]  /*0960*/  SEL R0, R0, RZ, !P0 ;  /* 0x000000ff00007207 */ /* 0x002fe40004000000 */
[----:B------:R-:W-:-:S03]  /*0970*/  ISETP.GT.AND P0, PT, R8, 0x1b, PT ;  /* 0x0000001b0800780c */ /* 0x000fc60003f04270 */
[----:B------:R-:W-:Y:S01]  /*0980*/  IMAD.IADD R0, R5, 0x1, R0 ;  /* 0x0000000105007824 */ /* 0x000fe200078e0200 */
[----:B------:R-:W-:-:S04]  /*0990*/  @!P1 MOV R5, 0x400 ;  /* 0x0000040000059802 */ /* 0x000fc80000000f00 */
[----:B------:R-:W1:Y:S01]  /*09a0*/  SHFL.DOWN PT, R2, R0, 0x4, 0x1f ;  /* 0x08801f0000027f89 */ /* 0x000e6200000e0000 */
[----:B0-----:R-:W-:Y:S02]  /*09b0*/  @!P1 LEA R5, R6, R5, 0x18 ;  /* 0x0000000506059211 */ /* 0x001fe400078ec0ff */
[----:B-1----:R-:W-:Y:S02]  /*09c0*/  SEL R7, R2, RZ, !P0 ;  /* 0x000000ff02077207 */ /* 0x002fe40004000000 */
        /* <DEDUP_REMOVED lines=19> */
[----:B--2---:R-:W-:Y:S04]  /*0b00*/  LDS R0, [UR4+0xc] ;  /* 0x00000c04ff007984 */ /* 0x004fe80008000800 */
[----:B------:R-:W0:Y:S04]  /*0b10*/  LDS.128 R4, [UR4+0x10] ;  /* 0x00001004ff047984 */ /* 0x000e280008000c00 */
[----:B------:R-:W1:Y:S01]  /*0b20*/  LDS.64 R2, [UR4+0x20] ;  /* 0x00002004ff027984 */ /* 0x000e620008000a00 */
[----:B0-----:R-:W-:-:S04]  /*0b30*/  IADD3 R0, PT, PT, R4, R0, R9 ;  /* 0x0000000004007210 */ /* 0x001fc80007ffe009 */
[----:B------:R-:W-:-:S04]  /*0b40*/  IADD3 R0, PT, PT, R6, R0, R5 ;  /* 0x0000000006007210 */ /* 0x000fc80007ffe005 */
[----:B-1----:R-:W-:-:S05]  /*0b50*/  IADD3 R0, PT, PT, R2, R0, R7 ;  /* 0x0000000002007210 */ /* 0x002fca0007ffe007 */
[----:B------:R-:W-:Y:S01]  /*0b60*/  IMAD.IADD R9, R0, 0x1, R3 ;  /* 0x0000000100097824 */ /* 0x000fe200078e0203 */
[----:B------:R-:W-:Y:S06]  /*0b70*/  BRA `(.L_x_72) ;  /* 0x0000001400307947 */ /* 0x000fec0003800000 */
.L_x_71:
[----:B------:R-:W-:Y:S01]  /*0b80*/  LOP3.LUT R2, R3, 0x3e0, RZ, 0xc0, !PT ;  /* 0x000003e003027812 */ /* 0x000fe200078ec0ff */
[----:B------:R-:W1:Y:S03]  /*0b90*/  S2R R10, SR_LANEID ;  /* 0x00000000000a7919 */ /* 0x000e660000000000 */
[----:B0-----:R-:W-:Y:S01]  /*0ba0*/  LOP3.LUT R7, RZ, R2, RZ, 0x33, !PT ;  /* 0x00000002ff077212 */ /* 0x001fe200078e33ff */
[----:B------:R-:W-:-:S04]  /*0bb0*/  VIADD R5, R2, 0x20 ;  /* 0x0000002002057836 */ /* 0x000fc80000000000 */
[----:B------:R-:W-:Y:S01]  /*0bc0*/  IMAD.IADD R7, R0, 0x1, R7 ;  /* 0x0000000100077824 */ /* 0x000fe200078e0207 */
[----:B------:R-:W-:-:S04]  /*0bd0*/  ISETP.GT.AND P0, PT, R5, R0, PT ;  /* 0x000000000500720c */ /* 0x000fc80003f04270 */
[----:B------:R-:W-:-:S05]  /*0be0*/  SEL R7, R7, 0x1f, P0 ;  /* 0x0000001f07077807 */ /* 0x000fca0000000000 */
[----:B-----5:R-:W0:Y:S01]  /*0bf0*/  SHFL.DOWN PT, R2, R4, 0x1, R7 ;  /* 0x0820000004027989 */ /* 0x020e2200000e0007 */
[CC--:B-1----:R-:W-:Y:S01]  /*0c00*/  ISETP.GE.AND P0, PT, R10.reuse, R7.reuse, PT ;  /* 0x000000070a00720c */ /* 0x0c2fe20003f06270 */
[C---:B------:R-:W-:Y:S01]  /*0c10*/  VIADD R6, R10.reuse, 0x2 ;  /* 0x000000020a067836 */ /* 0x040fe20000000000 */
[C---:B------:R-:W-:Y:S01]  /*0c20*/  ISETP.NE.AND P1, PT, R10.reuse, RZ, PT ;  /* 0x000000ff0a00720c */ /* 0x040fe20003f25270 */
[----:B------:R-:W-:Y:S01]  /*0c30*/  VIADD R8, R10, 0x4 ;  /* 0x000000040a087836 */ /* 0x000fe20000000000 */
[----:B0-----:R-:W-:Y:S02]  /*0c40*/  SEL R5, R2, RZ, !P0 ;  /* 0x000000ff02057207 */ /* 0x001fe40004000000 */
        /* <DEDUP_REMOVED lines=35> */
[----:B------:R-:W0:Y:S04]  /*0e80*/  LDS.128 R4, [UR4+0x10] ;  /* 0x00001004ff047984 */ /* 0x000e280008000c00 */
[----:B------:R-:W2:Y:S04]  /*0e90*/  LDS R2, [UR4+0xc] ;  /* 0x00000c04ff027984 */ /* 0x000ea80008000800 */
[----:B------:R-:W3:Y:S01]  /*0ea0*/  LDS.64 R10, [UR4+0x20] ;  /* 0x00002004ff0a7984 */ /* 0x000ee20008000a00 */
[----:B0-----:R-:W-:Y:S02]  /*0eb0*/  SEL R4, R4, RZ, P2 ;  /* 0x000000ff04047207 */ /* 0x001fe40001000000 */
[----:B------:R-:W-:-:S02]  /*0ec0*/  ISETP.GT.AND P2, PT, R0, 0x60, PT ;  /* 0x000000600000780c */ /* 0x000fc40003f44270 */
[----:B--2---:R-:W-:Y:S02]  /*0ed0*/  SEL R2, R2, RZ, P1 ;  /* 0x000000ff02027207 */ /* 0x004fe40000800000 */
        /* <DEDUP_REMOVED lines=8> */
[----:B---3--:R-:W-:Y:S02]  /*0f60*/  SEL R10, R10, RZ, P2 ;  /* 0x000000ff0a0a7207 */ /* 0x008fe40001000000 */
[----:B------:R-:W-:Y:S02]  /*0f70*/  SEL R11, R11, RZ, P3 ;  /* 0x000000ff0b0b7207 */ /* 0x000fe40001800000 */
[----:B------:R-:W-:-:S05]  /*0f80*/  IADD3 R2, PT, PT, R10, R2, R7 ;  /* 0x000000020a027210 */ /* 0x000fca0007ffe007 */
[----:B-1----:R-:W-:Y:S01]  /*0f90*/  IMAD.IADD R9, R2, 0x1, R11 ;  /* 0x0000000102097824 */ /* 0x002fe200078e020b */
[----:B------:R-:W-:Y:S06]  /*0fa0*/  BRA `(.L_x_72) ;  /* 0x0000001000247947 */ /* 0x000fec0003800000 */
.L_x_58:
[----:B------:R-:W0:Y:S01]  /*0fb0*/  S2R R0, SR_TID.X ;  /* 0x0000000000007919 */ /* 0x000e220000002100 */
[----:B------:R-:W1:Y:S01]  /*0fc0*/  LDC.64 R4, c[0x0][0x380] ;  /* 0x0000e000ff047b82 */ /* 0x000e620000000a00 */
[----:B0-----:R-:W-:-:S04]  /*0fd0*/  VIADD R7, R0, UR7 ;  /* 0x0000000700077c36 */ /* 0x001fc80008000000 */
[----:B-1----:R-:W-:-:S05]  /*0fe0*/  IMAD.WIDE.U32 R4, R7, 0x4, R4 ;  /* 0x0000000407047825 */ /* 0x002fca00078e0004 */
[----:B------:R-:W2:Y:S04]  /*0ff0*/  LDG.E R6, desc[UR14][R4.64] ;  /* 0x0000000e04067981 */ /* 0x000ea8000c1e1900 */
[----:B------:R-:W2:Y:S04]  /*1000*/  LDG.E R7, desc[UR14][R4.64+0x400] ;  /* 0x0004000e04077981 */ /* 0x000ea8000c1e1900 */
[----:B------:R-:W2:Y:S04]  /*1010*/  LDG.E R8, desc[UR14][R4.64+0x800] ;  /* 0x0008000e04087981 */ /* 0x000ea8000c1e1900 */
[----:B------:R-:W3:Y:S04]  /*1020*/  LDG.E R9, desc[UR14][R4.64+0xc00] ;  /* 0x000c000e04097981 */ /* 0x000ee8000c1e1900 */
[----:B------:R-:W3:Y:S04]  /*1030*/  LDG.E R10, desc[UR14][R4.64+0x1000] ;  /* 0x0010000e040a7981 */ /* 0x000ee8000c1e1900 */
[----:B------:R-:W4:Y:S04]  /*1040*/  LDG.E R11, desc[UR14][R4.64+0x1400] ;  /* 0x0014000e040b7981 */ /* 0x000f28000c1e1900 */
[----:B------:R-:W4:Y:S04]  /*1050*/  LDG.E R12, desc[UR14][R4.64+0x1800] ;  /* 0x0018000e040c7981 */ /* 0x000f28000c1e1900 */
[----:B------:R-:W5:Y:S04]  /*1060*/  LDG.E R13, desc[UR14][R4.64+0x1c00] ;  /* 0x001c000e040d7981 */ /* 0x000f68000c1e1900 */
[----:B------:R-:W5:Y:S04]  /*1070*/  LDG.E R14, desc[UR14][R4.64+0x2000] ;  /* 0x0020000e040e7981 */ /* 0x000f68000c1e1900 */
[----:B------:R-:W5:Y:S04]  /*1080*/  LDG.E R15, desc[UR14][R4.64+0x2400] ;  /* 0x0024000e040f7981 */ /* 0x000f68000c1e1900 */
[----:B------:R-:W5:Y:S04]  /*1090*/  LDG.E R16, desc[UR14][R4.64+0x2800] ;  /* 0x0028000e04107981 */ /* 0x000f68000c1e1900 */
[----:B------:R-:W5:Y:S04]  /*10a0*/  LDG.E R17, desc[UR14][R4.64+0x2c00] ;  /* 0x002c000e04117981 */ /* 0x000f68000c1e1900 */
[----:B------:R-:W5:Y:S04]  /*10b0*/  LDG.E R18, desc[UR14][R4.64+0x3000] ;  /* 0x0030000e04127981 */ /* 0x000f68000c1e1900 */
[----:B------:R-:W5:Y:S04]  /*10c0*/  LDG.E R19, desc[UR14][R4.64+0x3400] ;  /* 0x0034000e04137981 */ /* 0x000f68000c1e1900 */
[----:B------:R-:W5:Y:S04]  /*10d0*/  LDG.E R20, desc[UR14][R4.64+0x3800] ;  /* 0x0038000e04147981 */ /* 0x000f68000c1e1900 */
[----:B------:R-:W5:Y:S01]  /*10e0*/  LDG.E R21, desc[UR14][R4.64+0x3c00] ;  /* 0x003c000e04157981 */ /* 0x000f62000c1e1900 */
[----:B------:R-:W-:-:S04]  /*10f0*/  ISETP.GE.U32.AND P0, PT, R23, UR5, PT ;  /* 0x0000000517007c0c */ /* 0x000fc8000bf06070 */
[----:B------:R-:W-:Y:S02]  /*1100*/  ISETP.GE.U32.AND.EX P0, PT, R22, UR4, PT, P0 ;  /* 0x0000000416007c0c */ /* 0x000fe4000bf06100 */
[----:B--2---:R-:W-:-:S04]  /*1110*/  IADD3 R6, PT, PT, R8, R7, R6 ;  /* 0x0000000708067210 */ /* 0x004fc80007ffe006 */
[----:B---3--:R-:W-:-:S04]  /*1120*/  IADD3 R6, PT, PT, R10, R9, R6 ;  /* 0x000000090a067210 */ /* 0x008fc80007ffe006 */
[----:B----4-:R-:W-:-:S04]  /*1130*/  IADD3 R6, PT, PT, R12, R11, R6 ;  /* 0x0000000b0c067210 */ /* 0x010fc80007ffe006 */
[----:B-----5:R-:W-:-:S04]  /*1140*/  IADD3 R6, PT, PT, R14, R13, R6 ;  /* 0x0000000d0e067210 */ /* 0x020fc80007ffe006 */
[----:B------:R-:W-:-:S04]  /*1150*/  IADD3 R6, PT, PT, R16, R15, R6 ;  /* 0x0000000f10067210 */ /* 0x000fc80007ffe006 */
[----:B------:R-:W-:-:S04]  /*1160*/  IADD3 R6, PT, PT, R18, R17, R6 ;  /* 0x0000001112067210 */ /* 0x000fc80007ffe006 */
[----:B------:R-:W-:-:S05]  /*1170*/  IADD3 R6, PT, PT, R20, R19, R6 ;  /* 0x0000001314067210 */ /* 0x000fca0007ffe006 */
[----:B------:R-:W-:Y:S01]  /*1180*/  IMAD.IADD R8, R21, 0x1, R6 ;  /* 0x0000000115087824 */ /* 0x000fe200078e0206 */
[----:B------:R-:W-:Y:S06]  /*1190*/  @!P0 BRA `(.L_x_73) ;  /* 0x0000000c00008947 */ /* 0x000fec0003800000 */
[----:B------:R-:W-:Y:S01]  /*11a0*/  UIADD3 UR8, UP0, UPT, UR5, UR7, URZ ;  /* 0x0000000705087290 */ /* 0x000fe2000ff1e0ff */
[----:B------:R-:W-:Y:S01]  /*11b0*/  IADD3 R20, P1, PT, R2, -0x1000, RZ ;  /* 0xfffff00002147810 */ /* 0x000fe20007f3e0ff */
[----:B------:R-:W0:Y:S01]  /*11c0*/  LDCU.64 UR12, c[0x0][0x380] ;  /* 0x00007000ff0c77ac */ /* 0x000e220008000a00 */
[----:B------:R-:W-:Y:S02]  /*11d0*/  LOP3.LUT R5, RZ, R0, RZ, 0x33, !PT ;  /* 0x00000000ff057212 */ /* 0x000fe400078e33ff */
[----:B------:R-:W-:Y:S01]  /*11e0*/  IADD3.X R9, PT, PT, R3, -0x1, RZ, P1, !PT ;  /* 0xffffffff03097810 */ /* 0x000fe20000ffe4ff */
[----:B------:R-:W-:Y:S01]  /*11f0*/  UIADD3.X UR9, UPT, UPT, URZ, UR4, URZ, UP0, !UPT ;  /* 0x00000004ff097290 */ /* 0x000fe200087fe4ff */
[----:B------:R-:W-:Y:S01]  /*1200*/  ISETP.LT.U32.AND P0, PT, R20, UR8, PT ;  /* 0x0000000814007c0c */ /* 0x000fe2000bf01070 */
[----:B------:R-:W-:Y:S01]  /*1210*/  UMOV UR6, UR5 ;  /* 0x0000000500067c82 */ /* 0x000fe20008000000 */
[----:B------:R-:W-:Y:S01]  /*1220*/  IADD3 R11, P2, PT, R0, UR8, RZ ;  /* 0x00000008000b7c10 */ /* 0x000fe2000ff5e0ff */
[----:B------:R-:W-:Y:S01]  /*1230*/  UMOV UR4, URZ ;  /* 0x000000ff00047c82 */ /* 0x000fe20008000000 */
[----:B------:R-:W-:Y:S01]  /*1240*/  IADD3 R5, PT, PT, R2, -UR5, R5 ;  /* 0x8000000502057c10 */ /* 0x000fe2000fffe005 */
[----:B------:R-:W-:Y:S01]  /*1250*/  IMAD.U32 R10, RZ, RZ, UR9 ;  /* 0x00000009ff0a7e24 */ /* 0x000fe2000f8e00ff */
[----:B------:R-:W-:Y:S01]  /*1260*/  UMOV UR10, UR8 ;  /* 0x00000008000a7c82 */ /* 0x000fe20008000000 */
[----:B------:R-:W-:-:S02]  /*1270*/  IMAD.X R4, RZ, RZ, UR9, P2 ;  /* 0x00000009ff047e24 */ /* 0x000fc400090e06ff */
[----:B------:R-:W-:Y:S01]  /*1280*/  VIADD R7, R5, -UR7 ;  /* 0x8000000705077c36 */ /* 0x000fe20008000000 */
[----:B------:R-:W-:Y:S01]  /*1290*/  ISETP.GT.U32.AND.EX P0, PT, R10, R9, PT, P0 ;  /* 0x000000090a00720c */ /* 0x000fe20003f04100 */
[----:B------:R-:W-:Y:S01]  /*12a0*/  UMOV UR7, UR9 ;  /* 0x0000000900077c82 */ /* 0x000fe20008000000 */
[----:B0-----:R-:W-:-:S04]  /*12b0*/  LEA R6, P1, R11, UR12, 0x2 ;  /* 0x0000000c0b067c11 */ /* 0x001fc8000f8210ff */
[----:B------:R-:W-:Y:S02]  /*12c0*/  IADD3 R6, P2, PT, R6, 0x2000, RZ ;  /* 0x0000200006067810 */ /* 0x000fe40007f5e0ff */
[----:B------:R-:W-:-:S05]  /*12d0*/  LEA.HI.X R11, R11, UR13, R4, 0x2, P1 ;  /* 0x0000000d0b0b7c11 */ /* 0x000fca00088f1404 */
[----:B------:R-:W-:Y:S01]  /*12e0*/  IMAD.X R11, RZ, RZ, R11, P2 ;  /* 0x000000ffff0b7224 */ /* 0x000fe200010e060b */
[----:B------:R-:W-:Y:S06]  /*12f0*/  @P0 BRA `(.L_x_74) ;  /* 0x0000000000d40947 */ /* 0x000fec0003800000 */
[----:B------:R-:W0:Y:S01]  /*1300*/  LDC.64 R2, c[0x0][0x3b8] ;  /* 0x0000ee00ff027b82 */ /* 0x000e220000000a00 */
[----:B------:R-:W1:Y:S01]  /*1310*/  LDCU.64 UR12, c[0x0][0x380] ;  /* 0x00007000ff0c77ac */ /* 0x000e620008000a00 */
[----:B------:R-:W-:Y:S01]  /*1320*/  NOP ;  /* 0x0000000000007918 */ /* 0x000fe20000000000 */
.L_x_75:
[----:B------:R-:W-:-:S05]  /*1330*/  IADD3 R5, P0, PT, R0, UR8, RZ ;  /* 0x0000000800057c10 */ /* 0x000fca000ff1e0ff */
[----:B------:R-:W-:Y:S01]  /*1340*/  IMAD.X R10, RZ, RZ, UR9, P0 ;  /* 0x00000009ff0a7e24 */ /* 0x000fe200080e06ff */
[----:B-1----:R-:W-:-:S04]  /*1350*/  LEA R4, P0, R5, UR12, 0x2 ;  /* 0x0000000c05047c11 */ /* 0x002fc8000f8010ff */
[----:B------:R-:W-:-:S05]  /*1360*/  LEA.HI.X R5, R5, UR13, R10, 0x2, P0 ;  /* 0x0000000d05057c11 */ /* 0x000fca00080f140a */
        /* <DEDUP_REMOVED lines=15> */
[----:B------:R1:W5:Y:S01]  /*1460*/  LDG.E R21, desc[UR14][R4.64+0x3c00] ;  /* 0x003c000e04157981 */ /* 0x000362000c1e1900 */
[----:B------:R-:W-:-:S02]  /*1470*/  USHF.R.S32.HI UR11, URZ, 0x1f, UR5 ;  /* 0x0000001fff0b7899 */ /* 0x000fc40008011405 */
[----:B------:R-:W-:-:S04]  /*1480*/  UIADD3 UR6, UP0, UPT, UR5, UR10, URZ ;  /* 0x0000000a05067290 */ /* 0x000fc8000ff1e0ff */
[----:B------:R-:W-:Y:S01]  /*1490*/  UIADD3.X UR7, UPT, UPT, UR11, UR7, URZ, UP0, !UPT ;  /* 0x000000070b077290 */ /* 0x000fe200087fe4ff */
[----:B--2---:R-:W-:Y:S02]  /*14a0*/  IADD3 R22, PT, PT, R22, R23, R8 ;  /* 0x0000001716167210 */ /* 0x004fe40007ffe008 */
[----:B0-----:R-:W-:-:S04]  /*14b0*/  IADD3 R8, P1, PT, R2, -UR8, RZ ;  /* 0x8000000802087c10 */ /* 0x001fc8000ff3e0ff */
[----:B------:R-:W-:Y:S02]  /*14c0*/  ISETP.GE.U32.AND P0, PT, R8, UR5, PT ;  /* 0x0000000508007c0c */ /* 0x000fe4000bf06070 */
[----:B---3--:R-:W-:Y:S02]  /*14d0*/  IADD3 R22, PT, PT, R25, R24, R22 ;  /* 0x0000001819167210 */ /* 0x008fe40007ffe016 */
[----:B-1----:R-:W-:-:S04]  /*14e0*/  IADD3.X R4, PT, PT, R3, ~UR9, RZ, P1, !PT ;  /* 0x8000000903047c10 */ /* 0x002fc80008ffe4ff */
[----:B------:R-:W-:Y:S02]  /*14f0*/  ISETP.GE.U32.AND.EX P0, PT, R4, UR11, PT, P0 ;  /* 0x0000000b04007c0c */ /* 0x000fe4000bf06100 */
[----:B----4-:R-:W-:-:S04]  /*1500*/  IADD3 R22, PT, PT, R27, R26, R22 ;  /* 0x0000001a1b167210 */ /* 0x010fc80007ffe016 */
[----:B-----5:R-:W-:-:S04]  /*1510*/  IADD3 R18, PT, PT, R19, R18, R22 ;  /* 0x0000001213127210 */ /* 0x020fc80007ffe016 */
[----:B------:R-:W-:-:S04]  /*1520*/  IADD3 R10, PT, PT, R10, R15, R18 ;  /* 0x0000000f0a0a7210 */ /* 0x000fc80007ffe012 */
[----:B------:R-:W-:-:S04]  /*1530*/  IADD3 R10, PT, PT, R16, R17, R10 ;  /* 0x00000011100a7210 */ /* 0x000fc80007ffe00a */
[----:B------:R-:W-:-:S04]  /*1540*/  IADD3 R10, PT, PT, R13, R14, R10 ;  /* 0x0000000e0d0a7210 */ /* 0x000fc80007ffe00a */
[----:B------:R-:W-:Y:S01]  /*1550*/  IADD3 R8, PT, PT, R21, R12, R10 ;  /* 0x0000000c15087210 */ /* 0x000fe20007ffe00a */
[----:B------:R-:W-:Y:S06]  /*1560*/  @!P0 BRA `(.L_x_73) ;  /* 0x00000008000c8947 */ /* 0x000fec0003800000 */
[----:B------:R-:W-:Y:S02]  /*1570*/  UIADD3 UR8, UP0, UPT, UR5, UR8, URZ ;  /* 0x0000000805087290 */ /* 0x000fe4000ff1e0ff */
[----:B------:R-:W-:Y:S01]  /*1580*/  IMAD.U32 R5, RZ, RZ, UR5 ;  /* 0x00000005ff057e24 */ /* 0x000fe2000f8e00ff */
[----:B------:R-:W-:Y:S01]  /*1590*/  UIADD3 UR4, UPT, UPT, UR4, 0x1, URZ ;  /* 0x0000000104047890 */ /* 0x000fe2000fffe0ff */
[----:B------:R-:W-:Y:S01]  /*15a0*/  IMAD.MOV.U32 R10, RZ, RZ, R6 ;  /* 0x000000ffff0a7224 */ /* 0x000fe200078e0006 */
[----:B------:R-:W-:Y:S01]  /*15b0*/  UIADD3.X UR9, UPT, UPT, UR11, UR9, URZ, UP0, !UPT ;  /* 0x000000090b097290 */ /* 0x000fe200087fe4ff */
[----:B------:R-:W-:Y:S01]  /*15c0*/  VIADD R7, R7, -UR5 ;  /* 0x8000000507077c36 */ /* 0x000fe20008000000 */
[----:B------:R-:W-:Y:S01]  /*15d0*/  ISETP.LT.U32.AND P0, PT, R20, UR8, PT ;  /* 0x0000000814007c0c */ /* 0x000fe2000bf01070 */
[----:B------:R-:W-:Y:S01]  /*15e0*/  IMAD.WIDE R10, R5, 0x4, R10 ;  /* 0x00000004050a7825 */ /* 0x000fe200078e020a */
[----:B------:R-:W-:-:S03]  /*15f0*/  UMOV UR10, UR6 ;  /* 0x00000006000a7c82 */ /* 0x000fc60008000000 */
[----:B------:R-:W-:Y:S02]  /*1600*/  IMAD.U32 R4, RZ, RZ, UR9 ;  /* 0x00000009ff047e24 */ /* 0x000fe4000f8e00ff */
[----:B------:R-:W-:-:S03]  /*1610*/  IMAD.MOV.U32 R6, RZ, RZ, R10 ;  /* 0x000000ffff067224 */ /* 0x000fc600078e000a */
[----:B------:R-:W-:-:S13]  /*1620*/  ISETP.GT.U32.AND.EX P0, PT, R4, R9, PT, P0 ;  /* 0x000000090400720c */ /* 0x000fda0003f04100 */
[----:B------:R-:W-:Y:S05]  /*1630*/  @!P0 BRA `(.L_x_75) ;  /* 0xfffffffc003c8947 */ /* 0x000fea000383ffff */
[----:B------:R-:W-:-:S05]  /*1640*/  UMOV UR6, UR5 ;  /* 0x0000000500067c82 */ /* 0x000fca0008000000 */
.L_x_74:
[C---:B------:R-:W-:Y:S01]  /*1650*/  VIADD R5, R2.reuse, -UR8 ;  /* 0x8000000802057c36 */ /* 0x040fe20008000000 */
[----:B------:R-:W-:Y:S01]  /*1660*/  ISETP.LE.U32.AND P1, PT, R2, UR8, PT ;  /* 0x0000000802007c0c */ /* 0x000fe2000bf23070 */
[----:B------:R-:W-:Y:S01]  /*1670*/  IMAD.U32 R4, RZ, RZ, UR9 ;  /* 0x00000009ff047e24 */ /* 0x000fe2000f8e00ff */
[----:B------:R-:W-:Y:S02]  /*1680*/  BSSY.RECONVERGENT B1, `(.L_x_73) ;  /* 0x0000071000017945 */ /* 0x000fe40003800200 */
[----:B------:R-:W-:-:S04]  /*1690*/  ISETP.GE.AND P0, PT, R0, R5, PT ;  /* 0x000000050000720c */ /* 0x000fc80003f06270 */
[----:B------:R-:W-:-:S13]  /*16a0*/  ISETP.GE.U32.OR.EX P0, PT, R4, R3, P0, P1 ;  /* 0x000000030400720c */ /* 0x000fda0000706510 */
[----:B------:R-:W-:Y:S05]  /*16b0*/  @P0 BRA `(.L_x_76) ;  /* 0x0000000400b40947 */ /* 0x000fea0003800000 */
[----:B------:R-:W0:Y:S01]  /*16c0*/  LDC R4, c[0x0][0x3c0] ;  /* 0x0000f000ff047b82 */ /* 0x000e220000000800 */
[----:B------:R-:W-:Y:S01]  /*16d0*/  USHF.L.U32 UR5, UR16, 0xc, URZ ;  /* 0x0000000c10057899 */ /* 0x000fe200080006ff */
[----:B------:R-:W-:Y:S01]  /*16e0*/  LOP3.LUT R3, RZ, R0, RZ, 0x33, !PT ;  /* 0x00000000ff037212 */ /* 0x000fe200078e33ff */
[----:B------:R-:W-:Y:S02]  /*16f0*/  BSSY.RECONVERGENT B2, `(.L_x_77) ;  /* 0x000002e000027945 */ /* 0x000fe40003800200 */
[----:B------:R-:W-:-:S06]  /*1700*/  UIADD3 UR5, UPT, UPT, UR5, UR6, URZ ;  /* 0x0000000605057290 */ /* 0x000fcc000fffe0ff */
[----:B------:R-:W-:Y:S01]  /*1710*/  IADD3 R2, PT, PT, R2, -UR5, R3 ;  /* 0x8000000502027c10 */ /* 0x000fe2000fffe003 */
[----:B0-----:R-:W-:-:S04]  /*1720*/  IMAD R3, R4, UR4, RZ ;  /* 0x0000000404037c24 */ /* 0x001fc8000f8e02ff */
[----:B------:R-:W-:-:S05]  /*1730*/  IMAD R2, R3, -0x1000, R2 ;  /* 0xfffff00003027824 */ /* 0x000fca00078e0202 */
[C---:B------:R-:W-:Y:S02]  /*1740*/  ISETP.GE.U32.AND P0, PT, R2.reuse, 0xf00, PT ;  /* 0x00000f000200780c */ /* 0x040fe40003f06070 */
[----:B------:R-:W-:Y:S01]  /*1750*/  LEA.HI R20, R2, 0x1, RZ, 0x18 ;  /* 0x0000000102147811 */ /* 0x000fe200078fc0ff */
[----:B------:R-:W-:-:S03]  /*1760*/  IMAD.MOV.U32 R2, RZ, RZ, R0 ;  /* 0x000000ffff027224 */ /* 0x000fc600078e0000 */
[----:B------:R-:W-:-:S04]  /*1770*/  LOP3.LUT R21, R20, 0xf, RZ, 0xc0, !PT ;  /* 0x0000000f14157812 */ /* 0x000fc800078ec0ff */
[----:B------:R-:W-:-:S03]  /*1780*/  ISETP.NE.AND P1, PT, R21, RZ, PT ;  /* 0x000000ff1500720c */ /* 0x000fc60003f25270 */
[----:B------:R-:W-:Y:S10]  /*1790*/  @!P0 BRA `(.L_x_78) ;  /* 0x00000000008c8947 */ /* 0x000ff40003800000 */
[----:B------:R-:W-:-:S04]  /*17a0*/  LEA.HI R2, R7, 0x1, RZ, 0x18 ;  /* 0x0000000107027811 */ /* 0x000fc800078fc0ff */
[----:B------:R-:W-:Y:S01]  /*17b0*/  LOP3.LUT R3, R2, 0x1fffff0, RZ, 0xc0, !PT ;  /* 0x01fffff002037812 */ /* 0x000fe200078ec0ff */
[----:B------:R-:W-:-:S04]  /*17c0*/  IMAD.MOV.U32 R2, RZ, RZ, R0 ;  /* 0x000000ffff027224 */ /* 0x000fc800078e0000 */
[----:B------:R-:W-:-:S07]  /*17d0*/  IMAD.MOV R3, RZ, RZ, -R3 ;  /* 0x000000ffff037224 */ /* 0x000fce00078e0a03 */
.L_x_79:
[----:B------:R-:W-:-:S05]  /*17e0*/  IMAD.MOV.U32 R10, RZ, RZ, R6 ;  /* 0x000000ffff0a7224 */ /* 0x000fca00078e0006 */
        /* <DEDUP_REMOVED lines=16> */
[----:B------:R-:W-:-:S02]  /*18f0*/  VIADD R3, R3, 0x10 ;  /* 0x0000001003037836 */ /* 0x000fc40000000000 */
[----:B------:R-:W-:-:S03]  /*1900*/  VIADD R2, R2, 0x1000 ;  /* 0x0000100002027836 */ /* 0x000fc60000000000 */
[----:B------:R-:W-:Y:S02]  /*1910*/  ISETP.NE.AND P0, PT, R3, RZ, PT ;  /* 0x000000ff0300720c */ /* 0x000fe40003f05270 */
[----:B--2---:R-:W-:-:S04]  /*1920*/  IADD3 R14, PT, PT, R14, R15, R8 ;  /* 0x0000000f0e0e7210 */ /* 0x004fc80007ffe008 */
[----:B---3--:R-:W-:-:S04]  /*1930*/  IADD3 R14, PT, PT, R16, R17, R14 ;  /* 0x00000011100e7210 */ /* 0x008fc80007ffe00e */
[----:B----4-:R-:W-:-:S04]  /*1940*/  IADD3 R14, PT, PT, R18, R19, R14 ;  /* 0x00000013120e7210 */ /* 0x010fc80007ffe00e */
[----:B-----5:R-:W-:-:S04]  /*1950*/  IADD3 R14, PT, PT, R22, R23, R14 ;  /* 0x00000017160e7210 */ /* 0x020fc80007ffe00e */
[----:B------:R-:W-:-:S04]  /*1960*/  IADD3 R14, PT, PT, R24, R25, R14 ;  /* 0x00000019180e7210 */ /* 0x000fc80007ffe00e */
[----:B------:R-:W-:Y:S02]  /*1970*/  IADD3 R13, PT, PT, R6, R13, R14 ;  /* 0x0000000d060d7210 */ /* 0x000fe40007ffe00e */
[----:B------:R-:W-:-:S05]  /*1980*/  IADD3 R6, P2, PT, R10, 0x4000, RZ ;  /* 0x000040000a067810 */ /* 0x000fca0007f5e0ff */
[----:B0-----:R-:W-:Y:S01]  /*1990*/  IMAD.X R11, RZ, RZ, R11, P2 ;  /* 0x000000ffff0b7224 */ /* 0x001fe200010e060b */
[----:B------:R-:W-:-:S04]  /*19a0*/  IADD3 R9, PT, PT, R12, R9, R13 ;  /* 0x000000090c097210 */ /* 0x000fc80007ffe00d */
[----:B------:R-:W-:Y:S01]  /*19b0*/  IADD3 R8, PT, PT, R5, R4, R9 ;  /* 0x0000000405087210 */ /* 0x000fe20007ffe009 */
[----:B------:R-:W-:Y:S06]  /*19c0*/  @P0 BRA `(.L_x_79) ;  /* 0xfffffffc00840947 */ /* 0x000fec000383ffff */
.L_x_78:
[----:B------:R-:W-:Y:S05]  /*19d0*/  BSYNC.RECONVERGENT B2 ;  /* 0x0000000000027941 */ /* 0x000fea0003800200 */
.L_x_77:
[----:B------:R-:W-:Y:S05]  /*19e0*/  @!P1 BRA `(.L_x_76) ;  /* 0x0000000000e89947 */ /* 0x000fea0003800000 */
[----:B------:R-:W-:Y:S01]  /*19f0*/  ISETP.GE.U32.AND P0, PT, R21, 0x8, PT ;  /* 0x000000081500780c */ /* 0x000fe20003f06070 */
[----:B------:R-:W-:Y:S01]  /*1a00*/  BSSY.RECONVERGENT B2, `(.L_x_80) ;  /* 0x0000015000027945 */ /* 0x000fe20003800200 */
[----:B------:R-:W-:-:S04]  /*1a10*/  LOP3.LUT R15, R20, 0x7, RZ, 0xc0, !PT ;  /* 0x00000007140f7812 */ /* 0x000fc800078ec0ff */
[----:B------:R-:W-:-:S07]  /*1a20*/  ISETP.NE.AND P1, PT, R15, RZ, PT ;  /* 0x000000ff0f00720c */ /* 0x000fce0003f25270 */
[----:B------:R-:W-:Y:S06]  /*1a30*/  @!P0 BRA `(.L_x_81) ;  /* 0x0000000000448947 */ /* 0x000fec0003800000 */
[----:B------:R-:W-:-:S05]  /*1a40*/  IADD3 R3, P0, PT, R2, UR8, RZ ;  /* 0x0000000802037c10 */ /* 0x000fca000ff1e0ff */
[----:B------:R-:W-:Y:S01]  /*1a50*/  IMAD.X R6, RZ, RZ, UR9, P0 ;  /* 0x00000009ff067e24 */ /* 0x000fe200080e06ff */
[----:B------:R-:W-:-:S04]  /*1a60*/  LEA R4, P0, R3, UR12, 0x2 ;  /* 0x0000000c03047c11 */ /* 0x000fc8000f8010ff */
        /* <DEDUP_REMOVED lines=8> */
[----:B------:R-:W5:Y:S01]  /*1af0*/  LDG.E R13, desc[UR14][R4.64+0x1c00] ;  /* 0x001c000e040d7981 */ /* 0x000f62000c1e1900 */
[----:B------:R-:W-:Y:S01]  /*1b00*/  VIADD R2, R2, 0x800 ;  /* 0x0000080002027836 */ /* 0x000fe20000000000 */
[----:B--2---:R-:W-:-:S04]  /*1b10*/  IADD3 R3, PT, PT, R6, R3, R8 ;  /* 0x0000000306037210 */ /* 0x004fc80007ffe008 */
[----:B---3--:R-:W-:-:S04]  /*1b20*/  IADD3 R3, PT, PT, R9, R10, R3 ;  /* 0x0000000a09037210 */ /* 0x008fc80007ffe003 */
[----:B----4-:R-:W-:-:S04]  /*1b30*/  IADD3 R3, PT, PT, R11, R12, R3 ;  /* 0x0000000c0b037210 */ /* 0x010fc80007ffe003 */
[----:B-----5:R-:W-:-:S07]  /*1b40*/  IADD3 R8, PT, PT, R13, R14, R3 ;  /* 0x0000000e0d087210 */ /* 0x020fce0007ffe003 */
.L_x_81:
[----:B------:R-:W-:Y:S05]  /*1b50*/  BSYNC.RECONVERGENT B2 ;  /* 0x0000000000027941 */ /* 0x000fea0003800200 */
.L_x_80:
[----:B------:R-:W-:Y:S05]  /*1b60*/  @!P1 BRA `(.L_x_76) ;  /* 0x0000000000889947 */ /* 0x000fea0003800000 */
[----:B------:R-:W-:Y:S01]  /*1b70*/  ISETP.GE.U32.AND P0, PT, R15, 0x4, PT ;  /* 0x000000040f00780c */ /* 0x000fe20003f06070 */
[----:B------:R-:W-:Y:S01]  /*1b80*/  BSSY.RECONVERGENT B2, `(.L_x_82) ;  /* 0x000000e000027945 */ /* 0x000fe20003800200 */
[----:B------:R-:W-:-:S11]  /*1b90*/  LOP3.LUT P1, RZ, R20, 0x3, RZ, 0xc0, !PT ;  /* 0x0000000314ff7812 */ /* 0x000fd6000782c0ff */
[----:B------:R-:W-:Y:S05]  /*1ba0*/  @!P0 BRA `(.L_x_83) ;  /* 0x00000000002c8947 */ /* 0x000fea0003800000 */
[----:B------:R-:W-:-:S05]  /*1bb0*/  IADD3 R3, P0, PT, R2, UR8, RZ ;  /* 0x0000000802037c10 */ /* 0x000fca000ff1e0ff */
[----:B------:R-:W-:Y:S01]  /*1bc0*/  IMAD.X R6, RZ, RZ, UR9, P0 ;  /* 0x00000009ff067e24 */ /* 0x000fe200080e06ff */
[----:B------:R-:W-:-:S04]  /*1bd0*/  LEA R4, P0, R3, UR12, 0x2 ;  /* 0x0000000c03047c11 */ /* 0x000fc8000f8010ff */
[----:B------:R-:W-:-:S05]  /*1be0*/  LEA.HI.X R5, R3, UR13, R6, 0x2, P0 ;  /* 0x0000000d03057c11 */ /* 0x000fca00080f1406 */
[----:B------:R-:W2:Y:S04]  /*1bf0*/  LDG.E R3, desc[UR14][R4.64] ;  /* 0x0000000e04037981 */ /* 0x000ea8000c1e1900 */
[----:B------:R-:W2:Y:S04]  /*1c00*/  LDG.E R6, desc[UR14][R4.64+0x400] ;  /* 0x0004000e04067981 */ /* 0x000ea8000c1e1900 */
[----:B------:R-:W3:Y:S04]  /*1c10*/  LDG.E R10, desc[UR14][R4.64+0x800] ;  /* 0x0008000e040a7981 */ /* 0x000ee8000c1e1900 */
[----:B------:R-:W3:Y:S01]  /*1c20*/  LDG.E R9, desc[UR14][R4.64+0xc00] ;  /* 0x000c000e04097981 */ /* 0x000ee2000c1e1900 */
[----:B------:R-:W-:Y:S01]  /*1c30*/  VIADD R2, R2, 0x400 ;  /* 0x0000040002027836 */ /* 0x000fe20000000000 */
[----:B--2---:R-:W-:-:S04]  /*1c40*/  IADD3 R3, PT, PT, R6, R3, R8 ;  /* 0x0000000306037210 */ /* 0x004fc80007ffe008 */
[----:B---3--:R-:W-:-:S07]  /*1c50*/  IADD3 R8, PT, PT, R9, R10, R3 ;  /* 0x0000000a09087210 */ /* 0x008fce0007ffe003 */
.L_x_83:
[----:B------:R-:W-:Y:S05]  /*1c60*/  BSYNC.RECONVERGENT B2 ;  /* 0x0000000000027941 */ /* 0x000fea0003800200 */
.L_x_82:
[----:B------:R-:W-:Y:S05]  /*1c70*/  @!P1 BRA `(.L_x_76) ;  /* 0x0000000000449947 */ /* 0x000fea0003800000 */
[----:B------:R-:W-:Y:S02]  /*1c80*/  LOP3.LUT R7, R7, 0xffff, RZ, 0xc0, !PT ;  /* 0x0000ffff07077812 */ /* 0x000fe400078ec0ff */
[----:B------:R-:W-:Y:S02]  /*1c90*/  IADD3 R6, P0, PT, R2, UR10, RZ ;  /* 0x0000000a02067c10 */ /* 0x000fe4000ff1e0ff */
[----:B------:R-:W-:Y:S02]  /*1ca0*/  LEA.HI R2, R7, 0x1, RZ, 0x18 ;  /* 0x0000000107027811 */ /* 0x000fe400078fc0ff */
[----:B------:R-:W-:Y:S01]  /*1cb0*/  LEA R5, P1, R6, UR12, 0x2 ;  /* 0x0000000c06057c11 */ /* 0x000fe2000f8210ff */
[----:B------:R-:W-:Y:S01]  /*1cc0*/  IMAD.X R3, RZ, RZ, UR7, P0 ;  /* 0x00000007ff037e24 */ /* 0x000fe200080e06ff */
[----:B------:R-:W-:-:S04]  /*1cd0*/  LOP3.LUT R2, R2, 0x3, RZ, 0xc0, !PT ;  /* 0x0000000302027812 */ /* 0x000fc800078ec0ff */
[----:B------:R-:W-:Y:S01]  /*1ce0*/  LEA.HI.X R6, R6, UR13, R3, 0x2, P1 ;  /* 0x0000000d06067c11 */ /* 0x000fe200088f1403 */
[----:B------:R-:W-:-:S07]  /*1cf0*/  IMAD.MOV R4, RZ, RZ, -R2 ;  /* 0x000000ffff047224 */ /* 0x000fce00078e0a02 */
.L_x_84:
[----:B------:R-:W-:Y:S02]  /*1d00*/  IMAD.MOV.U32 R3, RZ, RZ, R6 ;  /* 0x000000ffff037224 */ /* 0x000fe400078e0006 */
[----:B------:R-:W-:-:S05]  /*1d10*/  IMAD.MOV.U32 R2, RZ, RZ, R5 ;  /* 0x000000ffff027224 */ /* 0x000fca00078e0005 */
[----:B------:R-:W2:Y:S01]  /*1d20*/  LDG.E R3, desc[UR14][R2.64] ;  /* 0x0000000e02037981 */ /* 0x000ea2000c1e1900 */
[----:B------:R-:W-:Y:S01]  /*1d30*/  VIADD R4, R4, 0x1 ;  /* 0x0000000104047836 */ /* 0x000fe20000000000 */
[----:B------:R-:W-:-:S04]  /*1d40*/  IADD3 R5, P1, PT, R5, 0x400, RZ ;  /* 0x0000040005057810 */ /* 0x000fc80007f3e0ff */
[----:B------:R-:W-:Y:S01]  /*1d50*/  ISETP.NE.AND P0, PT, R4, RZ, PT ;  /* 0x000000ff0400720c */ /* 0x000fe20003f05270 */
[----:B------:R-:W-:Y:S02]  /*1d60*/  IMAD.X R6, RZ, RZ, R6, P1 ;  /* 0x000000ffff067224 */ /* 0x000fe400008e0606 */
[----:B--2---:R-:W-:-:S10]  /*1d70*/  IMAD.IADD R8, R3, 0x1, R8 ;  /* 0x0000000103087824 */ /* 0x004fd400078e0208 */
[----:B------:R-:W-:Y:S05]  /*1d80*/  @P0 BRA `(.L_x_84) ;  /* 0xfffffffc00dc0947 */ /* 0x000fea000383ffff */
.L_x_76:
[----:B------:R-:W-:Y:S05]  /*1d90*/  BSYNC.RECONVERGENT B1 ;  /* 0x0000000000017941 */ /* 0x000fea0003800200 */
.L_x_73:
        /* <DEDUP_REMOVED lines=37> */
[----:B0-----:R-:W0:Y:S01]  /*1ff0*/  LDS.64 R2, [UR4+0x20] ;  /* 0x00002004ff027984 */ /* 0x001e220008000a00 */
[----:B-1----:R-:W-:-:S04]  /*2000*/  IADD3 R0, PT, PT, R4, R0, R9 ;  /* 0x0000000004007210 */ /* 0x002fc80007ffe009 */
[----:B------:R-:W-:-:S04]  /*2010*/  IADD3 R0, PT, PT, R6, R0, R5 ;  /* 0x0000000006007210 */ /* 0x000fc80007ffe005 */
[----:B0-----:R-:W-:-:S05]  /*2020*/  IADD3 R0, PT, PT, R2, R0, R7 ;  /* 0x0000000002007210 */ /* 0x001fca0007ffe007 */
[----:B------:R-:W-:-:S07]  /*2030*/  IMAD.IADD R9, R0, 0x1, R3 ;  /* 0x0000000100097824 */ /* 0x000fce00078e0203 */
.L_x_72:
[----:B------:R-:W-:Y:S05]  /*2040*/  BSYNC.RECONVERGENT B0 ;  /* 0x0000000000007941 */ /* 0x000fea0003800200 */
.L_x_57:
[----:B------:R-:W-:Y:S05]  /*2050*/  @P0 EXIT ;  /* 0x000000000000094d */ /* 0x000fea0003800000 */
[----:B------:R-:W3:Y:S02]  /*2060*/  LDCU.64 UR4, c[0x0][0x388] ;  /* 0x00007100ff0477ac */ /* 0x000ee40008000a00 */
[----:B---3--:R-:W-:-:S06]  /*2070*/  UIMAD.WIDE.U32 UR4, UR16, 0x4, UR4 ;  /* 0x00000004100478a5 */ /* 0x008fcc000f8e0004 */
[----:B0-----:R-:W-:Y:S02]  /*2080*/  IMAD.U32 R2, RZ, RZ, UR4 ;  /* 0x00000004ff027e24 */ /* 0x001fe4000f8e00ff */
[----:B------:R-:W-:-:S05]  /*2090*/  IMAD.U32 R3, RZ, RZ, UR5 ;  /* 0x00000005ff037e24 */ /* 0x000fca000f8e00ff */
[----:B------:R-:W-:Y:S01]  /*20a0*/  STG.E desc[UR14][R2.64], R9 ;  /* 0x0000000902007986 */ /* 0x000fe2000c10190e */
[----:B------:R-:W-:Y:S05]  /*20b0*/  EXIT ;  /* 0x000000000000794d */ /* 0x000fea0003800000 */
.L_x_85:
        /* <DEDUP_REMOVED lines=12> */
.L_x_295:


//--------------------- .text._ZN3cub18CUB_300001_SM_10006detail6reduce28DeviceReduceSingleTileKernelINS2_10policy_hubIiyN4cuda3std3__44plusIiEEE10Policy1000EN6thrust24THRUST_300001_SM_1000_NS6detail15normal_iteratorINSD_10device_ptrIiEEEEPiyS9_iiNS7_10__identityEEEvT0_T1_T2_T3_T4_T6_ --------------------------
	.section	.text._ZN3cub18CUB_300001_SM_10006detail6reduce28DeviceReduceSingleTileKernelINS2_10policy_hubIiyN4cuda3std3__44plusIiEEE10Policy1000EN6thrust24THRUST_300001_SM_1000_NS6detail15normal_iteratorINSD_10device_ptrIiEEEEPiyS9_iiNS7_10__identityEEEvT0_T1_T2_T3_T4_T6_,"ax",@progbits
	.align	128
        .global         _ZN3cub18CUB_300001_SM_10006detail6reduce28DeviceReduceSingleTileKernelINS2_10policy_hubIiyN4cuda3std3__44plusIiEEE10Policy1000EN6thrust24THRUST_300001_SM_1000_NS6detail15normal_iteratorINSD_10device_ptrIiEEEEPiyS9_iiNS7_10__identityEEEvT0_T1_T2_T3_T4_T6_
        .type           _ZN3cub18CUB_300001_SM_10006detail6reduce28DeviceReduceSingleTileKernelINS2_10policy_hubIiyN4cuda3std3__44plusIiEEE10Policy1000EN6thrust24THRUST_300001_SM_1000_NS6detail15normal_iteratorINSD_10device_ptrIiEEEEPiyS9_iiNS7_10__identityEEEvT0_T1_T2_T3_T4_T6_,@function
        .size           _ZN3cub18CUB_300001_SM_10006detail6reduce28DeviceReduceSingleTileKernelINS2_10policy_hubIiyN4cuda3std3__44plusIiEEE10Policy1000EN6thrust24THRUST_300001_SM_1000_NS6detail15normal_iteratorINSD_10device_ptrIiEEEEPiyS9_iiNS7_10__identityEEEvT0_T1_T2_T3_T4_T6_,(.L_x_296 - _ZN3cub18CUB_300001_SM_10006detail6reduce28DeviceReduceSingleTileKernelINS2_10policy_hubIiyN4cuda3std3__44plusIiEEE10Policy1000EN6thrust24THRUST_300001_SM_1000_NS6detail15normal_iteratorINSD_10device_ptrIiEEEEPiyS9_iiNS7_10__identityEEEvT0_T1_T2_T3_T4_T6_)
        .other          _ZN3cub18CUB_300001_SM_10006detail6reduce28DeviceReduceSingleTileKernelINS2_10policy_hubIiyN4cuda3std3__44plusIiEEE10Policy1000EN6thrust24THRUST_300001_SM_1000_NS6detail15normal_iteratorINSD_10device_ptrIiEEEEPiyS9_iiNS7_10__identityEEEvT0_T1_T2_T3_T4_T6_,@"STO_CUDA_ENTRY STV_DEFAULT"
_ZN3cub18CUB_300001_SM_10006detail6reduce28DeviceReduceSingleTileKernelINS2_10policy_hubIiyN4cuda3std3__44plusIiEEE10Policy1000EN6thrust24THRUST_300001_SM_1000_NS6detail15normal_iteratorINSD_10device_ptrIiEEEEPiyS9_iiNS7_10__identityEEEvT0_T1_T2_T3_T4_T6_:
.text._ZN3cub18CUB_300001_SM_10006detail6reduce28DeviceReduceSingleTileKernelINS2_10policy_hubIiyN4cuda3std3__44plusIiEEE10Policy1000EN6thrust24THRUST_300001_SM_1000_NS6detail15normal_iteratorINSD_10device_ptrIiEEEEPiyS9_iiNS7_10__identityEEEvT0_T1_T2_T3_T4_T6_:
[----:B------:R-:W-:Y:S01]  /*0000*/  LDC R1, c[0x0][0x37c] ;  /* 0x0000df00ff017b82 */ /* 0x000fe20000000800 */
[----:B------:R-:W0:Y:S01]  /*0010*/  LDCU.64 UR4, c[0x0][0x390] ;  /* 0x00007200ff0477ac */ /* 0x000e220008000a00 */
[----:B------:R-:W1:Y:S01]  /*0020*/  LDCU.64 UR6, c[0x0][0x358] ;  /* 0x00006b00ff0677ac */ /* 0x000e620008000a00 */
[----:B0-----:R-:W-:Y:S02]  /*0030*/  IMAD.U32 R4, RZ, RZ, UR4 ;  /* 0x00000004ff047e24 */ /* 0x001fe4000f8e00ff */
[----:B------:R-:W-:-:S03]  /*0040*/  IMAD.U32 R0, RZ, RZ, UR5 ;  /* 0x00000005ff007e24 */ /* 0x000fc6000f8e00ff */
[----:B------:R-:W-:-:S04]  /*0050*/  ISETP.NE.U32.AND P0, PT, R4, RZ, PT ;  /* 0x000000ff0400720c */ /* 0x000fc80003f05070 */
[----:B------:R-:W-:-:S13]  /*0060*/  ISETP.NE.AND.EX P0, PT, R0, RZ, PT, P0 ;  /* 0x000000ff0000720c */ /* 0x000fda0003f05300 */
        /* <DEDUP_REMOVED lines=8> */
.L_x_86:
[----:B------:R-:W-:Y:S01]  /*00f0*/  ISETP.GT.U32.AND P0, PT, R4, 0xfff, PT ;  /* 0x00000fff0400780c */ /* 0x000fe20003f04070 */
[----:B------:R-:W-:Y:S03]  /*0100*/  BSSY.RECONVERGENT B0, `(.L_x_87) ;  /* 0x00001d1000007945 */ /* 0x000fe60003800200 */
[----:B------:R-:W-:-:S13]  /*0110*/  ISETP.GT.U32.AND.EX P0, PT, R0, RZ, PT, P0 ;  /* 0x000000ff0000720c */ /* 0x000fda0003f04100 */
[----:B------:R-:W-:Y:S05]  /*0120*/  @P0 BRA `(.L_x_88) ;  /* 0x0000000c00940947 */ /* 0x000fea0003800000 */
[----:B------:R-:W0:Y:S01]  /*0130*/  S2R R5, SR_TID.X ;  /* 0x0000000000057919 */ /* 0x000e220000002100 */
[----:B------:R-:W-:Y:S01]  /*0140*/  BSSY.RECONVERGENT B1, `(.L_x_89) ;  /* 0x0000009000017945 */ /* 0x000fe20003800200 */
[----:B------:R-:W-:Y:S01]  /*0150*/  IMAD.MOV.U32 R6, RZ, RZ, RZ ;  /* 0x000000ffff067224 */ /* 0x000fe200078e00ff */
[----:B0-----:R-:W-:Y:S01]  /*0160*/  ISETP.GE.U32.AND P0, PT, R5, R4, PT ;  /* 0x000000040500720c */ /* 0x001fe20003f06070 */
[----:B------:R-:W-:-:S12]  /*0170*/  IMAD.MOV.U32 R7, RZ, RZ, R5 ;  /* 0x000000ffff077224 */ /* 0x000fd800078e0005 */
[----:B------:R-:W-:Y:S05]  /*0180*/  @P0 BRA `(.L_x_90) ;  /* 0x0000000000100947 */ /* 0x000fea0003800000 */
[----:B------:R-:W0:Y:S02]  /*0190*/  LDC.64 R2, c[0x0][0x380] ;  /* 0x0000e000ff027b82 */ /* 0x000e240000000a00 */
[----:B0-----:R-:W-:-:S05]  /*01a0*/  IMAD.WIDE.U32 R2, R5, 0x4, R2 ;  /* 0x0000000405027825 */ /* 0x001fca00078e0002 */
[----:B------:R0:W5:Y:S01]  /*01b0*/  LDG.E R6, desc[UR6][R2.64] ;  /* 0x0000000602067981 */ /* 0x000162000c1e1900 */
[----:B------:R-:W-:-:S07]  /*01c0*/  VIADD R7, R5, 0x100 ;  /* 0x0000010005077836 */ /* 0x000fce0000000000 */
.L_x_90:
[----:B------:R-:W-:Y:S05]  /*01d0*/  BSYNC.RECONVERGENT B1 ;  /* 0x0000000000017941 */ /* 0x000fea0003800200 */
.L_x_89:
[----:B------:R-:W-:Y:S01]  /*01e0*/  ISETP.GE.U32.AND P0, PT, R7, R4, PT ;  /* 0x000000040700720c */ /* 0x000fe20003f06070 */
[----:B------:R-:W-:-:S12]  /*01f0*/  BSSY.RECONVERGENT B1, `(.L_x_91) ;  /* 0x0000060000017945 */ /* 0x000fd80003800200 */
[----:B------:R-:W-:Y:S05]  /*0200*/  @P0 BRA `(.L_x_92) ;  /* 0x0000000400780947 */ /* 0x000fea0003800000 */
[----:B0-----:R-:W-:Y:S01]  /*0210*/  LOP3.LUT R3, RZ, R7, RZ, 0x33, !PT ;  /* 0x00000007ff037212 */ /* 0x001fe200078e33ff */
[----:B------:R-:W-:Y:S04]  /*0220*/  BSSY.RECONVERGENT B2, `(.L_x_93) ;  /* 0x000002c000027945 */ /* 0x000fe80003800200 */
[----:B------:R-:W-:-:S05]  /*0230*/  IMAD.IADD R3, R3, 0x1, R4 ;  /* 0x0000000103037824 */ /* 0x000fca00078e0204 */
[C---:B------:R-:W-:Y:S02]  /*0240*/  ISETP.GE.U32.AND P0, PT, R3.reuse, 0xf00, PT ;  /* 0x00000f000300780c */ /* 0x040fe40003f06070 */
[----:B------:R-:W-:-:S04]  /*0250*/  LEA.HI R8, R3, 0x1, RZ, 0x18 ;  /* 0x0000000103087811 */ /* 0x000fc800078fc0ff */
[----:B------:R-:W-:-:S04]  /*0260*/  LOP3.LUT R22, R8, 0xf, RZ, 0xc0, !PT ;  /* 0x0000000f08167812 */ /* 0x000fc800078ec0ff */
[----:B------:R-:W-:-:S03]  /*0270*/  ISETP.NE.AND P1, PT, R22, RZ, PT ;  /* 0x000000ff1600720c */ /* 0x000fc60003f25270 */
[----:B------:R-:W-:Y:S10]  /*0280*/  @!P0 BRA `(.L_x_94) ;  /* 0x0000000000948947 */ /* 0x000ff40003800000 */
[----:B------:R-:W0:Y:S01]  /*0290*/  LDC.64 R2, c[0x0][0x380] ;  /* 0x0000e000ff027b82 */ /* 0x000e220000000a00 */
[----:B------:R-:W-:-:S05]  /*02a0*/  LOP3.LUT R9, R8, 0x1fffff0, RZ, 0xc0, !PT ;  /* 0x01fffff008097812 */ /* 0x000fca00078ec0ff */
[----:B------:R-:W-:Y:S02]  /*02b0*/  IMAD.MOV R9, RZ, RZ, -R9 ;  /* 0x000000ffff097224 */ /* 0x000fe400078e0a09 */
[----:B0-----:R-:W-:-:S03]  /*02c0*/  IMAD.WIDE.U32 R2, R7, 0x4, R2 ;  /* 0x0000000407027825 */ /* 0x001fc600078e0002 */
[----:B------:R-:W-:-:S05]  /*02d0*/  IADD3 R15, P0, PT, R2, 0x2000, RZ ;  /* 0x00002000020f7810 */ /* 0x000fca0007f1e0ff */
[----:B------:R-:W-:-:S08]  /*02e0*/  IMAD.X R3, RZ, RZ, R3, P0 ;  /* 0x000000ffff037224 */ /* 0x000fd000000e0603 */
.L_x_95:
        /* <DEDUP_REMOVED lines=31> */
.L_x_94:
[----:B------:R-:W-:Y:S05]  /*04e0*/  BSYNC.RECONVERGENT B2 ;  /* 0x0000000000027941 */ /* 0x000fea0003800200 */
.L_x_93:
[----:B------:R-:W-:Y:S05]  /*04f0*/  @!P1 BRA `(.L_x_92) ;  /* 0x0000000000bc9947 */ /* 0x000fea0003800000 */
[----:B------:R-:W-:Y:S01]  /*0500*/  ISETP.GE.U32.AND P0, PT, R22, 0x8, PT ;  /* 0x000000081600780c */ /* 0x000fe20003f06070 */
[----:B------:R-:W-:Y:S01]  /*0510*/  BSSY.RECONVERGENT B2, `(.L_x_96) ;  /* 0x0000013000027945 */ /* 0x000fe20003800200 */
[----:B------:R-:W-:-:S04]  /*0520*/  LOP3.LUT R17, R8, 0x7, RZ, 0xc0, !PT ;  /* 0x0000000708117812 */ /* 0x000fc800078ec0ff */
[----:B------:R-:W-:-:S07]  /*0530*/  ISETP.NE.AND P1, PT, R17, RZ, PT ;  /* 0x000000ff1100720c */ /* 0x000fce0003f25270 */
[----:B------:R-:W-:Y:S06]  /*0540*/  @!P0 BRA `(.L_x_97) ;  /* 0x00000000003c8947 */ /* 0x000fec0003800000 */
[----:B------:R-:W0:Y:S02]  /*0550*/  LDC.64 R2, c[0x0][0x380] ;  /* 0x0000e000ff027b82 */ /* 0x000e240000000a00 */
[----:B0-----:R-:W-:-:S05]  /*0560*/  IMAD.WIDE R2, R7, 0x4, R2 ;  /* 0x0000000407027825 */ /* 0x001fca00078e0202 */
        /* <DEDUP_REMOVED lines=13> */
.L_x_97:
[----:B------:R-:W-:Y:S05]  /*0640*/  BSYNC.RECONVERGENT B2 ;  /* 0x0000000000027941 */ /* 0x000fea0003800200 */
.L_x_96:
        /* <DEDUP_REMOVED lines=11> */
[----:B------:R-:W3:Y:S01]  /*0700*/  LDG.E R12, desc[UR6][R2.64+0xc00] ;  /* 0x000c0006020c7981 */ /* 0x000ee2000c1e1900 */
[----:B------:R-:W-:Y:S01]  /*0710*/  VIADD R7, R7, 0x400 ;  /* 0x0000040007077836 */ /* 0x000fe20000000000 */
[----:B--2--5:R-:W-:-:S04]  /*0720*/  IADD3 R6, PT, PT, R8, R9, R6 ;  /* 0x0000000908067210 */ /* 0x024fc80007ffe006 */
[----:B---3--:R-:W-:-:S07]  /*0730*/  IADD3 R6, PT, PT, R12, R11, R6 ;  /* 0x0000000b0c067210 */ /* 0x008fce0007ffe006 */
.L_x_99:
[----:B------:R-:W-:Y:S05]  /*0740*/  BSYNC.RECONVERGENT B2 ;  /* 0x0000000000027941 */ /* 0x000fea0003800200 */
.L_x_98:
[----:B------:R-:W-:Y:S05]  /*0750*/  @!P1 BRA `(.L_x_92) ;  /* 0x0000000000249947 */ /* 0x000fea0003800000 */
[----:B------:R-:W0:Y:S01]  /*0760*/  LDC.64 R8, c[0x0][0x380] ;  /* 0x0000e000ff087b82 */ /* 0x000e220000000a00 */
[----:B------:R-:W-:-:S07]  /*0770*/  IMAD.MOV R10, RZ, RZ, -R10 ;  /* 0x000000ffff0a7224 */ /* 0x000fce00078e0a0a */
.L_x_100:
[----:B0-----:R-:W-:-:S06]  /*0780*/  IMAD.WIDE R2, R7, 0x4, R8 ;  /* 0x0000000407027825 */ /* 0x001fcc00078e0208 */
[----:B------:R-:W2:Y:S01]  /*0790*/  LDG.E R3, desc[UR6][R2.64] ;  /* 0x0000000602037981 */ /* 0x000ea2000c1e1900 */
[----:B------:R-:W-:Y:S02]  /*07a0*/  VIADD R10, R10, 0x1 ;  /* 0x000000010a0a7836 */ /* 0x000fe40000000000 */
[----:B------:R-:W-:-:S03]  /*07b0*/  VIADD R7, R7, 0x100 ;  /* 0x0000010007077836 */ /* 0x000fc60000000000 */
[----:B------:R-:W-:Y:S01]  /*07c0*/  ISETP.NE.AND P0, PT, R10, RZ, PT ;  /* 0x000000ff0a00720c */ /* 0x000fe20003f05270 */
[----:B--2--5:R-:W-:-:S12]  /*07d0*/  IMAD.IADD R6, R3, 0x1, R6 ;  /* 0x0000000103067824 */ /* 0x024fd800078e0206 */
[----:B------:R-:W-:Y:S05]  /*07e0*/  @P0 BRA `(.L_x_100) ;  /* 0xfffffffc00e40947 */ /* 0x000fea000383ffff */
.L_x_92:
[----:B------:R-:W-:Y:S05]  /*07f0*/  BSYNC.RECONVERGENT B1 ;  /* 0x0000000000017941 */ /* 0x000fea0003800200 */
.L_x_91:
[----:B------:R-:W-:-:S04]  /*0800*/  ISETP.GE.U32.AND P0, PT, R4, 0x100, PT ;  /* 0x000001000400780c */ /* 0x000fc80003f06070 */
[----:B------:R-:W-:-:S13]  /*0810*/  ISETP.GE.U32.AND.EX P0, PT, R0, RZ, PT, P0 ;  /* 0x000000ff0000720c */ /* 0x000fda0003f06100 */
[----:B------:R-:W-:Y:S05]  /*0820*/  @!P0 BRA `(.L_x_101) ;  /* 0x0000000000ac8947 */ /* 0x000fea0003800000 */
[----:B------:R-:W1:Y:S01]  /*0830*/  S2R R8, SR_LANEID ;  /* 0x0000000000087919 */ /* 0x000e620000000000 */
[----:B------:R-:W-:Y:S01]  /*0840*/  ISETP.NE.AND P5, PT, R5, RZ, PT ;  /* 0x000000ff0500720c */ /* 0x000fe20003fa5270 */
[----:B-----5:R-:W0:Y:S01]  /*0850*/  SHFL.DOWN PT, R0, R6, 0x1, 0x1f ;  /* 0x08201f0006007f89 */ /* 0x020e2200000e0000 */
[C---:B-1----:R-:W-:Y:S02]  /*0860*/  ISETP.GT.AND P0, PT, R8.reuse, 0x1e, PT ;  /* 0x0000001e0800780c */ /* 0x042fe40003f04270 */
[----:B------:R-:W-:Y:S02]  /*0870*/  ISETP.NE.AND P1, PT, R8, RZ, PT ;  /* 0x000000ff0800720c */ /* 0x000fe40003f25270 */
[----:B0-----:R-:W-:Y:S02]  /*0880*/  SEL R3, R0, RZ, !P0 ;  /* 0x000000ff00037207 */ /* 0x001fe40004000000 */
        /* <DEDUP_REMOVED lines=21> */
[----:B0-----:R-:W-:-:S05]  /*09e0*/  SEL R3, R3, RZ, !P0 ;  /* 0x000000ff03037207 */ /* 0x001fca0004000000 */
[----:B------:R-:W-:-:S05]  /*09f0*/  IMAD.IADD R7, R2, 0x1, R3 ;  /* 0x0000000102077824 */ /* 0x000fca00078e0203 */
[----:B------:R1:W-:Y:S01]  /*0a00*/  @!P1 STS [R0+0x8], R7 ;  /* 0x0000080700009388 */ /* 0x0003e20000000800 */
[----:B------:R-:W-:Y:S06]  /*0a10*/  BAR.SYNC.DEFER_BLOCKING 0x0 ;  /* 0x0000000000007b1d */ /* 0x000fec0000010000 */
[----:B------:R-:W-:Y:S05]  /*0a20*/  @P5 BRA `(.L_x_102) ;  /* 0x0000001000f85947 */ /* 0x000fea0003800000 */
[----:B------:R-:W0:Y:S01]  /*0a30*/  S2UR UR5, SR_CgaCtaId ;  /* 0x00000000000579c3 */ /* 0x000e220000008800 */
[----:B------:R-:W-:Y:S02]  /*0a40*/  UMOV UR4, 0x400 ;  /* 0x0000040000047882 */ /* 0x000fe40000000000 */
[----:B0-----:R-:W-:-:S09]  /*0a50*/  ULEA UR4, UR5, UR4, 0x18 ;  /* 0x0000000405047291 */ /* 0x001fd2000f8ec0ff */
[----:B-1----:R-:W-:Y:S04]  /*0a60*/  LDS R0, [UR4+0xc] ;  /* 0x00000c04ff007984 */ /* 0x002fe80008000800 */
[----:B------:R-:W0:Y:S04]  /*0a70*/  LDS.128 R8, [UR4+0x10] ;  /* 0x00001004ff087984 */ /* 0x000e280008000c00 */
[----:B------:R-:W1:Y:S01]  /*0a80*/  LDS.64 R2, [UR4+0x20] ;  /* 0x00002004ff027984 */ /* 0x000e620008000a00 */
[----:B0-----:R-:W-:-:S04]  /*0a90*/  IADD3 R0, PT, PT, R8, R0, R7 ;  /* 0x0000000008007210 */ /* 0x001fc80007ffe007 */
[----:B------:R-:W-:-:S04]  /*0aa0*/  IADD3 R0, PT, PT, R10, R0, R9 ;  /* 0x000000000a007210 */ /* 0x000fc80007ffe009 */
[----:B-1----:R-:W-:-:S05]  /*0ab0*/  IADD3 R0, PT, PT, R2, R0, R11 ;  /* 0x0000000002007210 */ /* 0x002fca0007ffe00b */
[----:B------:R-:W-:Y:S01]  /*0ac0*/  IMAD.IADD R7, R0, 0x1, R3 ;  /* 0x0000000100077824 */ /* 0x000fe200078e0203 */
[----:B------:R-:W-:Y:S06]  /*0ad0*/  BRA `(.L_x_102) ;  /* 0x0000001000cc7947 */ /* 0x000fec0003800000 */
.L_x_101:
[C---:B0-----:R-:W-:Y:S01]  /*0ae0*/  LOP3.LUT R2, R5.reuse, 0x3e0, RZ, 0xc0, !PT ;  /* 0x000003e005027812 */ /* 0x041fe200078ec0ff */
[----:B------:R-:W0:Y:S01]  /*0af0*/  S2R R12, SR_LANEID ;  /* 0x00000000000c7919 */ /* 0x000e220000000000 */
[----:B------:R-:W-:Y:S02]  /*0b00*/  ISETP.NE.AND P5, PT, R5, RZ, PT ;  /* 0x000000ff0500720c */ /* 0x000fe40003fa5270 */
[----:B------:R-:W-:Y:S01]  /*0b10*/  LOP3.LUT R7, RZ, R2, RZ, 0x33, !PT ;  /* 0x00000002ff077212 */ /* 0x000fe200078e33ff */
[----:B------:R-:W-:-:S04]  /*0b20*/  VIADD R3, R2, 0x20 ;  /* 0x0000002002037836 */ /* 0x000fc80000000000 */
[----:B------:R-:W-:Y:S01]  /*0b30*/  IMAD.IADD R7, R7, 0x1, R4 ;  /* 0x0000000107077824 */ /* 0x000fe200078e0204 */
[----:B------:R-:W-:-:S04]  /*0b40*/  ISETP.GT.U32.AND P0, PT, R3, R4, PT ;  /* 0x000000040300720c */ /* 0x000fc80003f04070 */
        /* <DEDUP_REMOVED lines=10> */
[----:B------:R-:W-:Y:S01]  /*0bf0*/  @!P1 SHF.R.U32.HI R9, RZ, 0x3, R5 ;  /* 0x00000003ff099819 */ /* 0x000fe20000011605 */
[----:B------:R-:W1:Y:S03]  /*0c00*/  SHFL.DOWN PT, R7, R2, 0x2, R3 ;  /* 0x0840000002077989 */ /* 0x000e6600000e0003 */
[----:B------:R-:W-:Y:S02]  /*0c10*/  @!P1 LOP3.LUT R9, R9, 0x7c, RZ, 0xc0, !PT ;  /* 0x0000007c09099812 */ /* 0x000fe400078ec0ff */
[----:B-1----:R-:W-:Y:S02]  /*0c20*/  SEL R7, R7, RZ, !P0 ;  /* 0x000000ff07077207 */ /* 0x002fe40004000000 */
[----:B------:R-:W-:Y:S02]  /*0c30*/  ISETP.GT.AND P0, PT, R10, R3, PT ;  /* 0x000000030a00720c */ /* 0x000fe40003f04270 */
[----:B------:R-:W-:Y:S01]  /*0c40*/  @!P1 MOV R10, 0x400 ;  /* 0x00000400000a9802 */ /* 0x000fe20000000f00 */
[----:B------:R-:W-:-:S02]  /*0c50*/  IMAD.IADD R8, R2, 0x1, R7 ;  /* 0x0000000102087824 */ /* 0x000fc400078e0207 */
[----:B------:R-:W-:Y:S01]  /*0c60*/  VIADD R2, R12, 0x8 ;  /* 0x000000080c027836 */ /* 0x000fe20000000000 */
[----:B0-----:R-:W-:Y:S02]  /*0c70*/  @!P1 LEA R10, R11, R10, 0x18 ;  /* 0x0000000a0b0a9211 */ /* 0x001fe400078ec0ff */
        /* <DEDUP_REMOVED lines=11> */
[----:B0-----:R-:W-:-:S05]  /*0d30*/  SEL R7, R7, RZ, !P0 ;  /* 0x000000ff07077207 */ /* 0x001fca0004000000 */
[----:B------:R-:W-:-:S05]  /*0d40*/  IMAD.IADD R7, R2, 0x1, R7 ;  /* 0x0000000102077824 */ /* 0x000fca00078e0207 */
[----:B------:R0:W-:Y:S01]  /*0d50*/  @!P1 STS [R10+0x8], R7 ;  /* 0x000008070a009388 */ /* 0x0001e20000000800 */
[----:B------:R-:W-:Y:S06]  /*0d60*/  BAR.SYNC.DEFER_BLOCKING 0x0 ;  /* 0x0000000000007b1d */ /* 0x000fec0000010000 */
[----:B------:R-:W-:Y:S05]  /*0d70*/  @P5 BRA `(.L_x_102) ;  /* 0x0000001000245947 */ /* 0x000fea0003800000 */
[----:B------:R-:W1:Y:S01]  /*0d80*/  S2UR UR5, SR_CgaCtaId ;  /* 0x00000000000579c3 */ /* 0x000e620000008800 */
[----:B------:R-:W-:Y:S01]  /*0d90*/  UMOV UR4, 0x400 ;  /* 0x0000040000047882 */ /* 0x000fe20000000000 */
[C---:B------:R-:W-:Y:S02]  /*0da0*/  ISETP.GT.U32.AND P0, PT, R4.reuse, 0x40, PT ;  /* 0x000000400400780c */ /* 0x040fe40003f04070 */
[C---:B------:R-:W-:Y:S02]  /*0db0*/  ISETP.GT.U32.AND P6, PT, R4.reuse, 0x20, PT ;  /* 0x000000200400780c */ /* 0x040fe40003fc4070 */
[C---:B------:R-:W-:Y:S02]  /*0dc0*/  ISETP.GT.U32.AND P4, PT, R4.reuse, 0x60, PT ;  /* 0x000000600400780c */ /* 0x040fe40003f84070 */
[----:B------:R-:W-:Y:S02]  /*0dd0*/  ISETP.GT.U32.AND P2, PT, R4, 0x80, PT ;  /* 0x000000800400780c */ /* 0x000fe40003f44070 */
[----:B------:R-:W-:-:S02]  /*0de0*/  ISETP.GT.U32.AND.EX P0, PT, R0, RZ, PT, P0 ;  /* 0x000000ff0000720c */ /* 0x000fc40003f04100 */
[----:B------:R-:W-:Y:S02]  /*0df0*/  ISETP.GT.U32.AND.EX P6, PT, R0, RZ, PT, P6 ;  /* 0x000000ff0000720c */ /* 0x000fe40003fc4160 */
[C---:B------:R-:W-:Y:S02]  /*0e00*/  ISETP.GT.U32.AND P3, PT, R4.reuse, 0xa0, PT ;  /* 0x000000a00400780c */ /* 0x040fe40003f64070 */
[----:B------:R-:W-:Y:S02]  /*0e10*/  ISETP.GT.U32.AND P1, PT, R4, 0xc0, PT ;  /* 0x000000c00400780c */ /* 0x000fe40003f24070 */
[C---:B------:R-:W-:Y:S02]  /*0e20*/  ISETP.GT.U32.AND.EX P4, PT, R0.reuse, RZ, PT, P4 ;  /* 0x000000ff0000720c */ /* 0x040fe40003f84140 */
[C---:B------:R-:W-:Y:S02]  /*0e30*/  ISETP.GT.U32.AND.EX P2, PT, R0.reuse, RZ, PT, P2 ;  /* 0x000000ff0000720c */ /* 0x040fe40003f44120 */
[C---:B------:R-:W-:Y:S01]  /*0e40*/  ISETP.GT.U32.AND.EX P3, PT, R0.reuse, RZ, PT, P3 ;  /* 0x000000ff0000720c */ /* 0x040fe20003f64130 */
[----:B-1----:R-:W-:Y:S01]  /*0e50*/  ULEA UR4, UR5, UR4, 0x18 ;  /* 0x0000000405047291 */ /* 0x002fe2000f8ec0ff */
[----:B------:R-:W-:-:S08]  /*0e60*/  ISETP.GT.U32.AND.EX P1, PT, R0, RZ, PT, P1 ;  /* 0x000000ff0000720c */ /* 0x000fd00003f24110 */
[----:B0-----:R-:W0:Y:S04]  /*0e70*/  LDS.128 R8, [UR4+0x10] ;  /* 0x00001004ff087984 */ /* 0x001e280008000c00 */
[----:B------:R-:W1:Y:S04]  /*0e80*/  LDS R5, [UR4+0xc] ;  /* 0x00000c04ff057984 */ /* 0x000e680008000800 */
[----:B------:R-:W2:Y:S01]  /*0e90*/  LDS.64 R2, [UR4+0x20] ;  /* 0x00002004ff027984 */ /* 0x000ea20008000a00 */
[----:B0-----:R-:W-:Y:S02]  /*0ea0*/  SEL R8, R8, RZ, P0 ;  /* 0x000000ff08087207 */ /* 0x001fe40000000000 */
[----:B------:R-:W-:-:S02]  /*0eb0*/  ISETP.GT.U32.AND P0, PT, R4, 0xe0, PT ;  /* 0x000000e00400780c */ /* 0x000fc40003f04070 */
[----:B-1----:R-:W-:Y:S02]  /*0ec0*/  SEL R6, R5, RZ, P6 ;  /* 0x000000ff05067207 */ /* 0x002fe40003000000 */
[----:B------:R-:W-:Y:S02]  /*0ed0*/  SEL R9, R9, RZ, P4 ;  /* 0x000000ff09097207 */ /* 0x000fe40002000000 */
[----:B------:R-:W-:Y:S02]  /*0ee0*/  IADD3 R6, PT, PT, R8, R6, R7 ;  /* 0x0000000608067210 */ /* 0x000fe40007ffe007 */
[----:B------:R-:W-:Y:S02]  /*0ef0*/  SEL R10, R10, RZ, P2 ;  /* 0x000000ff0a0a7207 */ /* 0x000fe40001000000 */
[----:B------:R-:W-:Y:S02]  /*0f00*/  ISETP.GT.U32.AND.EX P0, PT, R0, RZ, PT, P0 ;  /* 0x000000ff0000720c */ /* 0x000fe40003f04100 */
[----:B------:R-:W-:-:S02]  /*0f10*/  SEL R11, R11, RZ, P3 ;  /* 0x000000ff0b0b7207 */ /* 0x000fc40001800000 */
[----:B------:R-:W-:Y:S02]  /*0f20*/  IADD3 R6, PT, PT, R10, R6, R9 ;  /* 0x000000060a067210 */ /* 0x000fe40007ffe009 */
[----:B--2---:R-:W-:Y:S02]  /*0f30*/  SEL R2, R2, RZ, P1 ;  /* 0x000000ff02027207 */ /* 0x004fe40000800000 */
[----:B------:R-:W-:Y:S02]  /*0f40*/  SEL R3, R3, RZ, P0 ;  /* 0x000000ff03037207 */ /* 0x000fe40000000000 */
[----:B------:R-:W-:-:S05]  /*0f50*/  IADD3 R2, PT, PT, R2, R6, R11 ;  /* 0x0000000602027210 */ /* 0x000fca0007ffe00b */
[----:B------:R-:W-:Y:S01]  /*0f60*/  IMAD.IADD R7, R2, 0x1, R3 ;  /* 0x0000000102077824 */ /* 0x000fe200078e0203 */
[----:B------:R-:W-:Y:S06]  /*0f70*/  BRA `(.L_x_102) ;  /* 0x0000000c00a47947 */ /* 0x000fec0003800000 */
.L_x_88:
[----:B------:R-:W0:Y:S01]  /*0f80*/  S2R R8, SR_TID.X ;  /* 0x0000000000087919 */ /* 0x000e220000002100 */
[----:B------:R-:W0:Y:S02]  /*0f90*/  LDC.64 R2, c[0x0][0x380] ;  /* 0x0000e000ff027b82 */ /* 0x000e240000000a00 */
[----:B0-----:R-:W-:-:S05]  /*0fa0*/  IMAD.WIDE.U32 R2, R8, 0x4, R2 ;  /* 0x0000000408027825 */ /* 0x001fca00078e0002 */
        /* <DEDUP_REMOVED lines=16> */
[----:B--2---:R-:W-:-:S04]  /*10b0*/  IADD3 R5, PT, PT, R7, R6, R5 ;  /* 0x0000000607057210 */ /* 0x004fc80007ffe005 */
[----:B---3--:R-:W-:Y:S01]  /*10c0*/  IADD3 R5, PT, PT, R12, R9, R5 ;  /* 0x000000090c057210 */ /* 0x008fe20007ffe005 */
[----:B------:R-:W-:Y:S01]  /*10d0*/  IMAD.MOV.U32 R9, RZ, RZ, 0x1000 ;  /* 0x00001000ff097424 */ /* 0x000fe200078e00ff */
[----:B------:R-:W-:-:S04]  /*10e0*/  IADD3 R12, P1, PT, R4, -0x1000, RZ ;  /* 0xfffff000040c7810 */ /* 0x000fc80007f3e0ff */
[----:B------:R-:W-:Y:S02]  /*10f0*/  ISETP.GE.U32.AND P0, PT, R12, 0x1000, PT ;  /* 0x000010000c00780c */ /* 0x000fe40003f06070 */
[----:B----4-:R-:W-:Y:S01]  /*1100*/  IADD3 R5, PT, PT, R14, R11, R5 ;  /* 0x0000000b0e057210 */ /* 0x010fe20007ffe005 */
[----:B------:R-:W-:Y:S01]  /*1110*/  IMAD.MOV.U32 R11, RZ, RZ, RZ ;  /* 0x000000ffff0b7224 */ /* 0x000fe200078e00ff */
[----:B------:R-:W-:-:S04]  /*1120*/  IADD3.X R14, PT, PT, R0, -0x1, RZ, P1, !PT ;  /* 0xffffffff000e7810 */ /* 0x000fc80000ffe4ff */
[----:B------:R-:W-:Y:S02]  /*1130*/  ISETP.GE.U32.AND.EX P0, PT, R14, RZ, PT, P0 ;  /* 0x000000ff0e00720c */ /* 0x000fe40003f06100 */
[----:B-----5:R-:W-:-:S04]  /*1140*/  IADD3 R5, PT, PT, R16, R13, R5 ;  /* 0x0000000d10057210 */ /* 0x020fc80007ffe005 */
[----:B------:R-:W-:-:S04]  /*1150*/  IADD3 R5, PT, PT, R18, R15, R5 ;  /* 0x0000000f12057210 */ /* 0x000fc80007ffe005 */
[----:B------:R-:W-:-:S04]  /*1160*/  IADD3 R5, PT, PT, R20, R17, R5 ;  /* 0x0000001114057210 */ /* 0x000fc80007ffe005 */
[----:B------:R-:W-:-:S05]  /*1170*/  IADD3 R5, PT, PT, R22, R19, R5 ;  /* 0x0000001316057210 */ /* 0x000fca0007ffe005 */
[----:B------:R-:W-:Y:S01]  /*1180*/  IMAD.IADD R10, R10, 0x1, R5 ;  /* 0x000000010a0a7824 */ /* 0x000fe200078e0205 */
[----:B------:R-:W-:Y:S06]  /*1190*/  @!P0 BRA `(.L_x_103) ;  /* 0x0000000000a08947 */ /* 0x000fec0003800000 */
[----:B------:R-:W0:Y:S01]  /*11a0*/  LDC.64 R4, c[0x0][0x390] ;  /* 0x0000e400ff047b82 */ /* 0x000e220000000a00 */
[----:B------:R-:W-:Y:S02]  /*11b0*/  IMAD.MOV.U32 R9, RZ, RZ, 0x1000 ;  /* 0x00001000ff097424 */ /* 0x000fe400078e00ff */
[----:B------:R-:W-:-:S07]  /*11c0*/  IMAD.MOV.U32 R11, RZ, RZ, RZ ;  /* 0x000000ffff0b7224 */ /* 0x000fce00078e00ff */
.L_x_105:
[----:B------:R-:W-:-:S04]  /*11d0*/  LEA R6, P0, R9, R2, 0x2 ;  /* 0x0000000209067211 */ /* 0x000fc800078010ff */
[----:B------:R-:W-:-:S05]  /*11e0*/  LEA.HI.X R7, R9, R3, R11, 0x2, P0 ;  /* 0x0000000309077211 */ /* 0x000fca00000f140b */
        /* <DEDUP_REMOVED lines=16> */
[----:B--2---:R-:W-:-:S02]  /*12f0*/  IADD3 R25, PT, PT, R26, R25, R10 ;  /* 0x000000191a197210 */ /* 0x004fc40007ffe00a */
[----:B0-----:R-:W-:-:S04]  /*1300*/  IADD3 R10, P1, PT, -R9, R4, RZ ;  /* 0x00000004090a7210 */ /* 0x001fc80007f3e1ff */
[----:B------:R-:W-:Y:S02]  /*1310*/  ISETP.GE.U32.AND P0, PT, R10, 0x1000, PT ;  /* 0x000010000a00780c */ /* 0x000fe40003f06070 */
[----:B---3--:R-:W-:-:S04]  /*1320*/  IADD3 R25, PT, PT, R28, R27, R25 ;  /* 0x0000001b1c197210 */ /* 0x008fc80007ffe019 */
[----:B----4-:R-:W-:-:S04]  /*1330*/  IADD3 R23, PT, PT, R23, R24, R25 ;  /* 0x0000001817177210 */ /* 0x010fc80007ffe019 */
[----:B-----5:R-:W-:Y:S01]  /*1340*/  IADD3 R21, PT, PT, R21, R0, R23 ;  /* 0x0000000015157210 */ /* 0x020fe20007ffe017 */
[----:B------:R-:W-:-:S04]  /*1350*/  IMAD.MOV.U32 R0, RZ, RZ, R5 ;  /* 0x000000ffff007224 */ /* 0x000fc800078e0005 */
[----:B------:R-:W-:Y:S01]  /*1360*/  IMAD.X R10, R0, 0x1, ~R11, P1 ;  /* 0x00000001000a7824 */ /* 0x000fe200008e0e0b */
[----:B------:R-:W-:-:S04]  /*1370*/  IADD3 R13, PT, PT, R16, R13, R21 ;  /* 0x0000000d100d7210 */ /* 0x000fc80007ffe015 */
[----:B------:R-:W-:Y:S02]  /*1380*/  ISETP.GE.U32.AND.EX P0, PT, R10, RZ, PT, P0 ;  /* 0x000000ff0a00720c */ /* 0x000fe40003f06100 */
[----:B------:R-:W-:-:S04]  /*1390*/  IADD3 R13, PT, PT, R18, R15, R13 ;  /* 0x0000000f120d7210 */ /* 0x000fc80007ffe00d */
[----:B------:R-:W-:-:S04]  /*13a0*/  IADD3 R13, PT, PT, R20, R17, R13 ;  /* 0x00000011140d7210 */ /* 0x000fc80007ffe00d */
[----:B------:R-:W-:-:S03]  /*13b0*/  IADD3 R10, PT, PT, R22, R19, R13 ;  /* 0x00000013160a7210 */ /* 0x000fc60007ffe00d */
[----:B------:R-:W-:Y:S05]  /*13c0*/  @!P0 BRA `(.L_x_104) ;  /* 0x0000000400e88947 */ /* 0x000fea0003800000 */
[----:B------:R-:W-:-:S05]  /*13d0*/  IADD3 R9, P0, PT, R9, 0x1000, RZ ;  /* 0x0000100009097810 */ /* 0x000fca0007f1e0ff */
[----:B------:R-:W-:Y:S01]  /*13e0*/  IMAD.X R11, RZ, RZ, R11, P0 ;  /* 0x000000ffff0b7224 */ /* 0x000fe200000e060b */
[----:B------:R-:W-:-:S04]  /*13f0*/  ISETP.GT.U32.AND P0, PT, R9, R12, PT ;  /* 0x0000000c0900720c */ /* 0x000fc80003f04070 */
[----:B------:R-:W-:-:S13]  /*1400*/  ISETP.GT.U32.AND.EX P0, PT, R11, R14, PT, P0 ;  /* 0x0000000e0b00720c */ /* 0x000fda0003f04100 */
[----:B------:R-:W-:Y:S05]  /*1410*/  @!P0 BRA `(.L_x_105) ;  /* 0xfffffffc006c8947 */ /* 0x000fea000383ffff */
.L_x_103:
[----:B------:R-:W-:Y:S01]  /*1420*/  IMAD.IADD R3, R4, 0x1, -R9 ;  /* 0x0000000104037824 */ /* 0x000fe200078e0a09 */
[----:B------:R-:W-:Y:S01]  /*1430*/  ISETP.GE.U32.AND P1, PT, R9, R4, PT ;  /* 0x000000040900720c */ /* 0x000fe20003f26070 */
[----:B------:R-:W-:Y:S03]  /*1440*/  BSSY.RECONVERGENT B1, `(.L_x_104) ;  /* 0x0000072000017945 */ /* 0x000fe60003800200 */
[----:B------:R-:W-:-:S04]  /*1450*/  ISETP.GE.AND P0, PT, R8, R3, PT ;  /* 0x000000030800720c */ /* 0x000fc80003f06270 */
[----:B------:R-:W-:-:S13]  /*1460*/  ISETP.GE.U32.OR.EX P0, PT, R11, R0, P0, P1 ;  /* 0x000000000b00720c */ /* 0x000fda0000706510 */
[----:B------:R-:W-:Y:S05]  /*1470*/  @P0 BRA `(.L_x_106) ;  /* 0x0000000400b80947 */ /* 0x000fea0003800000 */
[----:B------:R-:W-:Y:S01]  /*1480*/  LOP3.LUT R0, RZ, R8, RZ, 0x33, !PT ;  /* 0x00000008ff007212 */ /* 0x000fe200078e33ff */
[----:B------:R-:W-:Y:S03]  /*1490*/  BSSY.RECONVERGENT B2, `(.L_x_107) ;  /* 0x0000031000027945 */ /* 0x000fe60003800200 */
[----:B------:R-:W-:-:S04]  /*14a0*/  IADD3 R0, PT, PT, -R9, R4, R0 ;  /* 0x0000000409007210 */ /* 0x000fc80007ffe100 */
[C---:B------:R-:W-:Y:S02]  /*14b0*/  ISETP.GE.U32.AND P0, PT, R0.reuse, 0xf00, PT ;  /* 0x00000f000000780c */ /* 0x040fe40003f06070 */
[----:B------:R-:W-:Y:S01]  /*14c0*/  LEA.HI R4, R0, 0x1, RZ, 0x18 ;  /* 0x0000000100047811 */ /* 0x000fe200078fc0ff */
[----:B------:R-:W-:-:S03]  /*14d0*/  IMAD.MOV.U32 R0, RZ, RZ, R8 ;  /* 0x000000ffff007224 */ /* 0x000fc600078e0008 */
[----:B------:R-:W-:-:S04]  /*14e0*/  LOP3.LUT R24, R4, 0xf, RZ, 0xc0, !PT ;  /* 0x0000000f04187812 */ /* 0x000fc800078ec0ff */
[----:B------:R-:W-:-:S03]  /*14f0*/  ISETP.NE.AND P1, PT, R24, RZ, PT ;  /* 0x000000ff1800720c */ /* 0x000fc60003f25270 */
[----:B------:R-:W-:Y:S10]  /*1500*/  @!P0 BRA `(.L_x_108) ;  /* 0x0000000000a48947 */ /* 0x000ff40003800000 */
[----:B------:R-:W0:Y:S01]  /*1510*/  LDCU.64 UR4, c[0x0][0x380] ;  /* 0x00007000ff0477ac */ /* 0x000e220008000a00 */
[----:B------:R-:W-:Y:S02]  /*1520*/  IADD3 R3, P0, PT, R8, R9, RZ ;  /* 0x0000000908037210 */ /* 0x000fe40007f1e0ff */
[----:B------:R-:W-:-:S03]  /*1530*/  LOP3.LUT R6, R4, 0x1fffff0, RZ, 0xc0, !PT ;  /* 0x01fffff004067812 */ /* 0x000fc600078ec0ff */
[----:B------:R-:W-:Y:S02]  /*1540*/  IMAD.X R0, RZ, RZ, R11, P0 ;  /* 0x000000ffff007224 */ /* 0x000fe400000e060b */
[----:B------:R-:W-:Y:S01]  /*1550*/  IMAD.MOV R6, RZ, RZ, -R6 ;  /* 0x000000ffff067224 */ /* 0x000fe200078e0a06 */
[----:B0-----:R-:W-:-:S04]  /*1560*/  LEA R15, P2, R3, UR4, 0x2 ;  /* 0x00000004030f7c11 */ /* 0x001fc8000f8410ff */
[----:B------:R-:W-:Y:S02]  /*1570*/  IADD3 R15, P0, PT, R15, 0x2000, RZ ;  /* 0x000020000f0f7810 */ /* 0x000fe40007f1e0ff */
[----:B------:R-:W-:Y:S01]  /*1580*/  LEA.HI.X R3, R3, UR5, R0, 0x2, P2 ;  /* 0x0000000503037c11 */ /* 0x000fe200090f1400 */
[----:B------:R-:W-:-:S04]  /*1590*/  IMAD.MOV.U32 R0, RZ, RZ, R8 ;  /* 0x000000ffff007224 */ /* 0x000fc800078e0008 */
[----:B------:R-:W-:-:S07]  /*15a0*/  IMAD.X R3, RZ, RZ, R3, P0 ;  /* 0x000000ffff037224 */ /* 0x000fce00000e0603 */
.L_x_109:
        /* <DEDUP_REMOVED lines=31> */
.L_x_108:
[----:B------:R-:W-:Y:S05]  /*17a0*/  BSYNC.RECONVERGENT B2 ;  /* 0x0000000000027941 */ /* 0x000fea0003800200 */
.L_x_107:
[----:B------:R-:W-:Y:S05]  /*17b0*/  @!P1 BRA `(.L_x_106) ;  /* 0x0000000000e89947 */ /* 0x000fea0003800000 */
[----:B------:R-:W-:Y:S01]  /*17c0*/  ISETP.GE.U32.AND P0, PT, R24, 0x8, PT ;  /* 0x000000081800780c */ /* 0x000fe20003f06070 */
[----:B------:R-:W-:Y:S01]  /*17d0*/  BSSY.RECONVERGENT B2, `(.L_x_110) ;  /* 0x0000016000027945 */ /* 0x000fe20003800200 */
[----:B------:R-:W-:-:S04]  /*17e0*/  LOP3.LUT R17, R4, 0x7, RZ, 0xc0, !PT ;  /* 0x0000000704117812 */ /* 0x000fc800078ec0ff */
[----:B------:R-:W-:-:S07]  /*17f0*/  ISETP.NE.AND P1, PT, R17, RZ, PT ;  /* 0x000000ff1100720c */ /* 0x000fce0003f25270 */
[----:B------:R-:W-:Y:S06]  /*1800*/  @!P0 BRA `(.L_x_111) ;  /* 0x0000000000488947 */ /* 0x000fec0003800000 */
[----:B------:R-:W0:Y:S01]  /*1810*/  LDCU.64 UR4, c[0x0][0x380] ;  /* 0x00007000ff0477ac */ /* 0x000e220008000a00 */
[----:B------:R-:W-:-:S05]  /*1820*/  IADD3 R3, P0, PT, R0, R9, RZ ;  /* 0x0000000900037210 */ /* 0x000fca0007f1e0ff */
[----:B------:R-:W-:Y:S01]  /*1830*/  IMAD.X R6, RZ, RZ, R11, P0 ;  /* 0x000000ffff067224 */ /* 0x000fe200000e060b */
        /* <DEDUP_REMOVED lines=15> */
.L_x_111:
[----:B------:R-:W-:Y:S05]  /*1930*/  BSYNC.RECONVERGENT B2 ;  /* 0x0000000000027941 */ /* 0x000fea0003800200 */
.L_x_110:
        /* <DEDUP_REMOVED lines=18> */
.L_x_113:
[----:B------:R-:W-:Y:S05]  /*1a60*/  BSYNC.RECONVERGENT B2 ;  /* 0x0000000000027941 */ /* 0x000fea0003800200 */
.L_x_112:
[----:B------:R-:W-:Y:S05]  /*1a70*/  @!P1 BRA `(.L_x_106) ;  /* 0x0000000000389947 */ /* 0x000fea0003800000 */
[----:B------:R-:W0:Y:S01]  /*1a80*/  LDCU.64 UR4, c[0x0][0x380] ;  /* 0x00007000ff0477ac */ /* 0x000e220008000a00 */
[----:B------:R-:W-:Y:S01]  /*1a90*/  IADD3 R5, P0, PT, R0, R9, RZ ;  /* 0x0000000900057210 */ /* 0x000fe20007f1e0ff */
[----:B------:R-:W-:-:S04]  /*1aa0*/  IMAD.MOV R0, RZ, RZ, -R6 ;  /* 0x000000ffff007224 */ /* 0x000fc800078e0a06 */
[----:B------:R-:W-:Y:S01]  /*1ab0*/  IMAD.X R4, RZ, RZ, R11, P0 ;  /* 0x000000ffff047224 */ /* 0x000fe200000e060b */
[----:B0-----:R-:W-:-:S04]  /*1ac0*/  LEA R2, P1, R5, UR4, 0x2 ;  /* 0x0000000405027c11 */ /* 0x001fc8000f8210ff */
[----:B------:R-:W-:-:S09]  /*1ad0*/  LEA.HI.X R5, R5, UR5, R4, 0x2, P1 ;  /* 0x0000000505057c11 */ /* 0x000fd200088f1404 */
.L_x_114:
[----:B------:R-:W-:-:S06]  /*1ae0*/  IMAD.MOV.U32 R3, RZ, RZ, R5 ;  /* 0x000000ffff037224 */ /* 0x000fcc00078e0005 */
[----:B------:R0:W2:Y:S01]  /*1af0*/  LDG.E R3, desc[UR6][R2.64] ;  /* 0x0000000602037981 */ /* 0x0000a2000c1e1900 */
[----:B------:R-:W-:-:S05]  /*1b00*/  VIADD R0, R0, 0x1 ;  /* 0x0000000100007836 */ /* 0x000fca0000000000 */
[----:B------:R-:W-:Y:S02]  /*1b10*/  ISETP.NE.AND P0, PT, R0, RZ, PT ;  /* 0x000000ff0000720c */ /* 0x000fe40003f05270 */
[----:B0-----:R-:W-:-:S05]  /*1b20*/  IADD3 R2, P1, PT, R2, 0x400, RZ ;  /* 0x0000040002027810 */ /* 0x001fca0007f3e0ff */
[----:B------:R-:W-:Y:S02]  /*1b30*/  IMAD.X R5, RZ, RZ, R5, P1 ;  /* 0x000000ffff057224 */ /* 0x000fe400008e0605 */
[----:B--2---:R-:W-:-:S04]  /*1b40*/  IMAD.IADD R10, R3, 0x1, R10 ;  /* 0x00000001030a7824 */ /* 0x004fc800078e020a */
[----:B------:R-:W-:Y:S05]  /*1b50*/  @P0 BRA `(.L_x_114) ;  /* 0xfffffffc00e00947 */ /* 0x000fea000383ffff */
.L_x_106:
[----:B------:R-:W-:Y:S05]  /*1b60*/  BSYNC.RECONVERGENT B1 ;  /* 0x0000000000017941 */ /* 0x000fea0003800200 */
.L_x_104:
[----:B------:R-:W0:Y:S01]  /*1b70*/  S2R R6, SR_LANEID ;  /* 0x0000000000067919 */ /* 0x000e220000000000 */
[----:B------:R-:W-:Y:S01]  /*1b80*/  ISETP.NE.AND P5, PT, R8, RZ, PT ;  /* 0x000000ff0800720c */ /* 0x000fe20003fa5270 */
        /* <DEDUP_REMOVED lines=39> */
[----:B------:R-:W-:-:S07]  /*1e00*/  IMAD.IADD R7, R0, 0x1, R3 ;  /* 0x0000000100077824 */ /* 0x000fce00078e0203 */
.L_x_102:
[----:B------:R-:W-:Y:S05]  /*1e10*/  BSYNC.RECONVERGENT B0 ;  /* 0x0000000000007941 */ /* 0x000fea0003800200 */
.L_x_87:
[----:B------:R-:W-:Y:S05]  /*1e20*/  @P5 EXIT ;  /* 0x000000000000594d */ /* 0x000fea0003800000 */
[----:B------:R-:W3:Y:S01]  /*1e30*/  LDC.64 R2, c[0x0][0x388] ;  /* 0x0000e200ff027b82 */ /* 0x000ee20000000a00 */
[----:B------:R-:W0:Y:S02]  /*1e40*/  LDCU UR4, c[0x0][0x39c] ;  /* 0x00007380ff0477ac */ /* 0x000e240008000800 */
[----:B012---:R-:W-:-:S05]  /*1e50*/  VIADD R7, R7, UR4 ;  /* 0x0000000407077c36 */ /* 0x007fca0008000000 */
[----:B---3--:R-:W-:Y:S01]  /*1e60*/  STG.E desc[UR6][R2.64], R7 ;  /* 0x0000000702007986 */ /* 0x008fe2000c101906 */
[----:B------:R-:W-:Y:S05]  /*1e70*/  EXIT ;  /* 0x000000000000794d */ /* 0x000fea0003800000 */
.L_x_115:
        /* <DEDUP_REMOVED lines=16> */
.L_x_296:


//--------------------- .text._ZN3cub18CUB_300001_SM_10006detail6reduce28DeviceReduceSingleTileKernelINS2_10policy_hubIijN4cuda3std3__44plusIiEEE10Policy1000EPiSC_iS9_iiNS7_10__identityEEEvT0_T1_T2_T3_T4_T6_ --------------------------
	.section	.text._ZN3cub18CUB_300001_SM_10006detail6reduce28DeviceReduceSingleTileKernelINS2_10policy_hubIijN4cuda3std3__44plusIiEEE10Policy1000EPiSC_iS9_iiNS7_10__identityEEEvT0_T1_T2_T3_T4_T6_,"ax",@progbits
	.align	128
        .global         _ZN3cub18CUB_300001_SM_10006detail6reduce28DeviceReduceSingleTileKernelINS2_10policy_hubIijN4cuda3std3__44plusIiEEE10Policy1000EPiSC_iS9_iiNS7_10__identityEEEvT0_T1_T2_T3_T4_T6_
        .type           _ZN3cub18CUB_300001_SM_10006detail6reduce28DeviceReduceSingleTileKernelINS2_10policy_hubIijN4cuda3std3__44plusIiEEE10Policy1000EPiSC_iS9_iiNS7_10__identityEEEvT0_T1_T2_T3_T4_T6_,@function
        .size           _ZN3cub18CUB_300001_SM_10006detail6reduce28DeviceReduceSingleTileKernelINS2_10policy_hubIijN4cuda3std3__44plusIiEEE10Policy1000EPiSC_iS9_iiNS7_10__identityEEEvT0_T1_T2_T3_T4_T6_,(.L_x_297 - _ZN3cub18CUB_300001_SM_10006detail6reduce28DeviceReduceSingleTileKernelINS2_10policy_hubIijN4cuda3std3__44plusIiEEE10Policy1000EPiSC_iS9_iiNS7_10__identityEEEvT0_T1_T2_T3_T4_T6_)
        .other          _ZN3cub18CUB_300001_SM_10006detail6reduce28DeviceReduceSingleTileKernelINS2_10policy_hubIijN4cuda3std3__44plusIiEEE10Policy1000EPiSC_iS9_iiNS7_10__identityEEEvT0_T1_T2_T3_T4_T6_,@"STO_CUDA_ENTRY STV_DEFAULT"
_ZN3cub18CUB_300001_SM_10006detail6reduce28DeviceReduceSingleTileKernelINS2_10policy_hubIijN4cuda3std3__44plusIiEEE10Policy1000EPiSC_iS9_iiNS7_10__identityEEEvT0_T1_T2_T3_T4_T6_:
.text._ZN3cub18CUB_300001_SM_10006detail6reduce28DeviceReduceSingleTileKernelINS2_10policy_hubIijN4cuda3std3__44plusIiEEE10Policy1000EPiSC_iS9_iiNS7_10__identityEEEvT0_T1_T2_T3_T4_T6_:
        /* <DEDUP_REMOVED lines=13> */
.L_x_116:
        /* <DEDUP_REMOVED lines=16> */
.L_x_121:
[----:B------:R-:W-:Y:S05]  /*01d0*/  BSYNC.RECONVERGENT B1 ;  /* 0x0000000000017941 */ /* 0x000fea0003800200 */
.L_x_120:
        /* <DEDUP_REMOVED lines=16> */
.L_x_126:
        /* <DEDUP_REMOVED lines=9> */
.L_x_125:
[----:B------:R-:W-:Y:S05]  /*0370*/  BSYNC.RECONVERGENT B2 ;  /* 0x0000000000027941 */ /* 0x000fea0003800200 */
.L_x_124:
        /* <DEDUP_REMOVED lines=8> */
.L_x_129:
        /* <DEDUP_REMOVED lines=35> */
.L_x_128:
[----:B------:R-:W-:Y:S05]  /*0630*/  BSYNC.RECONVERGENT B2 ;  /* 0x0000000000027941 */ /* 0x000fea0003800200 */
.L_x_127:
        /* <DEDUP_REMOVED lines=22> */
.L_x_131:
[----:B------:R-:W-:Y:S05]  /*07a0*/  BSYNC.RECONVERGENT B2 ;  /* 0x0000000000027941 */ /* 0x000fea0003800200 */
.L_x_130:
        /* <DEDUP_REMOVED lines=10> */
.L_x_123:
[----:B------:R-:W-:Y:S05]  /*0850*/  BSYNC.RECONVERGENT B1 ;  /* 0x0000000000017941 */ /* 0x000fea0003800200 */
.L_x_122:
        /* <DEDUP_REMOVED lines=45> */
.L_x_132:
        /* <DEDUP_REMOVED lines=67> */
.L_x_119:
        /* <DEDUP_REMOVED lines=22> */
.L_x_136:
        /* <DEDUP_REMOVED lines=20> */
.L_x_134:
        /* <DEDUP_REMOVED lines=20> */
.L_x_140:
        /* <DEDUP_REMOVED lines=8> */
.L_x_139:
[----:B------:R-:W-:Y:S05]  /*13c0*/  BSYNC.RECONVERGENT B2 ;  /* 0x0000000000027941 */ /* 0x000fea0003800200 */
.L_x_138:
        /* <DEDUP_REMOVED lines=16> */
.L_x_143:
        /* <DEDUP_REMOVED lines=39> */
.L_x_142:
[----:B------:R-:W-:Y:S05]  /*1740*/  BSYNC.RECONVERGENT B2 ;  /* 0x0000000000027941 */ /* 0x000fea0003800200 */
.L_x_141:
        /* <DEDUP_REMOVED lines=27> */
.L_x_145:
[----:B------:R-:W-:Y:S05]  /*1900*/  BSYNC.RECONVERGENT B2 ;  /* 0x0000000000027941 */ /* 0x000fea0003800200 */
.L_x_144:
        /* <DEDUP_REMOVED lines=10> */
.L_x_137:
[----:B------:R-:W-:Y:S05]  /*19b0*/  BSYNC.RECONVERGENT B1 ;  /* 0x0000000000017941 */ /* 0x000fea0003800200 */
.L_x_135:
        /* <DEDUP_REMOVED lines=43> */
.L_x_118:
        /* <DEDUP_REMOVED lines=12> */
.L_x_148:
[----:B------:R-:W-:Y:S05]  /*1d30*/  BSYNC.RECONVERGENT B1 ;  /* 0x0000000000017941 */ /* 0x000fea0003800200 */
.L_x_147:
        /* <DEDUP_REMOVED lines=16> */
.L_x_153:
        /* <DEDUP_REMOVED lines=9> */
.L_x_152:
[----:B------:R-:W-:Y:S05]  /*1ed0*/  BSYNC.RECONVERGENT B2 ;  /* 0x0000000000027941 */ /* 0x000fea0003800200 */
.L_x_151:
        /* <DEDUP_REMOVED lines=8> */
.L_x_156:
        /* <DEDUP_REMOVED lines=35> */
.L_x_155:
[----:B------:R-:W-:Y:S05]  /*2190*/  BSYNC.RECONVERGENT B2 ;  /* 0x0000000000027941 */ /* 0x000fea0003800200 */
.L_x_154:
        /* <DEDUP_REMOVED lines=22> */
.L_x_158:
[----:B------:R-:W-:Y:S05]  /*2300*/  BSYNC.RECONVERGENT B2 ;  /* 0x0000000000027941 */ /* 0x000fea0003800200 */
.L_x_157:
        /* <DEDUP_REMOVED lines=10> */
.L_x_150:
[----:B------:R-:W-:Y:S05]  /*23b0*/  BSYNC.RECONVERGENT B1 ;  /* 0x0000000000017941 */ /* 0x000fea0003800200 */
.L_x_149:
        /* <DEDUP_REMOVED lines=45> */
.L_x_159:
        /* <DEDUP_REMOVED lines=67> */
.L_x_146:
        /* <DEDUP_REMOVED lines=33> */
.L_x_162:
        /* <DEDUP_REMOVED lines=32> */
.L_x_160:
        /* <DEDUP_REMOVED lines=20> */
.L_x_166:
        /* <DEDUP_REMOVED lines=8> */
.L_x_165:
[----:B------:R-:W-:Y:S05]  /*3090*/  BSYNC.RECONVERGENT B2 ;  /* 0x0000000000027941 */ /* 0x000fea0003800200 */
.L_x_164:
        /* <DEDUP_REMOVED lines=16> */
.L_x_169:
        /* <DEDUP_REMOVED lines=39> */
.L_x_168:
[----:B------:R-:W-:Y:S05]  /*3410*/  BSYNC.RECONVERGENT B2 ;  /* 0x0000000000027941 */ /* 0x000fea0003800200 */
.L_x_167:
        /* <DEDUP_REMOVED lines=27> */
.L_x_171:
[----:B------:R-:W-:Y:S05]  /*35d0*/  BSYNC.RECONVERGENT B2 ;  /* 0x0000000000027941 */ /* 0x000fea0003800200 */
.L_x_170:
        /* <DEDUP_REMOVED lines=10> */
.L_x_163:
[----:B------:R-:W-:Y:S05]  /*3680*/  BSYNC.RECONVERGENT B1 ;  /* 0x0000000000017941 */ /* 0x000fea0003800200 */
.L_x_161:
        /* <DEDUP_REMOVED lines=42> */
.L_x_133:
[----:B------:R-:W-:Y:S05]  /*3930*/  BSYNC.RECONVERGENT B0 ;  /* 0x0000000000007941 */ /* 0x000fea0003800200 */
.L_x_117:
[----:B------:R-:W-:Y:S05]  /*3940*/  @P0 EXIT ;  /* 0x000000000000094d */ /* 0x000fea0003800000 */
[----:B-1----:R-:W1:Y:S01]  /*3950*/  LDC.64 R4, c[0x0][0x388] ;  /* 0x0000e200ff047b82 */ /* 0x002e620000000a00 */
[----:B------:R-:W0:Y:S02]  /*3960*/  LDCU UR4, c[0x0][0x398] ;  /* 0x00007300ff0477ac */ /* 0x000e240008000800 */
[----:B0-234-:R-:W-:-:S05]  /*3970*/  VIADD R3, R3, UR4 ;  /* 0x0000000403037c36 */ /* 0x01dfca0008000000 */
[----:B-1----:R-:W-:Y:S01]  /*3980*/  STG.E desc[UR6][R4.64], R3 ;  /* 0x0000000304007986 */ /* 0x002fe2000c101906 */
[----:B------:R-:W-:Y:S05]  /*3990*/  EXIT ;  /* 0x000000000000794d */ /* 0x000fea0003800000 */
.L_x_172:
        /* <DEDUP_REMOVED lines=14> */
.L_x_297:


//--------------------- .text._ZN3cub18CUB_300001_SM_10006detail6reduce18DeviceReduceKernelINS2_10policy_hubIijN4cuda3std3__44plusIiEEE10Policy1000EN6thrust24THRUST_300001_SM_1000_NS6detail15normal_iteratorINSD_10device_ptrIiEEEEjS9_iNS7_10__identityEEEvT0_PT3_T1_NS0_13GridEvenShareISN_EET2_T4_ --------------------------
	.section	.text._ZN3cub18CUB_300001_SM_10006detail6reduce18DeviceReduceKernelINS2_10policy_hubIijN4cuda3std3__44plusIiEEE10Policy1000EN6thrust24THRUST_300001_SM_1000_NS6detail15normal_iteratorINSD_10device_ptrIiEEEEjS9_iNS7_10__identityEEEvT0_PT3_T1_NS0_13GridEvenShareISN_EET2_T4_,"ax",@progbits
	.align	128
        .global         _ZN3cub18CUB_300001_SM_10006detail6reduce18DeviceReduceKernelINS2_10policy_hubIijN4cuda3std3__44plusIiEEE10Policy1000EN6thrust24THRUST_300001_SM_1000_NS6detail15normal_iteratorINSD_10device_ptrIiEEEEjS9_iNS7_10__identityEEEvT0_PT3_T1_NS0_13GridEvenShareISN_EET2_T4_
        .type           _ZN3cub18CUB_300001_SM_10006detail6reduce18DeviceReduceKernelINS2_10policy_hubIijN4cuda3std3__44plusIiEEE10Policy1000EN6thrust24THRUST_300001_SM_1000_NS6detail15normal_iteratorINSD_10device_ptrIiEEEEjS9_iNS7_10__identityEEEvT0_PT3_T1_NS0_13GridEvenShareISN_EET2_T4_,@function
        .size           _ZN3cub18CUB_300001_SM_10006detail6reduce18DeviceReduceKernelINS2_10policy_hubIijN4cuda3std3__44plusIiEEE10Policy1000EN6thrust24THRUST_300001_SM_1000_NS6detail15normal_iteratorINSD_10device_ptrIiEEEEjS9_iNS7_10__identityEEEvT0_PT3_T1_NS0_13GridEvenShareISN_EET2_T4_,(.L_x_298 - _ZN3cub18CUB_300001_SM_10006detail6reduce18DeviceReduceKernelINS2_10policy_hubIijN4cuda3std3__44plusIiEEE10Policy1000EN6thrust24THRUST_300001_SM_1000_NS6detail15normal_iteratorINSD_10device_ptrIiEEEEjS9_iNS7_10__identityEEEvT0_PT3_T1_NS0_13GridEvenShareISN_EET2_T4_)
        .other          _ZN3cub18CUB_300001_SM_10006detail6reduce18DeviceReduceKernelINS2_10policy_hubIijN4cuda3std3__44plusIiEEE10Policy1000EN6thrust24THRUST_300001_SM_1000_NS6detail15normal_iteratorINSD_10device_ptrIiEEEEjS9_iNS7_10__identityEEEvT0_PT3_T1_NS0_13GridEvenShareISN_EET2_T4_,@"STO_CUDA_ENTRY STV_DEFAULT"
_ZN3cub18CUB_300001_SM_10006detail6reduce18DeviceReduceKernelINS2_10policy_hubIijN4cuda3std3__44plusIiEEE10Policy1000EN6thrust24THRUST_300001_SM_1000_NS6detail15normal_iteratorINSD_10device_ptrIiEEEEjS9_iNS7_10__identityEEEvT0_PT3_T1_NS0_13GridEvenShareISN_EET2_T4_:
.text._ZN3cub18CUB_300001_SM_10006detail6reduce18DeviceReduceKernelINS2_10policy_hubIijN4cuda3std3__44plusIiEEE10Policy1000EN6thrust24THRUST_300001_SM_1000_NS6detail15normal_iteratorINSD_10device_ptrIiEEEEjS9_iNS7_10__identityEEEvT0_PT3_T1_NS0_13GridEvenShareISN_EET2_T4_:
[----:B------:R-:W-:Y:S01]  /*0000*/  LDC R1, c[0x0][0x37c] ;  /* 0x0000df00ff017b82 */ /* 0x000fe20000000800 */
[----:B------:R-:W0:Y:S07]  /*0010*/  S2R R3, SR_CTAID.X ;  /* 0x0000000000037919 */ /* 0x000e2e0000002500 */
[----:B------:R-:W1:Y:S01]  /*0020*/  LDC.64 R8, c[0x0][0x3a8] ;  /* 0x0000ea00ff087b82 */ /* 0x000e620000000a00 */
[----:B------:R-:W2:Y:S01]  /*0030*/  LDCU.64 UR6, c[0x0][0x358] ;  /* 0x00006b00ff0677ac */ /* 0x000ea20008000a00 */
[----:B------:R-:W-:Y:S01]  /*0040*/  BSSY.RECONVERGENT B0, `(.L_x_173) ;  /* 0x0000236000007945 */ /* 0x000fe20003800200 */
[----:B-1----:R-:W-:-:S02]  /*0050*/  IMAD.SHL.U32 R13, R9, 0x1000, RZ ;  /* 0x00001000090d7824 */ /* 0x002fc400078e00ff */
[----:B0-----:R-:W-:-:S05]  /*0060*/  IMAD R0, R3, -0x1000, R8 ;  /* 0xfffff00003007824 */ /* 0x001fca00078e0208 */
[----:B------:R-:W-:-:S13]  /*0070*/  ISETP.GT.U32.AND P0, PT, R0, 0xfff, PT ;  /* 0x00000fff0000780c */ /* 0x000fda0003f04070 */
[----:B--2---:R-:W-:Y:S05]  /*0080*/  @P0 BRA `(.L_x_174) ;  /* 0x0000001000540947 */ /* 0x004fea0003800000 */
[----:B------:R-:W0:Y:S01]  /*0090*/  S2R R2, SR_TID.X ;  /* 0x0000000000027919 */ /* 0x000e220000002100 */
[----:B------:R-:W-:Y:S01]  /*00a0*/  BSSY.RECONVERGENT B1, `(.L_x_175) ;  /* 0x000000a000017945 */ /* 0x000fe20003800200 */
[----:B------:R-:W-:Y:S01]  /*00b0*/  IMAD.MOV.U32 R14, RZ, RZ, RZ ;  /* 0x000000ffff0e7224 */ /* 0x000fe200078e00ff */
[----:B0-----:R-:W-:Y:S01]  /*00c0*/  ISETP.GE.U32.AND P0, PT, R2, R0, PT ;  /* 0x000000000200720c */ /* 0x001fe20003f06070 */
[----:B------:R-:W-:-:S12]  /*00d0*/  IMAD.MOV.U32 R4, RZ, RZ, R2 ;  /* 0x000000ffff047224 */ /* 0x000fd800078e0002 */
[----:B------:R-:W-:Y:S05]  /*00e0*/  @P0 BRA `(.L_x_176) ;  /* 0x0000000000140947 */ /* 0x000fea0003800000 */
[----:B------:R-:W0:Y:S01]  /*00f0*/  LDC.64 R14, c[0x0][0x380] ;  /* 0x0000e000ff0e7b82 */ /* 0x000e220000000a00 */
[----:B------:R-:W-:-:S04]  /*0100*/  IMAD R5, R3, 0x1000, R2 ;  /* 0x0000100003057824 */ /* 0x000fc800078e0202 */
[----:B0-----:R-:W-:-:S06]  /*0110*/  IMAD.WIDE.U32 R14, R5, 0x4, R14 ;  /* 0x00000004050e7825 */ /* 0x001fcc00078e000e */
[----:B------:R0:W5:Y:S01]  /*0120*/  LDG.E R14, desc[UR6][R14.64] ;  /* 0x000000060e0e7981 */ /* 0x000162000c1e1900 */
[----:B------:R-:W-:-:S07]  /*0130*/  VIADD R4, R2, 0x100 ;  /* 0x0000010002047836 */ /* 0x000fce0000000000 */
.L_x_176:
[----:B------:R-:W-:Y:S05]  /*0140*/  BSYNC.RECONVERGENT B1 ;  /* 0x0000000000017941 */ /* 0x000fea0003800200 */
.L_x_175:
[----:B------:R-:W-:Y:S01]  /*0150*/  ISETP.GE.U32.AND P0, PT, R4, R0, PT ;  /* 0x000000000400720c */ /* 0x000fe20003f06070 */
[----:B------:R-:W-:-:S12]  /*0160*/  BSSY.RECONVERGENT B1, `(.L_x_177) ;  /* 0x0000097000017945 */ /* 0x000fd80003800200 */
[----:B------:R-:W-:Y:S05]  /*0170*/  @P0 BRA `(.L_x_178) ;  /* 0x0000000800540947 */ /* 0x000fea0003800000 */
[----:B------:R-:W-:Y:S01]  /*0180*/  LOP3.LUT R5, RZ, R4, RZ, 0x33, !PT ;  /* 0x00000004ff057212 */ /* 0x000fe200078e33ff */
[----:B------:R-:W-:Y:S04]  /*0190*/  BSSY.RECONVERGENT B2, `(.L_x_179) ;  /* 0x000004b000027945 */ /* 0x000fe80003800200 */
[----:B------:R-:W-:-:S04]  /*01a0*/  IMAD.IADD R8, R5, 0x1, R8 ;  /* 0x0000000105087824 */ /* 0x000fc800078e0208 */
[----:B------:R-:W-:-:S05]  /*01b0*/  IMAD R8, R3, -0x1000, R8 ;  /* 0xfffff00003087824 */ /* 0x000fca00078e0208 */
[C---:B------:R-:W-:Y:S02]  /*01c0*/  ISETP.GE.U32.AND P0, PT, R8.reuse, 0xf00, PT ;  /* 0x00000f000800780c */ /* 0x040fe40003f06070 */
[----:B------:R-:W-:-:S04]  /*01d0*/  LEA.HI R5, R8, 0x1, RZ, 0x18 ;  /* 0x0000000108057811 */ /* 0x000fc800078fc0ff */
[----:B------:R-:W-:-:S07]  /*01e0*/  LOP3.LUT R6, R5, 0xf, RZ, 0xc0, !PT ;  /* 0x0000000f05067812 */ /* 0x000fce00078ec0ff */
[----:B------:R-:W-:Y:S05]  /*01f0*/  @!P0 BRA `(.L_x_180) ;  /* 0x0000000400108947 */ /* 0x000fea0003800000 */
[----:B------:R-:W-:Y:S01]  /*0200*/  LOP3.LUT R8, R5, 0x1fffff0, RZ, 0xc0, !PT ;  /* 0x01fffff005087812 */ /* 0x000fe200078ec0ff */
[----:B------:R-:W-:Y:S01]  /*0210*/  BSSY.RECONVERGENT B3, `(.L_x_181) ;  /* 0x0000041000037945 */ /* 0x000fe20003800200 */
[----:B------:R-:W-:Y:S01]  /*0220*/  LOP3.LUT R7, R4, 0x800, RZ, 0xfc, !PT ;  /* 0x0000080004077812 */ /* 0x000fe200078efcff */
[----:B------:R-:W-:Y:S01]  /*0230*/  IMAD R4, R3, 0x1000, R4 ;  /* 0x0000100003047824 */ /* 0x000fe200078e0204 */
[----:B------:R-:W-:-:S07]  /*0240*/  IADD3 R8, PT, PT, -R8, RZ, RZ ;  /* 0x000000ff08087210 */ /* 0x000fce0007ffe1ff */
.L_x_182:
[----:B------:R-:W1:Y:S01]  /*0250*/  LDC.64 R12, c[0x0][0x380] ;  /* 0x0000e000ff0c7b82 */ /* 0x000e620000000a00 */
[----:B------:R-:W-:-:S04]  /*0260*/  VIADD R21, R4, 0x100 ;  /* 0x0000010004157836 */ /* 0x000fc80000000000 */
[----:B-1----:R-:W-:-:S04]  /*0270*/  IMAD.WIDE.U32 R20, R21, 0x4, R12 ;  /* 0x0000000415147825 */ /* 0x002fc800078e000c */
[C---:B------:R-:W-:Y:S01]  /*0280*/  IMAD.WIDE.U32 R16, R4.reuse, 0x4, R12 ;  /* 0x0000000404107825 */ /* 0x040fe200078e000c */
[----:B0-----:R-:W2:Y:S04]  /*0290*/  LDG.E R15, desc[UR6][R20.64] ;  /* 0x00000006140f7981 */ /* 0x001ea8000c1e1900 */
[----:B------:R0:W2:Y:S01]  /*02a0*/  LDG.E R9, desc[UR6][R16.64] ;  /* 0x0000000610097981 */ /* 0x0000a2000c1e1900 */
[C---:B------:R-:W-:Y:S02]  /*02b0*/  VIADD R29, R4.reuse, 0x600 ;  /* 0x00000600041d7836 */ /* 0x040fe40000000000 */
[C---:B------:R-:W-:Y:S01]  /*02c0*/  VIADD R27, R4.reuse, 0x300 ;  /* 0x00000300041b7836 */ /* 0x040fe20000000000 */
[C---:B------:R-:W-:Y:S01]  /*02d0*/  IADD3 R28, PT, PT, R4.reuse, 0x800, RZ ;  /* 0x00000800041c7810 */ /* 0x040fe20007ffe0ff */
[----:B------:R-:W-:-:S02]  /*02e0*/  VIADD R11, R4, 0x200 ;  /* 0x00000200040b7836 */ /* 0x000fc40000000000 */
[----:B------:R-:W-:-:S04]  /*02f0*/  IMAD.WIDE.U32 R26, R27, 0x4, R12 ;  /* 0x000000041b1a7825 */ /* 0x000fc800078e000c */
[--C-:B0-----:R-:W-:Y:S02]  /*0300*/  IMAD.WIDE.U32 R16, R29, 0x4, R12.reuse ;  /* 0x000000041d107825 */ /* 0x101fe400078e000c */
[----:B------:R-:W3:Y:S02]  /*0310*/  LDG.E R26, desc[UR6][R26.64] ;  /* 0x000000061a1a7981 */ /* 0x000ee4000c1e1900 */
[C---:B------:R-:W-:Y:S02]  /*0320*/  VIADD R19, R4.reuse, 0x400 ;  /* 0x0000040004137836 */ /* 0x040fe40000000000 */
[C---:B------:R-:W-:Y:S01]  /*0330*/  VIADD R23, R4.reuse, 0x500 ;  /* 0x0000050004177836 */ /* 0x040fe20000000000 */
[----:B------:R0:W4:Y:S01]  /*0340*/  LDG.E R22, desc[UR6][R16.64] ;  /* 0x0000000610167981 */ /* 0x000122000c1e1900 */
[----:B------:R-:W-:Y:S02]  /*0350*/  VIADD R29, R4, 0x700 ;  /* 0x00000700041d7836 */ /* 0x000fe40000000000 */
[----:B------:R-:W-:-:S04]  /*0360*/  IMAD.WIDE.U32 R10, R11, 0x4, R12 ;  /* 0x000000040b0a7825 */ /* 0x000fc800078e000c */
[--C-:B------:R-:W-:Y:S01]  /*0370*/  IMAD.WIDE.U32 R18, R19, 0x4, R12.reuse ;  /* 0x0000000413127825 */ /* 0x100fe200078e000c */
[----:B------:R1:W3:Y:S03]  /*0380*/  LDG.E R25, desc[UR6][R10.64] ;  /* 0x000000060a197981 */ /* 0x0002e6000c1e1900 */
[--C-:B------:R-:W-:Y:S01]  /*0390*/  IMAD.WIDE.U32 R20, R23, 0x4, R12.reuse ;  /* 0x0000000417147825 */ /* 0x100fe200078e000c */
[----:B------:R-:W4:Y:S03]  /*03a0*/  LDG.E R24, desc[UR6][R18.64] ;  /* 0x0000000612187981 */ /* 0x000f26000c1e1900 */
[--C-:B0-----:R-:W-:Y:S01]  /*03b0*/  IMAD.WIDE.U32 R16, R29, 0x4, R12.reuse ;  /* 0x000000041d107825 */ /* 0x101fe200078e000c */
[----:B------:R0:W4:Y:S03]  /*03c0*/  LDG.E R23, desc[UR6][R20.64] ;  /* 0x0000000614177981 */ /* 0x000126000c1e1900 */
[----:B------:R-:W-:Y:S01]  /*03d0*/  IMAD.WIDE.U32 R28, R28, 0x4, R12 ;  /* 0x000000041c1c7825 */ /* 0x000fe200078e000c */
[----:B------:R-:W4:Y:S03]  /*03e0*/  LDG.E R19, desc[UR6][R16.64] ;  /* 0x0000000610137981 */ /* 0x000f26000c1e1900 */
[----:B------:R-:W-:-:S02]  /*03f0*/  VIADD R27, R4, 0xa00 ;  /* 0x00000a00041b7836 */ /* 0x000fc40000000000 */
[----:B-1----:R-:W-:Y:S01]  /*0400*/  VIADD R11, R4, 0x900 ;  /* 0x00000900040b7836 */ /* 0x002fe20000000000 */
[----:B------:R1:W4:Y:S01]  /*0410*/  LDG.E R18, desc[UR6][R28.64] ;  /* 0x000000061c127981 */ /* 0x000322000c1e1900 */
[----:B0-----:R-:W-:-:S04]  /*0420*/  IMAD.WIDE.U32 R20, R27, 0x4, R12 ;  /* 0x000000041b147825 */ /* 0x001fc800078e000c */
[----:B------:R-:W-:Y:S02]  /*0430*/  VIADD R27, R4, 0xb00 ;  /* 0x00000b00041b7836 */ /* 0x000fe40000000000 */
[----:B------:R-:W-:-:S04]  /*0440*/  IMAD.WIDE.U32 R10, R11, 0x4, R12 ;  /* 0x000000040b0a7825 */ /* 0x000fc800078e000c */
[----:B-1----:R-:W-:Y:S02]  /*0450*/  VIADD R29, R4, 0xc00 ;  /* 0x00000c00041d7836 */ /* 0x002fe40000000000 */
[----:B------:R-:W4:Y:S02]  /*0460*/  LDG.E R11, desc[UR6][R10.64] ;  /* 0x000000060a0b7981 */ /* 0x000f24000c1e1900 */
[----:B------:R-:W-:-:S06]  /*0470*/  IMAD.WIDE.U32 R16, R29, 0x4, R12 ;  /* 0x000000041d107825 */ /* 0x000fcc00078e000c */
[----:B------:R0:W4:Y:S04]  /*0480*/  LDG.E R16, desc[UR6][R16.64] ;  /* 0x0000000610107981 */ /* 0x000128000c1e1900 */
[----:B------:R1:W4:Y:S01]  /*0490*/  LDG.E R10, desc[UR6][R20.64] ;  /* 0x00000006140a7981 */ /* 0x000322000c1e1900 */
[----:B0-----:R-:W-:Y:S01]  /*04a0*/  VIADD R17, R4, 0xf00 ;  /* 0x00000f0004117836 */ /* 0x001fe20000000000 */
[----:B--2--5:R-:W-:Y:S01]  /*04b0*/  IADD3 R9, PT, PT, R15, R9, R14 ;  /* 0x000000090f097210 */ /* 0x024fe20007ffe00e */
[----:B------:R-:W-:-:S04]  /*04c0*/  IMAD.WIDE.U32 R14, R27, 0x4, R12 ;  /* 0x000000041b0e7825 */ /* 0x000fc800078e000c */
[----:B------:R-:W-:Y:S02]  /*04d0*/  VIADD R27, R4, 0xd00 ;  /* 0x00000d00041b7836 */ /* 0x000fe40000000000 */
[----:B------:R-:W2:Y:S02]  /*04e0*/  LDG.E R15, desc[UR6][R14.64] ;  /* 0x000000060e0f7981 */ /* 0x000ea4000c1e1900 */
[----:B------:R-:W-:-:S04]  /*04f0*/  IMAD.WIDE.U32 R28, R27, 0x4, R12 ;  /* 0x000000041b1c7825 */ /* 0x000fc800078e000c */
[----:B------:R-:W-:Y:S02]  /*0500*/  VIADD R27, R4, 0xe00 ;  /* 0x00000e00041b7836 */ /* 0x000fe40000000000 */
[----:B------:R-:W2:Y:S02]  /*0510*/  LDG.E R29, desc[UR6][R28.64] ;  /* 0x000000061c1d7981 */ /* 0x000ea4000c1e1900 */
[----:B-1----:R-:W-:-:S04]  /*0520*/  IMAD.WIDE.U32 R20, R27, 0x4, R12 ;  /* 0x000000041b147825 */ /* 0x002fc800078e000c */
[----:B------:R-:W-:Y:S02]  /*0530*/  IMAD.WIDE.U32 R12, R17, 0x4, R12 ;  /* 0x00000004110c7825 */ /* 0x000fe400078e000c */
[----:B------:R-:W2:Y:S04]  /*0540*/  LDG.E R20, desc[UR6][R20.64] ;  /* 0x0000000614147981 */ /* 0x000ea8000c1e1900 */
[----:B------:R-:W2:Y:S01]  /*0550*/  LDG.E R12, desc[UR6][R12.64] ;  /* 0x000000060c0c7981 */ /* 0x000ea2000c1e1900 */
[----:B---3--:R-:W-:Y:S02]  /*0560*/  IADD3 R9, PT, PT, R26, R25, R9 ;  /* 0x000000191a097210 */ /* 0x008fe40007ffe009 */
[----:B------:R-:W-:Y:S02]  /*0570*/  IADD3 R8, PT, PT, R8, 0x10, RZ ;  /* 0x0000001008087810 */ /* 0x000fe40007ffe0ff */
[----:B----4-:R-:W-:-:S02]  /*0580*/  IADD3 R9, PT, PT, R23, R24, R9 ;  /* 0x0000001817097210 */ /* 0x010fc40007ffe009 */
[----:B------:R-:W-:Y:S02]  /*0590*/  ISETP.NE.AND P0, PT, R8, RZ, PT ;  /* 0x000000ff0800720c */ /* 0x000fe40003f05270 */
[----:B------:R-:W-:Y:S01]  /*05a0*/  IADD3 R9, PT, PT, R19, R22, R9 ;  /* 0x0000001613097210 */ /* 0x000fe20007ffe009 */
[----:B------:R-:W-:Y:S02]  /*05b0*/  VIADD R7, R7, 0x1000 ;  /* 0x0000100007077836 */ /* 0x000fe40000000000 */
[----:B------:R-:W-:Y:S01]  /*05c0*/  VIADD R4, R4, 0x1000 ;  /* 0x0000100004047836 */ /* 0x000fe20000000000 */
[----:B------:R-:W-:-:S04]  /*05d0*/  IADD3 R9, PT, PT, R11, R18, R9 ;  /* 0x000000120b097210 */ /* 0x000fc80007ffe009 */
[----:B--2---:R-:W-:-:S04]  /*05e0*/  IADD3 R9, PT, PT, R15, R10, R9 ;  /* 0x0000000a0f097210 */ /* 0x004fc80007ffe009 */
[----:B------:R-:W-:-:S04]  /*05f0*/  IADD3 R9, PT, PT, R29, R16, R9 ;  /* 0x000000101d097210 */ /* 0x000fc80007ffe009 */
[----:B------:R-:W-:Y:S01]  /*0600*/  IADD3 R14, PT, PT, R12, R20, R9 ;  /* 0x000000140c0e7210 */ /* 0x000fe20007ffe009 */
[----:B------:R-:W-:Y:S06]  /*0610*/  @P0 BRA `(.L_x_182) ;  /* 0xfffffffc000c0947 */ /* 0x000fec000383ffff */
[----:B------:R-:W-:Y:S05]  /*0620*/  BSYNC.RECONVERGENT B3 ;  /* 0x0000000000037941 */ /* 0x000fea0003800200 */
.L_x_181:
[----:B------:R-:W-:-:S07]  /*0630*/  VIADD R4, R7, 0xfffff800 ;  /* 0xfffff80007047836 */ /* 0x000fce0000000000 */
.L_x_180:
[----:B------:R-:W-:Y:S05]  /*0640*/  BSYNC.RECONVERGENT B2 ;  /* 0x0000000000027941 */ /* 0x000fea0003800200 */
.L_x_179:
[----:B------:R-:W-:-:S13]  /*0650*/  ISETP.NE.AND P0, PT, R6, RZ, PT ;  /* 0x000000ff0600720c */ /* 0x000fda0003f05270 */
[----:B------:R-:W-:Y:S05]  /*0660*/  @!P0 BRA `(.L_x_178) ;  /* 0x0000000400188947 */ /* 0x000fea0003800000 */
[----:B------:R-:W-:Y:S01]  /*0670*/  ISETP.GE.U32.AND P0, PT, R6, 0x8, PT ;  /* 0x000000080600780c */ /* 0x000fe20003f06070 */
[----:B------:R-:W-:Y:S01]  /*0680*/  BSSY.RECONVERGENT B2, `(.L_x_183) ;  /* 0x0000022000027945 */ /* 0x000fe20003800200 */
[----:B------:R-:W-:-:S04]  /*0690*/  LOP3.LUT R24, R5, 0x7, RZ, 0xc0, !PT ;  /* 0x0000000705187812 */ /* 0x000fc800078ec0ff */
[----:B------:R-:W-:-:S07]  /*06a0*/  ISETP.NE.AND P1, PT, R24, RZ, PT ;  /* 0x000000ff1800720c */ /* 0x000fce0003f25270 */
[----:B------:R-:W-:Y:S06]  /*06b0*/  @!P0 BRA `(.L_x_184) ;  /* 0x0000000000788947 */ /* 0x000fec0003800000 */
[----:B------:R-:W1:Y:S01]  /*06c0*/  LDC.64 R10, c[0x0][0x380] ;  /* 0x0000e000ff0a7b82 */ /* 0x000e620000000a00 */
[----:B------:R-:W-:-:S04]  /*06d0*/  IMAD R27, R3, 0x1000, R4 ;  /* 0x00001000031b7824 */ /* 0x000fc800078e0204 */
[C---:B------:R-:W-:Y:S02]  /*06e0*/  VIADD R21, R27.reuse, 0x100 ;  /* 0x000001001b157836 */ /* 0x040fe40000000000 */
[C---:B------:R-:W-:Y:S02]  /*06f0*/  VIADD R17, R27.reuse, 0x300 ;  /* 0x000003001b117836 */ /* 0x040fe40000000000 */
[C---:B------:R-:W-:Y:S01]  /*0700*/  VIADD R23, R27.reuse, 0x200 ;  /* 0x000002001b177836 */ /* 0x040fe20000000000 */
[C---:B------:R-:W-:Y:S01]  /*0710*/  IADD3 R7, PT, PT, R27.reuse, 0x400, RZ ;  /* 0x000004001b077810 */ /* 0x040fe20007ffe0ff */
[C---:B------:R-:W-:Y:S02]  /*0720*/  VIADD R9, R27.reuse, 0x500 ;  /* 0x000005001b097836 */ /* 0x040fe40000000000 */
[C---:B------:R-:W-:Y:S02]  /*0730*/  VIADD R25, R27.reuse, 0x600 ;  /* 0x000006001b197836 */ /* 0x040fe40000000000 */
[----:B-1----:R-:W-:-:S04]  /*0740*/  IMAD.WIDE.U32 R12, R27, 0x4, R10 ;  /* 0x000000041b0c7825 */ /* 0x002fc800078e000a */
[--C-:B------:R-:W-:Y:S01]  /*0750*/  IMAD.WIDE.U32 R20, R21, 0x4, R10.reuse ;  /* 0x0000000415147825 */ /* 0x100fe200078e000a */
[----:B0-----:R0:W2:Y:S03]  /*0760*/  LDG.E R15, desc[UR6][R12.64] ;  /* 0x000000060c0f7981 */ /* 0x0010a6000c1e1900 */
[--C-:B------:R-:W-:Y:S01]  /*0770*/  IMAD.WIDE.U32 R16, R17, 0x4, R10.reuse ;  /* 0x0000000411107825 */ /* 0x100fe200078e000a */
[----:B------:R-:W2:Y:S03]  /*0780*/  LDG.E R18, desc[UR6][R20.64] ;  /* 0x0000000614127981 */ /* 0x000ea6000c1e1900 */
[----:B------:R-:W-:Y:S02]  /*0790*/  IMAD.WIDE.U32 R22, R23, 0x4, R10 ;  /* 0x0000000417167825 */ /* 0x000fe400078e000a */
[----:B------:R-:W3:Y:S02]  /*07a0*/  LDG.E R16, desc[UR6][R16.64] ;  /* 0x0000000610107981 */ /* 0x000ee4000c1e1900 */
[----:B------:R-:W-:-:S02]  /*07b0*/  VIADD R27, R27, 0x700 ;  /* 0x000007001b1b7836 */ /* 0x000fc40000000000 */
[--C-:B------:R-:W-:Y:S01]  /*07c0*/  IMAD.WIDE.U32 R6, R7, 0x4, R10.reuse ;  /* 0x0000000407067825 */ /* 0x100fe200078e000a */
[----:B------:R-:W3:Y:S03]  /*07d0*/  LDG.E R19, desc[UR6][R22.64] ;  /* 0x0000000616137981 */ /* 0x000ee6000c1e1900 */
[--C-:B------:R-:W-:Y:S02]  /*07e0*/  IMAD.WIDE.U32 R8, R9, 0x4, R10.reuse ;  /* 0x0000000409087825 */ /* 0x100fe400078e000a */
[----:B------:R-:W4:Y:S02]  /*07f0*/  LDG.E R7, desc[UR6][R6.64] ;  /* 0x0000000606077981 */ /* 0x000f24000c1e1900 */
[--C-:B0-----:R-:W-:Y:S02]  /*0800*/  IMAD.WIDE.U32 R12, R25, 0x4, R10.reuse ;  /* 0x00000004190c7825 */ /* 0x101fe400078e000a */
[----:B------:R-:W4:Y:S02]  /*0810*/  LDG.E R8, desc[UR6][R8.64] ;  /* 0x0000000608087981 */ /* 0x000f24000c1e1900 */
[----:B------:R-:W-:-:S02]  /*0820*/  IMAD.WIDE.U32 R10, R27, 0x4, R10 ;  /* 0x000000041b0a7825 */ /* 0x000fc400078e000a */
[----:B------:R-:W4:Y:S04]  /*0830*/  LDG.E R13, desc[UR6][R12.64] ;  /* 0x000000060c0d7981 */ /* 0x000f28000c1e1900 */
[----:B------:R-:W4:Y:S01]  /*0840*/  LDG.E R10, desc[UR6][R10.64] ;  /* 0x000000060a0a7981 */ /* 0x000f22000c1e1900 */
[----:B------:R-:W-:Y:S01]  /*0850*/  VIADD R4, R4, 0x800 ;  /* 0x0000080004047836 */ /* 0x000fe20000000000 */
[----:B--2--5:R-:W-:-:S04]  /*0860*/  IADD3 R18, PT, PT, R18, R15, R14 ;  /* 0x0000000f12127210 */ /* 0x024fc80007ffe00e */
[----:B---3--:R-:W-:-:S04]  /*0870*/  IADD3 R18, PT, PT, R16, R19, R18 ;  /* 0x0000001310127210 */ /* 0x008fc80007ffe012 */
[----:B----4-:R-:W-:-:S04]  /*0880*/  IADD3 R18, PT, PT, R8, R7, R18 ;  /* 0x0000000708127210 */ /* 0x010fc80007ffe012 */
[----:B------:R-:W-:-:S07]  /*0890*/  IADD3 R14, PT, PT, R10, R13, R18 ;  /* 0x0000000d0a0e7210 */ /* 0x000fce0007ffe012 */
.L_x_184:
[----:B------:R-:W-:Y:S05]  /*08a0*/  BSYNC.RECONVERGENT B2 ;  /* 0x0000000000027941 */ /* 0x000fea0003800200 */
.L_x_183:
        /* <DEDUP_REMOVED lines=8> */
[C---:B------:R-:W-:Y:S01]  /*0930*/  VIADD R13, R11.reuse, 0x100 ;  /* 0x000001000b0d7836 */ /* 0x040fe20000000000 */
[C---:B------:R-:W-:Y:S01]  /*0940*/  IADD3 R17, PT, PT, R11.reuse, 0x300, RZ ;  /* 0x000003000b117810 */ /* 0x040fe20007ffe0ff */
[C---:B0-----:R-:W-:Y:S02]  /*0950*/  VIADD R15, R11.reuse, 0x200 ;  /* 0x000002000b0f7836 */ /* 0x041fe40000000000 */
[----:B-1----:R-:W-:-:S04]  /*0960*/  IMAD.WIDE.U32 R8, R11, 0x4, R6 ;  /* 0x000000040b087825 */ /* 0x002fc800078e0006 */
[--C-:B------:R-:W-:Y:S02]  /*0970*/  IMAD.WIDE.U32 R10, R13, 0x4, R6.reuse ;  /* 0x000000040d0a7825 */ /* 0x100fe400078e0006 */
[----:B------:R-:W2:Y:S02]  /*0980*/  LDG.E R9, desc[UR6][R8.64] ;  /* 0x0000000608097981 */ /* 0x000ea4000c1e1900 */
[--C-:B------:R-:W-:Y:S02]  /*0990*/  IMAD.WIDE.U32 R12, R15, 0x4, R6.reuse ;  /* 0x000000040f0c7825 */ /* 0x100fe400078e0006 */
[----:B------:R-:W2:Y:S02]  /*09a0*/  LDG.E R10, desc[UR6][R10.64] ;  /* 0x000000060a0a7981 */ /* 0x000ea4000c1e1900 */
[----:B------:R-:W-:Y:S02]  /*09b0*/  IMAD.WIDE.U32 R6, R17, 0x4, R6 ;  /* 0x0000000411067825 */ /* 0x000fe400078e0006 */
[----:B------:R-:W3:Y:S04]  /*09c0*/  LDG.E R13, desc[UR6][R12.64] ;  /* 0x000000060c0d7981 */ /* 0x000ee8000c1e1900 */
[----:B------:R-:W3:Y:S01]  /*09d0*/  LDG.E R6, desc[UR6][R6.64] ;  /* 0x0000000606067981 */ /* 0x000ee2000c1e1900 */
[----:B------:R-:W-:Y:S01]  /*09e0*/  VIADD R4, R4, 0x400 ;  /* 0x0000040004047836 */ /* 0x000fe20000000000 */
[----:B--2--5:R-:W-:-:S04]  /*09f0*/  IADD3 R14, PT, PT, R10, R9, R14 ;  /* 0x000000090a0e7210 */ /* 0x024fc80007ffe00e */
[----:B---3--:R-:W-:-:S07]  /*0a00*/  IADD3 R14, PT, PT, R6, R13, R14 ;  /* 0x0000000d060e7210 */ /* 0x008fce0007ffe00e */
.L_x_186:
[----:B------:R-:W-:Y:S05]  /*0a10*/  BSYNC.RECONVERGENT B2 ;  /* 0x0000000000027941 */ /* 0x000fea0003800200 */
.L_x_185:
[----:B------:R-:W-:Y:S05]  /*0a20*/  @!P1 BRA `(.L_x_178) ;  /* 0x0000000000289947 */ /* 0x000fea0003800000 */
[----:B------:R-:W1:Y:S01]  /*0a30*/  LDC.64 R6, c[0x0][0x380] ;  /* 0x0000e000ff067b82 */ /* 0x000e620000000a00 */
[----:B------:R-:W-:Y:S02]  /*0a40*/  IMAD R9, R3, 0x1000, R4 ;  /* 0x0000100003097824 */ /* 0x000fe400078e0204 */
[----:B------:R-:W-:-:S07]  /*0a50*/  IMAD.MOV R8, RZ, RZ, -R5 ;  /* 0x000000ffff087224 */ /* 0x000fce00078e0a05 */
.L_x_187:
[----:B-1----:R-:W-:-:S06]  /*0a60*/  IMAD.WIDE.U32 R4, R9, 0x4, R6 ;  /* 0x0000000409047825 */ /* 0x002fcc00078e0006 */
[----:B------:R-:W2:Y:S01]  /*0a70*/  LDG.E R5, desc[UR6][R4.64] ;  /* 0x0000000604057981 */ /* 0x000ea2000c1e1900 */
[----:B------:R-:W-:Y:S02]  /*0a80*/  VIADD R8, R8, 0x1 ;  /* 0x0000000108087836 */ /* 0x000fe40000000000 */
[----:B------:R-:W-:-:S03]  /*0a90*/  VIADD R9, R9, 0x100 ;  /* 0x0000010009097836 */ /* 0x000fc60000000000 */
[----:B------:R-:W-:Y:S01]  /*0aa0*/  ISETP.NE.AND P0, PT, R8, RZ, PT ;  /* 0x000000ff0800720c */ /* 0x000fe20003f05270 */
[----:B--2--5:R-:W-:-:S12]  /*0ab0*/  IMAD.IADD R14, R5, 0x1, R14 ;  /* 0x00000001050e7824 */ /* 0x024fd800078e020e */
[----:B------:R-:W-:Y:S05]  /*0ac0*/  @P0 BRA `(.L_x_187) ;  /* 0xfffffffc00e40947 */ /* 0x000fea000383ffff */
.L_x_178:
[----:B------:R-:W-:Y:S05]  /*0ad0*/  BSYNC.RECONVERGENT B1 ;  /* 0x0000000000017941 */ /* 0x000fea0003800200 */
.L_x_177:
[----:B------:R-:W-:-:S13]  /*0ae0*/  ISETP.GE.U32.AND P0, PT, R0, 0x100, PT ;  /* 0x000001000000780c */ /* 0x000fda0003f06070 */
[----:B------:R-:W-:Y:S05]  /*0af0*/  @!P0 BRA `(.L_x_188) ;  /* 0x0000000000ac8947 */ /* 0x000fea0003800000 */
[----:B------:R-:W1:Y:S01]  /*0b00*/  S2R R8, SR_LANEID ;  /* 0x0000000000087919 */ /* 0x000e620000000000 */
[----:B-----5:R-:W2:Y:S01]  /*0b10*/  SHFL.DOWN PT, R0, R14, 0x1, 0x1f ;  /* 0x08201f000e007f89 */ /* 0x020ea200000e0000 */
[C---:B-1----:R-:W-:Y:S02]  /*0b20*/  ISETP.GT.AND P0, PT, R8.reuse, 0x1e, PT ;  /* 0x0000001e0800780c */ /* 0x042fe40003f04270 */
[----:B------:R-:W-:Y:S02]  /*0b30*/  ISETP.NE.AND P1, PT, R8, RZ, PT ;  /* 0x000000ff0800720c */ /* 0x000fe40003f25270 */
[----:B--2---:R-:W-:Y:S02]  /*0b40*/  SEL R5, R0, RZ, !P0 ;  /* 0x000000ff00057207 */ /* 0x004fe40004000000 */
[----:B------:R-:W-:Y:S02]  /*0b50*/  ISETP.GT.AND P0, PT, R8, 0x1d, PT ;  /* 0x0000001d0800780c */ /* 0x000fe40003f04270 */
[----:B------:R-:W-:-:S05]  /*0b60*/  IADD3 R5, PT, PT, R5, R14, RZ ;  /* 0x0000000e05057210 */ /* 0x000fca0007ffe0ff */
[----:B------:R-:W1:Y:S02]  /*0b70*/  SHFL.DOWN PT, R0, R5, 0x2, 0x1f ;  /* 0x08401f0005007f89 */ /* 0x000e6400000e0000 */
[----:B------:R-:W-:Y:S01]  /*0b80*/  @!P1 MOV R6, 0x400 ;  /* 0x0000040000069802 */ /* 0x000fe20000000f00 */
[----:B------:R-:W2:Y:S01]  /*0b90*/  @!P1 S2R R9, SR_CgaCtaId ;  /* 0x0000000000099919 */ /* 0x000ea20000008800 */
[----:B-1----:R-:W-:Y:S02]  /*0ba0*/  SEL R0, R0, RZ, !P0 ;  /* 0x000000ff00007207 */ /* 0x002fe40004000000 */
[----:B------:R-:W-:-:S03]  /*0bb0*/  ISETP.GT.AND P0, PT, R8, 0x1b, PT ;  /* 0x0000001b0800780c */ /* 0x000fc60003f04270 */
[----:B------:R-:W-:-:S05]  /*0bc0*/  IMAD.IADD R0, R5, 0x1, R0 ;  /* 0x0000000105007824 */ /* 0x000fca00078e0200 */
[----:B------:R-:W1:Y:S01]  /*0bd0*/  SHFL.DOWN PT, R4, R0, 0x4, 0x1f ;  /* 0x08801f0000047f89 */ /* 0x000e6200000e0000 */
[----:B--2---:R-:W-:Y:S02]  /*0be0*/  @!P1 LEA R9, R9, R6, 0x18 ;  /* 0x0000000609099211 */ /* 0x004fe400078ec0ff */
[----:B-1----:R-:W-:Y:S02]  /*0bf0*/  SEL R7, R4, RZ, !P0 ;  /* 0x000000ff04077207 */ /* 0x002fe40004000000 */
[----:B------:R-:W-:-:S03]  /*0c00*/  ISETP.GT.AND P0, PT, R8, 0x17, PT ;  /* 0x000000170800780c */ /* 0x000fc60003f04270 */
[----:B------:R-:W-:Y:S01]  /*0c10*/  IMAD.IADD R7, R0, 0x1, R7 ;  /* 0x0000000100077824 */ /* 0x000fe200078e0207 */
[----:B------:R-:W-:-:S04]  /*0c20*/  @!P1 SHF.R.U32.HI R0, RZ, 0x3, R2 ;  /* 0x00000003ff009819 */ /* 0x000fc80000011602 */
[----:B------:R-:W1:Y:S01]  /*0c30*/  SHFL.DOWN PT, R4, R7, 0x8, 0x1f ;  /* 0x09001f0007047f89 */ /* 0x000e6200000e0000 */
[----:B------:R-:W-:-:S05]  /*0c40*/  @!P1 LOP3.LUT R0, R0, 0x7c, RZ, 0xc0, !PT ;  /* 0x0000007c00009812 */ /* 0x000fca00078ec0ff */
[----:B------:R-:W-:Y:S01]  /*0c50*/  @!P1 IMAD.IADD R0, R0, 0x1, R9 ;  /* 0x0000000100009824 */ /* 0x000fe200078e0209 */
[----:B-1----:R-:W-:Y:S02]  /*0c60*/  SEL R4, R4, RZ, !P0 ;  /* 0x000000ff04047207 */ /* 0x002fe40004000000 */
[----:B------:R-:W-:-:S03]  /*0c70*/  ISETP.GT.AND P0, PT, R8, 0xf, PT ;  /* 0x0000000f0800780c */ /* 0x000fc60003f04270 */
[----:B------:R-:W-:-:S05]  /*0c80*/  IMAD.IADD R4, R7, 0x1, R4 ;  /* 0x0000000107047824 */ /* 0x000fca00078e0204 */
[----:B------:R-:W1:Y:S02]  /*0c90*/  SHFL.DOWN PT, R5, R4, 0x10, 0x1f ;  /* 0x0a001f0004057f89 */ /* 0x000e6400000e0000 */
[----:B-1----:R-:W-:Y:S02]  /*0ca0*/  SEL R5, R5, RZ, !P0 ;  /* 0x000000ff05057207 */ /* 0x002fe40004000000 */
        /* <DEDUP_REMOVED lines=8> */
[----:B--2---:R-:W-:Y:S04]  /*0d30*/  LDS R0, [UR4+0xc] ;  /* 0x00000c04ff007984 */ /* 0x004fe80008000800 */
[----:B------:R-:W1:Y:S04]  /*0d40*/  LDS.128 R4, [UR4+0x10] ;  /* 0x00001004ff047984 */ /* 0x000e680008000c00 */
[----:B------:R-:W2:Y:S01]  /*0d50*/  LDS.64 R8, [UR4+0x20] ;  /* 0x00002004ff087984 */ /* 0x000ea20008000a00 */
[----:B-1----:R-:W-:-:S04]  /*0d60*/  IADD3 R0, PT, PT, R4, R0, R11 ;  /* 0x0000000004007210 */ /* 0x002fc80007ffe00b */
[----:B------:R-:W-:-:S04]  /*0d70*/  IADD3 R0, PT, PT, R6, R0, R5 ;  /* 0x0000000006007210 */ /* 0x000fc80007ffe005 */
[----:B--2---:R-:W-:-:S05]  /*0d80*/  IADD3 R0, PT, PT, R8, R0, R7 ;  /* 0x0000000008007210 */ /* 0x004fca0007ffe007 */
[----:B------:R-:W-:Y:S01]  /*0d90*/  IMAD.IADD R11, R0, 0x1, R9 ;  /* 0x00000001000b7824 */ /* 0x000fe200078e0209 */
[----:B------:R-:W-:Y:S06]  /*0da0*/  BRA `(.L_x_189) ;  /* 0x00000014007c7947 */ /* 0x000fec0003800000 */
.L_x_188:
[----:B------:R-:W-:Y:S01]  /*0db0*/  LOP3.LUT R4, R2, 0x3e0, RZ, 0xc0, !PT ;  /* 0x000003e002047812 */ /* 0x000fe200078ec0ff */
[----:B------:R-:W1:Y:S03]  /*0dc0*/  S2R R10, SR_LANEID ;  /* 0x00000000000a7919 */ /* 0x000e660000000000 */
[----:B------:R-:W-:Y:S02]  /*0dd0*/  LOP3.LUT R7, RZ, R4, RZ, 0x33, !PT ;  /* 0x00000004ff077212 */ /* 0x000fe400078e33ff */
[----:B------:R-:W-:-:S03]  /*0de0*/  IADD3 R5, PT, PT, R4, 0x20, RZ ;  /* 0x0000002004057810 */ /* 0x000fc60007ffe0ff */
[----:B------:R-:W-:Y:S01]  /*0df0*/  IMAD.IADD R7, R0, 0x1, R7 ;  /* 0x0000000100077824 */ /* 0x000fe200078e0207 */
[----:B------:R-:W-:-:S04]  /*0e00*/  ISETP.GT.U32.AND P0, PT, R5, R0, PT ;  /* 0x000000000500720c */ /* 0x000fc80003f04070 */
[----:B------:R-:W-:-:S05]  /*0e10*/  SEL R7, R7, 0x1f, P0 ;  /* 0x0000001f07077807 */ /* 0x000fca0000000000 */
[----:B-----5:R-:W2:Y:S01]  /*0e20*/  SHFL.DOWN PT, R4, R14, 0x1, R7 ;  /* 0x082000000e047989 */ /* 0x020ea200000e0007 */
[CC--:B-1----:R-:W-:Y:S01]  /*0e30*/  ISETP.GE.AND P0, PT, R10.reuse, R7.reuse, PT ;  /* 0x000000070a00720c */ /* 0x0c2fe20003f06270 */
[C---:B------:R-:W-:Y:S01]  /*0e40*/  VIADD R6, R10.reuse, 0x2 ;  /* 0x000000020a067836 */ /* 0x040fe20000000000 */
[C---:B------:R-:W-:Y:S01]  /*0e50*/  ISETP.NE.AND P1, PT, R10.reuse, RZ, PT ;  /* 0x000000ff0a00720c */ /* 0x040fe20003f25270 */
[----:B------:R-:W-:Y:S01]  /*0e60*/  VIADD R8, R10, 0x4 ;  /* 0x000000040a087836 */ /* 0x000fe20000000000 */
[----:B--2---:R-:W-:Y:S02]  /*0e70*/  SEL R5, R4, RZ, !P0 ;  /* 0x000000ff04057207 */ /* 0x004fe40004000000 */
[----:B------:R-:W-:-:S03]  /*0e80*/  ISETP.GT.AND P0, PT, R6, R7, PT ;  /* 0x000000070600720c */ /* 0x000fc60003f04270 */
[----:B------:R-:W-:-:S06]  /*0e90*/  IMAD.IADD R4, R5, 0x1, R14 ;  /* 0x0000000105047824 */ /* 0x000fcc00078e020e */
[----:B------:R-:W1:Y:S01]  /*0ea0*/  @!P1 S2R R11, SR_CgaCtaId ;  /* 0x00000000000b9919 */ /* 0x000e620000008800 */
[----:B------:R-:W-:Y:S01]  /*0eb0*/  @!P1 SHF.R.U32.HI R9, RZ, 0x3, R2 ;  /* 0x00000003ff099819 */ /* 0x000fe20000011602 */
[----:B------:R-:W2:Y:S03]  /*0ec0*/  SHFL.DOWN PT, R5, R4, 0x2, R7 ;  /* 0x0840000004057989 */ /* 0x000ea600000e0007 */
[----:B------:R-:W-:Y:S02]  /*0ed0*/  @!P1 LOP3.LUT R9, R9, 0x7c, RZ, 0xc0, !PT ;  /* 0x0000007c09099812 */ /* 0x000fe400078ec0ff */
[----:B--2---:R-:W-:Y:S02]  /*0ee0*/  SEL R5, R5, RZ, !P0 ;  /* 0x000000ff05057207 */ /* 0x004fe40004000000 */
[----:B------:R-:W-:-:S03]  /*0ef0*/  ISETP.GT.AND P0, PT, R8, R7, PT ;  /* 0x000000070800720c */ /* 0x000fc60003f04270 */
[----:B------:R-:W-:Y:S01]  /*0f00*/  IMAD.IADD R6, R4, 0x1, R5 ;  /* 0x0000000104067824 */ /* 0x000fe200078e0205 */
[----:B------:R-:W-:-:S04]  /*0f10*/  IADD3 R4, PT, PT, R10, 0x8, RZ ;  /* 0x000000080a047810 */ /* 0x000fc80007ffe0ff */
[----:B------:R-:W2:Y:S02]  /*0f20*/  SHFL.DOWN PT, R5, R6, 0x4, R7 ;  /* 0x0880000006057989 */ /* 0x000ea400000e0007 */
[----:B--2---:R-:W-:Y:S02]  /*0f30*/  SEL R5, R5, RZ, !P0 ;  /* 0x000000ff05057207 */ /* 0x004fe40004000000 */
[----:B------:R-:W-:-:S03]  /*0f40*/  ISETP.GT.AND P0, PT, R4, R7, PT ;  /* 0x000000070400720c */ /* 0x000fc60003f04270 */
[----:B------:R-:W-:Y:S02]  /*0f50*/  IMAD.IADD R8, R6, 0x1, R5 ;  /* 0x0000000106087824 */ /* 0x000fe400078e0205 */
[----:B------:R-:W-:Y:S01]  /*0f60*/  VIADD R6, R10, 0x10 ;  /* 0x000000100a067836 */ /* 0x000fe20000000000 */
[----:B------:R-:W-:Y:S02]  /*0f70*/  @!P1 MOV R10, 0x400 ;  /* 0x00000400000a9802 */ /* 0x000fe40000000f00 */
[----:B------:R-:W2:Y:S02]  /*0f80*/  SHFL.DOWN PT, R5, R8, 0x8, R7 ;  /* 0x0900000008057989 */ /* 0x000ea400000e0007 */
[----:B-1----:R-:W-:-:S05]  /*0f90*/  @!P1 LEA R10, R11, R10, 0x18 ;  /* 0x0000000a0b0a9211 */ /* 0x002fca00078ec0ff */
[----:B------:R-:W-:Y:S01]  /*0fa0*/  @!P1 IMAD.IADD R10, R9, 0x1, R10 ;  /* 0x00000001090a9824 */ /* 0x000fe200078e020a */
[----:B--2---:R-:W-:Y:S02]  /*0fb0*/  SEL R5, R5, RZ, !P0 ;  /* 0x000000ff05057207 */ /* 0x004fe40004000000 */
[----:B------:R-:W-:-:S03]  /*0fc0*/  ISETP.GT.AND P0, PT, R6, R7, PT ;  /* 0x000000070600720c */ /* 0x000fc60003f04270 */
[----:B------:R-:W-:-:S05]  /*0fd0*/  IMAD.IADD R4, R8, 0x1, R5 ;  /* 0x0000000108047824 */ /* 0x000fca00078e0205 */
[----:B------:R-:W1:Y:S02]  /*0fe0*/  SHFL.DOWN PT, R5, R4, 0x10, R7 ;  /* 0x0a00000004057989 */ /* 0x000e6400000e0007 */
[----:B-1----:R-:W-:Y:S02]  /*0ff0*/  SEL R5, R5, RZ, !P0 ;  /* 0x000000ff05057207 */ /* 0x002fe40004000000 */
[----:B------:R-:W-:-:S03]  /*1000*/  ISETP.NE.AND P0, PT, R2, RZ, PT ;  /* 0x000000ff0200720c */ /* 0x000fc60003f05270 */
[----:B------:R-:W-:-:S05]  /*1010*/  IMAD.IADD R11, R4, 0x1, R5 ;  /* 0x00000001040b7824 */ /* 0x000fca00078e0205 */
[----:B------:R1:W-:Y:S01]  /*1020*/  @!P1 STS [R10+0x8], R11 ;  /* 0x0000080b0a009388 */ /* 0x0003e20000000800 */
[----:B------:R-:W-:Y:S06]  /*1030*/  BAR.SYNC.DEFER_BLOCKING 0x0 ;  /* 0x0000000000007b1d */ /* 0x000fec0000010000 */
[----:B------:R-:W-:Y:S05]  /*1040*/  @P0 BRA `(.L_x_189) ;  /* 0x0000001000d40947 */ /* 0x000fea0003800000 */
[----:B------:R-:W2:Y:S01]  /*1050*/  S2UR UR5, SR_CgaCtaId ;  /* 0x00000000000579c3 */ /* 0x000ea20000008800 */
[----:B------:R-:W-:Y:S01]  /*1060*/  UMOV UR4, 0x400 ;  /* 0x0000040000047882 */ /* 0x000fe20000000000 */
[C---:B------:R-:W-:Y:S02]  /*1070*/  ISETP.GT.U32.AND P2, PT, R0.reuse, 0x40, PT ;  /* 0x000000400000780c */ /* 0x040fe40003f44070 */
[C---:B------:R-:W-:Y:S02]  /*1080*/  ISETP.GT.U32.AND P1, PT, R0.reuse, 0x20, PT ;  /* 0x000000200000780c */ /* 0x040fe40003f24070 */
[----:B------:R-:W-:Y:S01]  /*1090*/  ISETP.GT.U32.AND P3, PT, R0, 0x80, PT ;  /* 0x000000800000780c */ /* 0x000fe20003f64070 */
[----:B--2---:R-:W-:-:S09]  /*10a0*/  ULEA UR4, UR5, UR4, 0x18 ;  /* 0x0000000405047291 */ /* 0x004fd2000f8ec0ff */
[----:B------:R-:W2:Y:S04]  /*10b0*/  LDS.128 R4, [UR4+0x10] ;  /* 0x00001004ff047984 */ /* 0x000ea80008000c00 */
[----:B------:R-:W3:Y:S04]  /*10c0*/  LDS R2, [UR4+0xc] ;  /* 0x00000c04ff027984 */ /* 0x000ee80008000800 */
[----:B------:R-:W4:Y:S01]  /*10d0*/  LDS.64 R8, [UR4+0x20] ;  /* 0x00002004ff087984 */ /* 0x000f220008000a00 */
[----:B--2---:R-:W-:Y:S02]  /*10e0*/  SEL R4, R4, RZ, P2 ;  /* 0x000000ff04047207 */ /* 0x004fe40001000000 */
[----:B------:R-:W-:-:S02]  /*10f0*/  ISETP.GT.U32.AND P2, PT, R0, 0x60, PT ;  /* 0x000000600000780c */ /* 0x000fc40003f44070 */
[----:B---3--:R-:W-:Y:S02]  /*1100*/  SEL R2, R2, RZ, P1 ;  /* 0x000000ff02027207 */ /* 0x008fe40000800000 */
[----:B------:R-:W-:Y:S02]  /*1110*/  SEL R5, R5, RZ, P2 ;  /* 0x000000ff05057207 */ /* 0x000fe40001000000 */
[----:B------:R-:W-:Y:S02]  /*1120*/  IADD3 R2, PT, PT, R4, R2, R11 ;  /* 0x0000000204027210 */ /* 0x000fe40007ffe00b */
[----:B------:R-:W-:Y:S02]  /*1130*/  ISETP.GT.U32.AND P1, PT, R0, 0xa0, PT ;  /* 0x000000a00000780c */ /* 0x000fe40003f24070 */
[----:B------:R-:W-:Y:S02]  /*1140*/  SEL R6, R6, RZ, P3 ;  /* 0x000000ff06067207 */ /* 0x000fe40001800000 */
[----:B------:R-:W-:-:S02]  /*1150*/  ISETP.GT.U32.AND P2, PT, R0, 0xc0, PT ;  /* 0x000000c00000780c */ /* 0x000fc40003f44070 */
[----:B------:R-:W-:Y:S02]  /*1160*/  ISETP.GT.U32.AND P3, PT, R0, 0xe0, PT ;  /* 0x000000e00000780c */ /* 0x000fe40003f64070 */
[----:B------:R-:W-:Y:S02]  /*1170*/  SEL R7, R7, RZ, P1 ;  /* 0x000000ff07077207 */ /* 0x000fe40000800000 */
[----:B------:R-:W-:Y:S02]  /*1180*/  IADD3 R2, PT, PT, R6, R2, R5 ;  /* 0x0000000206027210 */ /* 0x000fe40007ffe005 */
[----:B----4-:R-:W-:Y:S02]  /*1190*/  SEL R8, R8, RZ, P2 ;  /* 0x000000ff08087207 */ /* 0x010fe40001000000 */
[----:B------:R-:W-:Y:S02]  /*11a0*/  SEL R9, R9, RZ, P3 ;  /* 0x000000ff09097207 */ /* 0x000fe40001800000 */
[----:B------:R-:W-:-:S05]  /*11b0*/  IADD3 R2, PT, PT, R8, R2, R7 ;  /* 0x0000000208027210 */ /* 0x000fca0007ffe007 */
[----:B-1----:R-:W-:Y:S01]  /*11c0*/  IMAD.IADD R11, R2, 0x1, R9 ;  /* 0x00000001020b7824 */ /* 0x002fe200078e0209 */
[----:B------:R-:W-:Y:S06]  /*11d0*/  BRA `(.L_x_189) ;  /* 0x0000001000707947 */ /* 0x000fec0003800000 */
.L_x_174:
[----:B------:R-:W0:Y:S01]  /*11e0*/  S2R R2, SR_TID.X ;  /* 0x0000000000027919 */ /* 0x000e220000002100 */
[----:B------:R-:W1:Y:S02]  /*11f0*/  LDCU.64 UR4, c[0x0][0x380] ;  /* 0x00007000ff0477ac */ /* 0x000e640008000a00 */
[----:B-1----:R-:W-:Y:S01]  /*1200*/  MOV R4, UR4 ;  /* 0x0000000400047c02 */ /* 0x002fe20008000f00 */
[----:B------:R-:W-:Y:S02]  /*1210*/  IMAD.U32 R5, RZ, RZ, UR5 ;  /* 0x00000005ff057e24 */ /* 0x000fe4000f8e00ff */
[----:B0-----:R-:W-:-:S04]  /*1220*/  IMAD R7, R3, 0x1000, R2 ;  /* 0x0000100003077824 */ /* 0x001fc800078e0202 */
[----:B------:R-:W-:-:S05]  /*1230*/  IMAD.WIDE.U32 R6, R7, 0x4, R4 ;  /* 0x0000000407067825 */ /* 0x000fca00078e0004 */
        /* <DEDUP_REMOVED lines=16> */
[----:B------:R-:W-:-:S02]  /*1340*/  ISETP.GE.U32.AND P0, PT, R0, R13, PT ;  /* 0x0000000d0000720c */ /* 0x000fc40003f06070 */
        /* <DEDUP_REMOVED lines=9> */
[----:B------:R-:W-:Y:S01]  /*13e0*/  IMAD R9, R3, 0x1000, R13 ;  /* 0x0000100003097824 */ /* 0x000fe200078e020d */
[----:B------:R-:W-:Y:S01]  /*13f0*/  LOP3.LUT R6, RZ, R2, RZ, 0x33, !PT ;  /* 0x00000002ff067212 */ /* 0x000fe200078e33ff */
[----:B------:R-:W-:Y:S01]  /*1400*/  VIADD R0, R8, 0xfffff000 ;  /* 0xfffff00008007836 */ /* 0x000fe20000000000 */
[----:B------:R-:W-:Y:S02]  /*1410*/  UMOV UR4, URZ ;  /* 0x000000ff00047c82 */ /* 0x000fe40008000000 */
[----:B------:R-:W-:Y:S02]  /*1420*/  IADD3 R6, PT, PT, -R13, R8, R6 ;  /* 0x000000080d067210 */ /* 0x000fe40007ffe106 */
[C---:B------:R-:W-:Y:S02]  /*1430*/  ISETP.GT.U32.AND P0, PT, R9.reuse, R0, PT ;  /* 0x000000000900720c */ /* 0x040fe40003f04070 */
[----:B------:R-:W-:Y:S01]  /*1440*/  IADD3 R7, PT, PT, R9, 0x800, R2 ;  /* 0x0000080009077810 */ /* 0x000fe20007ffe002 */
[----:B------:R-:W-:-:S02]  /*1450*/  IMAD.MOV.U32 R2, RZ, RZ, R9 ;  /* 0x000000ffff027224 */ /* 0x000fc400078e0009 */
[----:B------:R-:W-:-:S08]  /*1460*/  IMAD R6, R3, -0x1000, R6 ;  /* 0xfffff00003067824 */ /* 0x000fd000078e0206 */
[----:B------:R-:W-:Y:S05]  /*1470*/  @P0 BRA `(.L_x_191) ;  /* 0x00000000009c0947 */ /* 0x000fea0003800000 */
[----:B------:R-:W0:Y:S08]  /*1480*/  LDC R8, c[0x0][0x3a8] ;  /* 0x0000ea00ff087b82 */ /* 0x000e300000000800 */
[----:B------:R-:W1:Y:S02]  /*1490*/  LDC.64 R4, c[0x0][0x380] ;  /* 0x0000e000ff047b82 */ /* 0x000e640000000a00 */
.L_x_192:
[----:B------:R-:W2:Y:S02]  /*14a0*/  S2R R10, SR_TID.X ;  /* 0x00000000000a7919 */ /* 0x000ea40000002100 */
[----:B--2---:R-:W-:-:S04]  /*14b0*/  IMAD.IADD R11, R10, 0x1, R9 ;  /* 0x000000010a0b7824 */ /* 0x004fc800078e0209 */
[----:B-1----:R-:W-:-:S05]  /*14c0*/  IMAD.WIDE.U32 R10, R11, 0x4, R4 ;  /* 0x000000040b0a7825 */ /* 0x002fca00078e0004 */
        /* <DEDUP_REMOVED lines=10> */
[----:B------:R-:W5:Y:S01]  /*1570*/  LDG.E R21, desc[UR6][R10.64+0x2c00] ;  /* 0x002c00060a157981 */ /* 0x000f62000c1e1900 */
[----:B--2---:R-:W-:-:S03]  /*1580*/  IADD3 R20, PT, PT, R20, R18, R27 ;  /* 0x0000001214147210 */ /* 0x004fc60007ffe01b */
[----:B------:R-:W2:Y:S04]  /*1590*/  LDG.E R18, desc[UR6][R10.64+0x2800] ;  /* 0x002800060a127981 */ /* 0x000ea8000c1e1900 */
[----:B------:R-:W2:Y:S01]  /*15a0*/  LDG.E R27, desc[UR6][R10.64+0x3800] ;  /* 0x003800060a1b7981 */ /* 0x000ea2000c1e1900 */
[----:B---3--:R-:W-:-:S03]  /*15b0*/  IADD3 R24, PT, PT, R23, R22, R20 ;  /* 0x0000001617187210 */ /* 0x008fc60007ffe014 */
[----:B------:R-:W3:Y:S04]  /*15c0*/  LDG.E R23, desc[UR6][R10.64+0x3000] ;  /* 0x003000060a177981 */ /* 0x000ee8000c1e1900 */
[----:B------:R-:W3:Y:S04]  /*15d0*/  LDG.E R20, desc[UR6][R10.64+0x3400] ;  /* 0x003400060a147981 */ /* 0x000ee8000c1e1900 */
[----:B------:R-:W3:Y:S01]  /*15e0*/  LDG.E R22, desc[UR6][R10.64+0x3c00] ;  /* 0x003c00060a167981 */ /* 0x000ee2000c1e1900 */
[----:B----4-:R-:W-:-:S04]  /*15f0*/  IADD3 R14, PT, PT, R17, R14, R24 ;  /* 0x0000000e110e7210 */ /* 0x010fc80007ffe018 */
[----:B-----5:R-:W-:-:S04]  /*1600*/  IADD3 R14, PT, PT, R19, R16, R14 ;  /* 0x00000010130e7210 */ /* 0x020fc80007ffe00e */
[----:B------:R-:W-:Y:S02]  /*1610*/  IADD3 R12, PT, PT, R15, R12, R14 ;  /* 0x0000000c0f0c7210 */ /* 0x000fe40007ffe00e */
[----:B0-----:R-:W-:-:S04]  /*1620*/  IADD3 R14, PT, PT, -R9, R8, RZ ;  /* 0x00000008090e7210 */ /* 0x001fc80007ffe1ff */
[----:B------:R-:W-:Y:S02]  /*1630*/  ISETP.GE.U32.AND P0, PT, R14, R13, PT ;  /* 0x0000000d0e00720c */ /* 0x000fe40003f06070 */
[----:B--2---:R-:W-:-:S04]  /*1640*/  IADD3 R12, PT, PT, R21, R18, R12 ;  /* 0x00000012150c7210 */ /* 0x004fc80007ffe00c */
[----:B---3--:R-:W-:-:S04]  /*1650*/  IADD3 R12, PT, PT, R20, R23, R12 ;  /* 0x00000017140c7210 */ /* 0x008fc80007ffe00c */
[----:B------:R-:W-:-:S03]  /*1660*/  IADD3 R27, PT, PT, R22, R27, R12 ;  /* 0x0000001b161b7210 */ /* 0x000fc60007ffe00c */
[----:B------:R-:W-:Y:S05]  /*1670*/  @!P0 BRA `(.L_x_190) ;  /* 0x00000008009c8947 */ /* 0x000fea0003800000 */
[C---:B------:R-:W-:Y:S01]  /*1680*/  IMAD.IADD R9, R13.reuse, 0x1, R9 ;  /* 0x000000010d097824 */ /* 0x040fe200078e0209 */
[----:B------:R-:W-:Y:S01]  /*1690*/  UIADD3 UR4, UPT, UPT, UR4, 0x1, URZ ;  /* 0x0000000104047890 */ /* 0x000fe2000fffe0ff */
[----:B------:R-:W-:Y:S02]  /*16a0*/  IMAD.IADD R2, R13, 0x1, R2 ;  /* 0x000000010d027824 */ /* 0x000fe400078e0202 */
[----:B------:R-:W-:Y:S01]  /*16b0*/  IMAD.IADD R6, R6, 0x1, -R13 ;  /* 0x0000000106067824 */ /* 0x000fe200078e0a0d */
[----:B------:R-:W-:Y:S01]  /*16c0*/  ISETP.GT.U32.AND P0, PT, R9, R0, PT ;  /* 0x000000000900720c */ /* 0x000fe20003f04070 */
[----:B------:R-:W-:-:S12]  /*16d0*/  IMAD.IADD R7, R13, 0x1, R7 ;  /* 0x000000010d077824 */ /* 0x000fd800078e0207 */
[----:B------:R-:W-:Y:S05]  /*16e0*/  @!P0 BRA `(.L_x_192) ;  /* 0xfffffffc006c8947 */ /* 0x000fea000383ffff */
.L_x_191:
[----:B------:R-:W0:Y:S01]  /*16f0*/  S2R R13, SR_TID.X ;  /* 0x00000000000d7919 */ /* 0x000e220000002100 */
[----:B------:R-:W-:Y:S01]  /*1700*/  IMAD.IADD R0, R8, 0x1, -R9 ;  /* 0x0000000108007824 */ /* 0x000fe200078e0a09 */
[----:B------:R-:W-:Y:S04]  /*1710*/  BSSY.RECONVERGENT B1, `(.L_x_190) ;  /* 0x000009d000017945 */ /* 0x000fe80003800200 */
[----:B0-----:R-:W-:-:S04]  /*1720*/  ISETP.GE.AND P0, PT, R13, R0, PT ;  /* 0x000000000d00720c */ /* 0x001fc80003f06270 */
[----:B------:R-:W-:-:S13]  /*1730*/  ISETP.GE.U32.OR P0, PT, R9, R8, P0 ;  /* 0x000000080900720c */ /* 0x000fda0000706470 */
[----:B------:R-:W-:Y:S05]  /*1740*/  @P0 BRA `(.L_x_193) ;  /* 0x0000000800640947 */ /* 0x000fea0003800000 */
[----:B------:R-:W0:Y:S01]  /*1750*/  LDC R10, c[0x0][0x3ac] ;  /* 0x0000eb00ff0a7b82 */ /* 0x000e220000000800 */
[----:B------:R-:W-:Y:S01]  /*1760*/  LOP3.LUT R11, RZ, R13, RZ, 0x33, !PT ;  /* 0x0000000dff0b7212 */ /* 0x000fe200078e33ff */
[----:B------:R-:W-:Y:S06]  /*1770*/  BSSY.RECONVERGENT B2, `(.L_x_194) ;  /* 0x000004f000027945 */ /* 0x000fec0003800200 */
[----:B------:R-:W1:Y:S01]  /*1780*/  LDC R0, c[0x0][0x3ac] ;  /* 0x0000eb00ff007b82 */ /* 0x000e620000000800 */
[----:B0-----:R-:W-:-:S05]  /*1790*/  IMAD.SHL.U32 R10, R10, 0x1000, RZ ;  /* 0x000010000a0a7824 */ /* 0x001fca00078e00ff */
[----:B------:R-:W-:-:S04]  /*17a0*/  LEA R10, R3, R10, 0xc ;  /* 0x0000000a030a7211 */ /* 0x000fc800078e60ff */
[----:B------:R-:W-:Y:S01]  /*17b0*/  IADD3 R8, PT, PT, -R10, R8, R11 ;  /* 0x000000080a087210 */ /* 0x000fe20007ffe10b */
[----:B-1----:R-:W-:Y:S02]  /*17c0*/  IMAD R11, R0, UR4, RZ ;  /* 0x00000004000b7c24 */ /* 0x002fe4000f8e02ff */
[----:B------:R-:W-:Y:S02]  /*17d0*/  IMAD.MOV.U32 R0, RZ, RZ, R13 ;  /* 0x000000ffff007224 */ /* 0x000fe400078e000d */
[----:B------:R-:W-:-:S05]  /*17e0*/  IMAD R8, R11, -0x1000, R8 ;  /* 0xfffff0000b087824 */ /* 0x000fca00078e0208 */
[C---:B------:R-:W-:Y:S02]  /*17f0*/  ISETP.GE.U32.AND P0, PT, R8.reuse, 0xf00, PT ;  /* 0x00000f000800780c */ /* 0x040fe40003f06070 */
[----:B------:R-:W-:-:S04]  /*1800*/  LEA.HI R8, R8, 0x1, RZ, 0x18 ;  /* 0x0000000108087811 */ /* 0x000fc800078fc0ff */
[----:B------:R-:W-:-:S07]  /*1810*/  LOP3.LUT R10, R8, 0xf, RZ, 0xc0, !PT ;  /* 0x0000000f080a7812 */ /* 0x000fce00078ec0ff */
[----:B------:R-:W-:Y:S05]  /*1820*/  @!P0 BRA `(.L_x_195) ;  /* 0x00000004000c8947 */ /* 0x000fea0003800000 */
[----:B------:R-:W-:Y:S01]  /*1830*/  LEA.HI R0, R6, 0x1, RZ, 0x18 ;  /* 0x0000000106007811 */ /* 0x000fe200078fc0ff */
[----:B------:R-:W-:Y:S01]  /*1840*/  BSSY.RECONVERGENT B3, `(.L_x_196) ;  /* 0x0000040000037945 */ /* 0x000fe20003800200 */
[----:B------:R-:W-:Y:S02]  /*1850*/  LOP3.LUT R11, R13, 0x800, RZ, 0xfc, !PT ;  /* 0x000008000d0b7812 */ /* 0x000fe400078efcff */
[----:B------:R-:W-:-:S05]  /*1860*/  LOP3.LUT R0, R0, 0x1fffff0, RZ, 0xc0, !PT ;  /* 0x01fffff000007812 */ /* 0x000fca00078ec0ff */
[----:B------:R-:W-:-:S07]  /*1870*/  IMAD.MOV R0, RZ, RZ, -R0 ;  /* 0x000000ffff007224 */ /* 0x000fce00078e0a00 */
.L_x_197:
[C---:B------:R-:W-:Y:S02]  /*1880*/  VIADD R15, R7.reuse, 0xfffff800 ;  /* 0xfffff800070f7836 */ /* 0x040fe40000000000 */
[----:B------:R-:W-:Y:S02]  /*1890*/  VIADD R21, R7, 0xfffff900 ;  /* 0xfffff90007157836 */ /* 0x000fe40000000000 */
[----:B------:R-:W-:-:S04]  /*18a0*/  IMAD.WIDE.U32 R14, R15, 0x4, R4 ;  /* 0x000000040f0e7825 */ /* 0x000fc800078e0004 */
[--C-:B------:R-:W-:Y:S01]  /*18b0*/  IMAD.WIDE.U32 R20, R21, 0x4, R4.reuse ;  /* 0x0000000415147825 */ /* 0x100fe200078e0004 */
[----:B------:R0:W2:Y:S04]  /*18c0*/  LDG.E R28, desc[UR6][R14.64] ;  /* 0x000000060e1c7981 */ /* 0x0000a8000c1e1900 */
[----:B------:R-:W2:Y:S01]  /*18d0*/  LDG.E R29, desc[UR6][R20.64] ;  /* 0x00000006141d7981 */ /* 0x000ea2000c1e1900 */
[C---:B------:R-:W-:Y:S02]  /*18e0*/  VIADD R17, R7.reuse, 0xfffffa00 ;  /* 0xfffffa0007117836 */ /* 0x040fe40000000000 */
[----:B------:R-:W-:Y:S02]  /*18f0*/  VIADD R19, R7, 0xfffffb00 ;  /* 0xfffffb0007137836 */ /* 0x000fe40000000000 */
[----:B------:R-:W-:-:S04]  /*1900*/  IMAD.WIDE.U32 R16, R17, 0x4, R4 ;  /* 0x0000000411107825 */ /* 0x000fc800078e0004 */
[--C-:B------:R-:W-:Y:S01]  /*1910*/  IMAD.WIDE.U32 R18, R19, 0x4, R4.reuse ;  /* 0x0000000413127825 */ /* 0x100fe200078e0004 */
[----:B------:R1:W3:Y:S04]  /*1920*/  LDG.E R13, desc[UR6][R16.64] ;  /* 0x00000006100d7981 */ /* 0x0002e8000c1e1900 */
[----:B------:R4:W3:Y:S01]  /*1930*/  LDG.E R12, desc[UR6][R18.64] ;  /* 0x00000006120c7981 */ /* 0x0008e2000c1e1900 */
[C---:B------:R-:W-:Y:S01]  /*1940*/  VIADD R22, R7.reuse, 0xfffffd00 ;  /* 0xfffffd0007167836 */ /* 0x040fe20000000000 */
[C---:B------:R-:W-:Y:S01]  /*1950*/  IADD3 R23, PT, PT, R7.reuse, -0x400, RZ ;  /* 0xfffffc0007177810 */ /* 0x040fe20007ffe0ff */
[----:B------:R-:W-:Y:S02]  /*1960*/  VIADD R26, R7, 0xfffffe00 ;  /* 0xfffffe00071a7836 */ /* 0x000fe40000000000 */
[----:B0-----:R-:W-:-:S04]  /*1970*/  IMAD.WIDE.U32 R14, R22, 0x4, R4 ;  /* 0x00000004160e7825 */ /* 0x001fc800078e0004 */
[--C-:B-1----:R-:W-:Y:S02]  /*1980*/  IMAD.WIDE.U32 R16, R26, 0x4, R4.reuse ;  /* 0x000000041a107825 */ /* 0x102fe400078e0004 */
[----:B------:R0:W5:Y:S02]  /*1990*/  LDG.E R26, desc[UR6][R14.64] ;  /* 0x000000060e1a7981 */ /* 0x000164000c1e1900 */
[C-C-:B------:R-:W-:Y:S02]  /*19a0*/  IMAD.WIDE.U32 R24, R7.reuse, 0x4, R4.reuse ;  /* 0x0000000407187825 */ /* 0x140fe400078e0004 */
[----:B------:R-:W5:Y:S02]  /*19b0*/  LDG.E R16, desc[UR6][R16.64] ;  /* 0x0000000610107981 */ /* 0x000f64000c1e1900 */
[----:B----4-:R-:W-:Y:S02]  /*19c0*/  VIADD R19, R7, 0xffffff00 ;  /* 0xffffff0007137836 */ /* 0x010fe40000000000 */
[----:B------:R-:W-:Y:S01]  /*19d0*/  IMAD.WIDE.U32 R20, R23, 0x4, R4 ;  /* 0x0000000417147825 */ /* 0x000fe200078e0004 */
[----:B------:R-:W4:Y:S03]  /*19e0*/  LDG.E R24, desc[UR6][R24.64] ;  /* 0x0000000618187981 */ /* 0x000f26000c1e1900 */
[----:B0-----:R-:W-:-:S02]  /*19f0*/  VIADD R15, R7, 0x200 ;  /* 0x00000200070f7836 */ /* 0x001fc40000000000 */
[----:B------:R-:W-:Y:S02]  /*1a00*/  VIADD R23, R7, 0x100 ;  /* 0x0000010007177836 */ /* 0x000fe40000000000 */
[--C-:B------:R-:W-:Y:S01]  /*1a10*/  IMAD.WIDE.U32 R18, R19, 0x4, R4.reuse ;  /* 0x0000000413127825 */ /* 0x100fe200078e0004 */
[----:B------:R0:W5:Y:S03]  /*1a20*/  LDG.E R25, desc[UR6][R20.64] ;  /* 0x0000000614197981 */ /* 0x000166000c1e1900 */
[----:B------:R-:W-:Y:S02]  /*1a30*/  IMAD.WIDE.U32 R22, R23, 0x4, R4 ;  /* 0x0000000417167825 */ /* 0x000fe400078e0004 */
[----:B------:R-:W4:Y:S04]  /*1a40*/  LDG.E R19, desc[UR6][R18.64] ;  /* 0x0000000612137981 */ /* 0x000f28000c1e1900 */
[----:B------:R1:W4:Y:S01]  /*1a50*/  LDG.E R23, desc[UR6][R22.64] ;  /* 0x0000000616177981 */ /* 0x000322000c1e1900 */
[----:B0-----:R-:W-:-:S04]  /*1a60*/  VIADD R21, R7, 0x300 ;  /* 0x0000030007157836 */ /* 0x001fc80000000000 */
[----:B------:R-:W-:-:S04]  /*1a70*/  IMAD.WIDE.U32 R20, R21, 0x4, R4 ;  /* 0x0000000415147825 */ /* 0x000fc800078e0004 */
[----:B-1----:R-:W-:Y:S02]  /*1a80*/  VIADD R22, R7, 0x700 ;  /* 0x0000070007167836 */ /* 0x002fe40000000000 */
[----:B------:R-:W4:Y:S01]  /*1a90*/  LDG.E R21, desc[UR6][R20.64] ;  /* 0x0000000614157981 */ /* 0x000f22000c1e1900 */
[----:B--2---:R-:W-:Y:S01]  /*1aa0*/  IADD3 R27, PT, PT, R29, R28, R27 ;  /* 0x0000001c1d1b7210 */ /* 0x004fe20007ffe01b */
[----:B------:R-:W-:Y:S01]  /*1ab0*/  IMAD.WIDE.U32 R28, R15, 0x4, R4 ;  /* 0x000000040f1c7825 */ /* 0x000fe200078e0004 */
[----:B------:R-:W-:-:S05]  /*1ac0*/  IADD3 R15, PT, PT, R7, 0x400, RZ ;  /* 0x00000400070f7810 */ /* 0x000fca0007ffe0ff */
[----:B------:R0:W2:Y:S01]  /*1ad0*/  LDG.E R28, desc[UR6][R28.64] ;  /* 0x000000061c1c7981 */ /* 0x0000a2000c1e1900 */
[----:B------:R-:W-:-:S05]  /*1ae0*/  IMAD.WIDE.U32 R14, R15, 0x4, R4 ;  /* 0x000000040f0e7825 */ /* 0x000fca00078e0004 */
[----:B------:R1:W2:Y:S01]  /*1af0*/  LDG.E R17, desc[UR6][R14.64] ;  /* 0x000000060e117981 */ /* 0x0002a2000c1e1900 */
[----:B---3--:R-:W-:Y:S01]  /*1b00*/  IADD3 R27, PT, PT, R12, R13, R27 ;  /* 0x0000000d0c1b7210 */ /* 0x008fe20007ffe01b */
[----:B0-----:R-:W-:-:S04]  /*1b10*/  VIADD R29, R7, 0x500 ;  /* 0x00000500071d7836 */ /* 0x001fc80000000000 */
[----:B------:R-:W-:-:S04]  /*1b20*/  IMAD.WIDE.U32 R12, R29, 0x4, R4 ;  /* 0x000000041d0c7825 */ /* 0x000fc800078e0004 */
[----:B-1----:R-:W-:Y:S01]  /*1b30*/  VIADD R15, R7, 0x600 ;  /* 0x00000600070f7836 */ /* 0x002fe20000000000 */
[----:B------:R0:W3:Y:S03]  /*1b40*/  LDG.E R18, desc[UR6][R12.64] ;  /* 0x000000060c127981 */ /* 0x0000e6000c1e1900 */
[----:B------:R-:W-:-:S04]  /*1b50*/  IMAD.WIDE.U32 R14, R15, 0x4, R4 ;  /* 0x000000040f0e7825 */ /* 0x000fc800078e0004 */
[----:B0-----:R-:W-:Y:S02]  /*1b60*/  IMAD.WIDE.U32 R12, R22, 0x4, R4 ;  /* 0x00000004160c7825 */ /* 0x001fe400078e0004 */
[----:B------:R-:W3:Y:S04]  /*1b70*/  LDG.E R22, desc[UR6][R14.64] ;  /* 0x000000060e167981 */ /* 0x000ee8000c1e1900 */
[----:B------:R-:W3:Y:S01]  /*1b80*/  LDG.E R20, desc[UR6][R12.64] ;  /* 0x000000060c147981 */ /* 0x000ee2000c1e1900 */
[----:B------:R-:W-:Y:S01]  /*1b90*/  VIADD R0, R0, 0x10 ;  /* 0x0000001000007836 */ /* 0x000fe20000000000 */
[----:B-----5:R-:W-:-:S04]  /*1ba0*/  IADD3 R25, PT, PT, R26, R25, R27 ;  /* 0x000000191a197210 */ /* 0x020fc80007ffe01b */
[----:B----4-:R-:W-:Y:S02]  /*1bb0*/  IADD3 R16, PT, PT, R19, R16, R25 ;  /* 0x0000001013107210 */ /* 0x010fe40007ffe019 */
[----:B------:R-:W-:Y:S02]  /*1bc0*/  ISETP.NE.AND P0, PT, R0, RZ, PT ;  /* 0x000000ff0000720c */ /* 0x000fe40003f05270 */
[----:B------:R-:W-:Y:S01]  /*1bd0*/  IADD3 R16, PT, PT, R23, R24, R16 ;  /* 0x0000001817107210 */ /* 0x000fe20007ffe010 */
[----:B------:R-:W-:Y:S02]  /*1be0*/  VIADD R11, R11, 0x1000 ;  /* 0x000010000b0b7836 */ /* 0x000fe40000000000 */
[----:B------:R-:W-:Y:S01]  /*1bf0*/  VIADD R7, R7, 0x1000 ;  /* 0x0000100007077836 */ /* 0x000fe20000000000 */
[----:B--2---:R-:W-:-:S04]  /*1c00*/  IADD3 R16, PT, PT, R21, R28, R16 ;  /* 0x0000001c15107210 */ /* 0x004fc80007ffe010 */
[----:B---3--:R-:W-:-:S04]  /*1c10*/  IADD3 R17, PT, PT, R18, R17, R16 ;  /* 0x0000001112117210 */ /* 0x008fc80007ffe010 */
[----:B------:R-:W-:Y:S01]  /*1c20*/  IADD3 R27, PT, PT, R20, R22, R17 ;  /* 0x00000016141b7210 */ /* 0x000fe20007ffe011 */
[----:B------:R-:W-:Y:S06]  /*1c30*/  @P0 BRA `(.L_x_197) ;  /* 0xfffffffc00100947 */ /* 0x000fec000383ffff */
[----:B------:R-:W-:Y:S05]  /*1c40*/  BSYNC.RECONVERGENT B3 ;  /* 0x0000000000037941 */ /* 0x000fea0003800200 */
.L_x_196:
[----:B------:R-:W-:-:S07]  /*1c50*/  IADD3 R0, PT, PT, R11, -0x800, RZ ;  /* 0xfffff8000b007810 */ /* 0x000fce0007ffe0ff */
.L_x_195:
[----:B------:R-:W-:Y:S05]  /*1c60*/  BSYNC.RECONVERGENT B2 ;  /* 0x0000000000027941 */ /* 0x000fea0003800200 */
.L_x_194:
[----:B------:R-:W-:-:S13]  /*1c70*/  ISETP.NE.AND P0, PT, R10, RZ, PT ;  /* 0x000000ff0a00720c */ /* 0x000fda0003f05270 */
[----:B------:R-:W-:Y:S05]  /*1c80*/  @!P0 BRA `(.L_x_193) ;  /* 0x0000000400148947 */ /* 0x000fea0003800000 */
[----:B------:R-:W-:Y:S01]  /*1c90*/  ISETP.GE.U32.AND P0, PT, R10, 0x8, PT ;  /* 0x000000080a00780c */ /* 0x000fe20003f06070 */
[----:B------:R-:W-:Y:S01]  /*1ca0*/  BSSY.RECONVERGENT B2, `(.L_x_198) ;  /* 0x0000021000027945 */ /* 0x000fe20003800200 */
[----:B------:R-:W-:-:S04]  /*1cb0*/  LOP3.LUT R23, R8, 0x7, RZ, 0xc0, !PT ;  /* 0x0000000708177812 */ /* 0x000fc800078ec0ff */
[----:B------:R-:W-:-:S07]  /*1cc0*/  ISETP.NE.AND P1, PT, R23, RZ, PT ;  /* 0x000000ff1700720c */ /* 0x000fce0003f25270 */
[----:B------:R-:W-:Y:S06]  /*1cd0*/  @!P0 BRA `(.L_x_199) ;  /* 0x0000000000748947 */ /* 0x000fec0003800000 */
[----:B------:R-:W-:-:S04]  /*1ce0*/  IMAD.IADD R11, R0, 0x1, R9 ;  /* 0x00000001000b7824 */ /* 0x000fc800078e0209 */
[C---:B------:R-:W-:Y:S02]  /*1cf0*/  VIADD R19, R11.reuse, 0x100 ;  /* 0x000001000b137836 */ /* 0x040fe40000000000 */
[C---:B------:R-:W-:Y:S02]  /*1d00*/  VIADD R21, R11.reuse, 0x200 ;  /* 0x000002000b157836 */ /* 0x040fe40000000000 */
[C---:B------:R-:W-:Y:S02]  /*1d10*/  VIADD R13, R11.reuse, 0x300 ;  /* 0x000003000b0d7836 */ /* 0x040fe40000000000 */
[----:B------:R-:W-:-:S04]  /*1d20*/  IMAD.WIDE.U32 R16, R11, 0x4, R4 ;  /* 0x000000040b107825 */ /* 0x000fc800078e0004 */
[--C-:B------:R-:W-:Y:S01]  /*1d30*/  IMAD.WIDE.U32 R18, R19, 0x4, R4.reuse ;  /* 0x0000000413127825 */ /* 0x100fe200078e0004 */
[----:B------:R0:W2:Y:S03]  /*1d40*/  LDG.E R22, desc[UR6][R16.64] ;  /* 0x0000000610167981 */ /* 0x0000a6000c1e1900 */
[--C-:B------:R-:W-:Y:S01]  /*1d50*/  IMAD.WIDE.U32 R20, R21, 0x4, R4.reuse ;  /* 0x0000000415147825 */ /* 0x100fe200078e0004 */
[----:B------:R1:W2:Y:S03]  /*1d60*/  LDG.E R7, desc[UR6][R18.64] ;  /* 0x0000000612077981 */ /* 0x0002a6000c1e1900 */
[C---:B------:R-:W-:Y:S02]  /*1d70*/  VIADD R15, R11.reuse, 0x400 ;  /* 0x000004000b0f7836 */ /* 0x040fe40000000000 */
[C---:B------:R-:W-:Y:S01]  /*1d80*/  VIADD R25, R11.reuse, 0x500 ;  /* 0x000005000b197836 */ /* 0x040fe20000000000 */
[----:B------:R-:W-:Y:S01]  /*1d90*/  IADD3 R29, PT, PT, R11, 0x600, RZ ;  /* 0x000006000b1d7810 */ /* 0x000fe20007ffe0ff */
[----:B------:R-:W-:Y:S01]  /*1da0*/  IMAD.WIDE.U32 R12, R13, 0x4, R4 ;  /* 0x000000040d0c7825 */ /* 0x000fe200078e0004 */
[----:B------:R-:W3:Y:S03]  /*1db0*/  LDG.E R20, desc[UR6][R20.64] ;  /* 0x0000000614147981 */ /* 0x000ee6000c1e1900 */
[----:B------:R-:W-:-:S02]  /*1dc0*/  VIADD R24, R11, 0x700 ;  /* 0x000007000b187836 */ /* 0x000fc40000000000 */
[--C-:B------:R-:W-:Y:S01]  /*1dd0*/  IMAD.WIDE.U32 R14, R15, 0x4, R4.reuse ;  /* 0x000000040f0e7825 */ /* 0x100fe200078e0004 */
[----:B------:R-:W3:Y:S03]  /*1de0*/  LDG.E R12, desc[UR6][R12.64] ;  /* 0x000000060c0c7981 */ /* 0x000ee6000c1e1900 */
[--C-:B------:R-:W-:Y:S02]  /*1df0*/  IMAD.WIDE.U32 R10, R25, 0x4, R4.reuse ;  /* 0x00000004190a7825 */ /* 0x100fe400078e0004 */
[----:B------:R-:W4:Y:S02]  /*1e00*/  LDG.E R14, desc[UR6][R14.64] ;  /* 0x000000060e0e7981 */ /* 0x000f24000c1e1900 */
[--C-:B0-----:R-:W-:Y:S02]  /*1e10*/  IMAD.WIDE.U32 R16, R29, 0x4, R4.reuse ;  /* 0x000000041d107825 */ /* 0x101fe400078e0004 */
[----:B------:R-:W4:Y:S02]  /*1e20*/  LDG.E R10, desc[UR6][R10.64] ;  /* 0x000000060a0a7981 */ /* 0x000f24000c1e1900 */
[----:B-1----:R-:W-:-:S02]  /*1e30*/  IMAD.WIDE.U32 R18, R24, 0x4, R4 ;  /* 0x0000000418127825 */ /* 0x002fc400078e0004 */
[----:B------:R-:W5:Y:S04]  /*1e40*/  LDG.E R16, desc[UR6][R16.64] ;  /* 0x0000000610107981 */ /* 0x000f68000c1e1900 */
[----:B------:R-:W5:Y:S01]  /*1e50*/  LDG.E R18, desc[UR6][R18.64] ;  /* 0x0000000612127981 */ /* 0x000f62000c1e1900 */
[----:B------:R-:W-:Y:S01]  /*1e60*/  VIADD R0, R0, 0x800 ;  /* 0x0000080000007836 */ /* 0x000fe20000000000 */
[----:B--2---:R-:W-:-:S04]  /*1e70*/  IADD3 R7, PT, PT, R7, R22, R27 ;  /* 0x0000001607077210 */ /* 0x004fc80007ffe01b */
[----:B---3--:R-:W-:-:S04]  /*1e80*/  IADD3 R7, PT, PT, R12, R20, R7 ;  /* 0x000000140c077210 */ /* 0x008fc80007ffe007 */
[----:B----4-:R-:W-:-:S04]  /*1e90*/  IADD3 R7, PT, PT, R10, R14, R7 ;  /* 0x0000000e0a077210 */ /* 0x010fc80007ffe007 */
[----:B-----5:R-:W-:-:S07]  /*1ea0*/  IADD3 R27, PT, PT, R18, R16, R7 ;  /* 0x00000010121b7210 */ /* 0x020fce0007ffe007 */
.L_x_199:
[----:B------:R-:W-:Y:S05]  /*1eb0*/  BSYNC.RECONVERGENT B2 ;  /* 0x0000000000027941 */ /* 0x000fea0003800200 */
.L_x_198:
[----:B------:R-:W-:Y:S05]  /*1ec0*/  @!P1 BRA `(.L_x_193) ;  /* 0x0000000000849947 */ /* 0x000fea0003800000 */
[----:B------:R-:W-:Y:S01]  /*1ed0*/  ISETP.GE.U32.AND P0, PT, R23, 0x4, PT ;  /* 0x000000041700780c */ /* 0x000fe20003f06070 */
[----:B------:R-:W-:Y:S01]  /*1ee0*/  BSSY.RECONVERGENT B2, `(.L_x_200) ;  /* 0x0000012000027945 */ /* 0x000fe20003800200 */
[----:B------:R-:W-:-:S11]  /*1ef0*/  LOP3.LUT P1, RZ, R8, 0x3, RZ, 0xc0, !PT ;  /* 0x0000000308ff7812 */ /* 0x000fd6000782c0ff */
[----:B------:R-:W-:Y:S05]  /*1f00*/  @!P0 BRA `(.L_x_201) ;  /* 0x00000000003c8947 */ /* 0x000fea0003800000 */
[----:B------:R-:W-:-:S04]  /*1f10*/  IMAD.IADD R7, R0, 0x1, R9 ;  /* 0x0000000100077824 */ /* 0x000fc800078e0209 */
[C---:B------:R-:W-:Y:S02]  /*1f20*/  VIADD R11, R7.reuse, 0x100 ;  /* 0x00000100070b7836 */ /* 0x040fe40000000000 */
[----:B------:R-:W-:-:S04]  /*1f30*/  IMAD.WIDE.U32 R8, R7, 0x4, R4 ;  /* 0x0000000407087825 */ /* 0x000fc800078e0004 */
[C---:B------:R-:W-:Y:S02]  /*1f40*/  VIADD R13, R7.reuse, 0x200 ;  /* 0x00000200070d7836 */ /* 0x040fe40000000000 */
[----:B------:R-:W-:Y:S01]  /*1f50*/  VIADD R15, R7, 0x300 ;  /* 0x00000300070f7836 */ /* 0x000fe20000000000 */
[----:B------:R-:W2:Y:S01]  /*1f60*/  LDG.E R8, desc[UR6][R8.64] ;  /* 0x0000000608087981 */ /* 0x000ea2000c1e1900 */
[----:B------:R-:W-:-:S04]  /*1f70*/  IMAD.WIDE.U32 R10, R11, 0x4, R4 ;  /* 0x000000040b0a7825 */ /* 0x000fc800078e0004 */
[--C-:B------:R-:W-:Y:S02]  /*1f80*/  IMAD.WIDE.U32 R12, R13, 0x4, R4.reuse ;  /* 0x000000040d0c7825 */ /* 0x100fe400078e0004 */
[----:B------:R-:W2:Y:S02]  /*1f90*/  LDG.E R10, desc[UR6][R10.64] ;  /* 0x000000060a0a7981 */ /* 0x000ea4000c1e1900 */
[----:B------:R-:W-:Y:S02]  /*1fa0*/  IMAD.WIDE.U32 R14, R15, 0x4, R4 ;  /* 0x000000040f0e7825 */ /* 0x000fe400078e0004 */
[----:B------:R-:W3:Y:S04]  /*1fb0*/  LDG.E R12, desc[UR6][R12.64] ;  /* 0x000000060c0c7981 */ /* 0x000ee8000c1e1900 */
[----:B------:R-:W3:Y:S01]  /*1fc0*/  LDG.E R14, desc[UR6][R14.64] ;  /* 0x000000060e0e7981 */ /* 0x000ee2000c1e1900 */
[----:B------:R-:W-:-:S02]  /*1fd0*/  IADD3 R0, PT, PT, R0, 0x400, RZ ;  /* 0x0000040000007810 */ /* 0x000fc40007ffe0ff */
[----:B--2---:R-:W-:-:S04]  /*1fe0*/  IADD3 R27, PT, PT, R10, R8, R27 ;  /* 0x000000080a1b7210 */ /* 0x004fc80007ffe01b */
[----:B---3--:R-:W-:-:S07]  /*1ff0*/  IADD3 R27, PT, PT, R14, R12, R27 ;  /* 0x0000000c0e1b7210 */ /* 0x008fce0007ffe01b */
.L_x_201:
[----:B------:R-:W-:Y:S05]  /*2000*/  BSYNC.RECONVERGENT B2 ;  /* 0x0000000000027941 */ /* 0x000fea0003800200 */
.L_x_200:
[----:B------:R-:W-:Y:S05]  /*2010*/  @!P1 BRA `(.L_x_193) ;  /* 0x0000000000309947 */ /* 0x000fea0003800000 */
[----:B------:R-:W-:Y:S01]  /*2020*/  LOP3.LUT R6, R6, 0xffff, RZ, 0xc0, !PT ;  /* 0x0000ffff06067812 */ /* 0x000fe200078ec0ff */
[----:B------:R-:W-:-:S03]  /*2030*/  IMAD.IADD R9, R0, 0x1, R2 ;  /* 0x0000000100097824 */ /* 0x000fc600078e0202 */
[----:B------:R-:W-:-:S04]  /*2040*/  LEA.HI R6, R6, 0x1, RZ, 0x18 ;  /* 0x0000000106067811 */ /* 0x000fc800078fc0ff */
[----:B------:R-:W-:-:S05]  /*2050*/  LOP3.LUT R6, R6, 0x3, RZ, 0xc0, !PT ;  /* 0x0000000306067812 */ /* 0x000fca00078ec0ff */
[----:B------:R-:W-:-:S07]  /*2060*/  IMAD.MOV R0, RZ, RZ, -R6 ;  /* 0x000000ffff007224 */ /* 0x000fce00078e0a06 */
.L_x_202:
[----:B------:R-:W-:-:S06]  /*2070*/  IMAD.WIDE.U32 R6, R9, 0x4, R4 ;  /* 0x0000000409067825 */ /* 0x000fcc00078e0004 */
[----:B------:R-:W2:Y:S01]  /*2080*/  LDG.E R6, desc[UR6][R6.64] ;  /* 0x0000000606067981 */ /* 0x000ea2000c1e1900 */
[----:B------:R-:W-:Y:S02]  /*2090*/  VIADD R0, R0, 0x1 ;  /* 0x0000000100007836 */ /* 0x000fe40000000000 */
[----:B------:R-:W-:-:S03]  /*20a0*/  VIADD R9, R9, 0x100 ;  /* 0x0000010009097836 */ /* 0x000fc60000000000 */
[----:B------:R-:W-:Y:S01]  /*20b0*/  ISETP.NE.AND P0, PT, R0, RZ, PT ;  /* 0x000000ff0000720c */ /* 0x000fe20003f05270 */
[----:B--2---:R-:W-:-:S12]  /*20c0*/  IMAD.IADD R27, R6, 0x1, R27 ;  /* 0x00000001061b7824 */ /* 0x004fd800078e021b */
[----:B------:R-:W-:Y:S05]  /*20d0*/  @P0 BRA `(.L_x_202) ;  /* 0xfffffffc00e40947 */ /* 0x000fea000383ffff */
.L_x_193:
[----:B------:R-:W-:Y:S05]  /*20e0*/  BSYNC.RECONVERGENT B1 ;  /* 0x0000000000017941 */ /* 0x000fea0003800200 */
.L_x_190:
[----:B------:R-:W0:Y:S01]  /*20f0*/  S2R R9, SR_LANEID ;  /* 0x0000000000097919 */ /* 0x000e220000000000 */
[----:B------:R-:W1:Y:S01]  /*2100*/  SHFL.DOWN PT, R0, R27, 0x1, 0x1f ;  /* 0x08201f001b007f89 */ /* 0x000e6200000e0000 */
[----:B------:R-:W2:Y:S01]  /*2110*/  S2R R8, SR_TID.X ;  /* 0x0000000000087919 */ /* 0x000ea20000002100 */
[C---:B0-----:R-:W-:Y:S02]  /*2120*/  ISETP.GT.AND P0, PT, R9.reuse, 0x1e, PT ;  /* 0x0000001e0900780c */ /* 0x041fe40003f04270 */
[C---:B------:R-:W-:Y:S02]  /*2130*/  ISETP.NE.AND P1, PT, R9.reuse, RZ, PT ;  /* 0x000000ff0900720c */ /* 0x040fe40003f25270 */
[----:B-1----:R-:W-:Y:S02]  /*2140*/  SEL R0, R0, RZ, !P0 ;  /* 0x000000ff00007207 */ /* 0x002fe40004000000 */
[----:B------:R-:W-:-:S03]  /*2150*/  ISETP.GT.AND P0, PT, R9, 0x1d, PT ;  /* 0x0000001d0900780c */ /* 0x000fc60003f04270 */
[----:B------:R-:W-:-:S05]  /*2160*/  IMAD.IADD R0, R0, 0x1, R27 ;  /* 0x0000000100007824 */ /* 0x000fca00078e021b */
[----:B------:R-:W0:Y:S01]  /*2170*/  SHFL.DOWN PT, R2, R0, 0x2, 0x1f ;  /* 0x08401f0000027f89 */ /* 0x000e2200000e0000 */
[----:B------:R-:W1:Y:S01]  /*2180*/  @!P1 S2R R6, SR_CgaCtaId ;  /* 0x0000000000069919 */ /* 0x000e620000008800 */
[----:B0-----:R-:W-:Y:S02]  /*2190*/  SEL R5, R2, RZ, !P0 ;  /* 0x000000ff02057207 */ /* 0x001fe40004000000 */
[----:B------:R-:W-:Y:S02]  /*21a0*/  ISETP.GT.AND P0, PT, R9, 0x1b, PT ;  /* 0x0000001b0900780c */ /* 0x000fe40003f04270 */
[----:B------:R-:W-:-:S05]  /*21b0*/  IADD3 R5, PT, PT, R0, R5, RZ ;  /* 0x0000000500057210 */ /* 0x000fca0007ffe0ff */
[----:B------:R-:W0:Y:S02]  /*21c0*/  SHFL.DOWN PT, R2, R5, 0x4, 0x1f ;  /* 0x08801f0005027f89 */ /* 0x000e2400000e0000 */
[----:B0-----:R-:W-:Y:S02]  /*21d0*/  SEL R2, R2, RZ, !P0 ;  /* 0x000000ff02027207 */ /* 0x001fe40004000000 */
[----:B------:R-:W-:-:S03]  /*21e0*/  ISETP.GT.AND P0, PT, R9, 0x17, PT ;  /* 0x000000170900780c */ /* 0x000fc60003f04270 */
[----:B------:R-:W-:Y:S01]  /*21f0*/  IMAD.IADD R2, R5, 0x1, R2 ;  /* 0x0000000105027824 */ /* 0x000fe200078e0202 */
[----:B------:R-:W-:-:S04]  /*2200*/  @!P1 MOV R5, 0x400 ;  /* 0x0000040000059802 */ /* 0x000fc80000000f00 */
[----:B------:R-:W0:Y:S01]  /*2210*/  SHFL.DOWN PT, R4, R2, 0x8, 0x1f ;  /* 0x09001f0002047f89 */ /* 0x000e2200000e0000 */
[----:B-1----:R-:W-:Y:S02]  /*2220*/  @!P1 LEA R5, R6, R5, 0x18 ;  /* 0x0000000506059211 */ /* 0x002fe400078ec0ff */
[----:B0-----:R-:W-:Y:S02]  /*2230*/  SEL R7, R4, RZ, !P0 ;  /* 0x000000ff04077207 */ /* 0x001fe40004000000 */
[----:B------:R-:W-:Y:S02]  /*2240*/  ISETP.GT.AND P0, PT, R9, 0xf, PT ;  /* 0x0000000f0900780c */ /* 0x000fe40003f04270 */
[----:B--2---:R-:W-:Y:S01]  /*2250*/  @!P1 SHF.R.U32.HI R4, RZ, 0x3, R8 ;  /* 0x00000003ff049819 */ /* 0x004fe20000011608 */
[----:B------:R-:W-:-:S03]  /*2260*/  IMAD.IADD R7, R2, 0x1, R7 ;  /* 0x0000000102077824 */ /* 0x000fc600078e0207 */
[----:B------:R-:W-:Y:S02]  /*2270*/  @!P1 LOP3.LUT R4, R4, 0x7c, RZ, 0xc0, !PT ;  /* 0x0000007c04049812 */ /* 0x000fe400078ec0ff */
[----:B------:R-:W0:Y:S03]  /*2280*/  SHFL.DOWN PT, R0, R7, 0x10, 0x1f ;  /* 0x0a001f0007007f89 */ /* 0x000e2600000e0000 */
[----:B------:R-:W-:Y:S01]  /*2290*/  @!P1 IMAD.IADD R4, R4, 0x1, R5 ;  /* 0x0000000104049824 */ /* 0x000fe200078e0205 */
        /* <DEDUP_REMOVED lines=15> */
[----:B------:R-:W-:-:S07]  /*2390*/  IMAD.IADD R11, R0, 0x1, R9 ;  /* 0x00000001000b7824 */ /* 0x000fce00078e0209 */
.L_x_189:
[----:B------:R-:W-:Y:S05]  /*23a0*/  BSYNC.RECONVERGENT B0 ;  /* 0x0000000000007941 */ /* 0x000fea0003800200 */
.L_x_173:
[----:B------:R-:W-:Y:S05]  /*23b0*/  @P0 EXIT ;  /* 0x000000000000094d */ /* 0x000fea0003800000 */
[----:B---3--:R-:W3:Y:S02]  /*23c0*/  LDC.64 R4, c[0x0][0x388] ;  /* 0x0000e200ff047b82 */ /* 0x008ee40000000a00 */
[----:B---3--:R-:W-:-:S05]  /*23d0*/  IMAD.WIDE.U32 R2, R3, 0x4, R4 ;  /* 0x0000000403027825 */ /* 0x008fca00078e0004 */
[----:B------:R-:W-:Y:S01]  /*23e0*/  STG.E desc[UR6][R2.64], R11 ;  /* 0x0000000b02007986 */ /* 0x000fe2000c101906 */
[----:B------:R-:W-:Y:S05]  /*23f0*/  EXIT ;  /* 0x000000000000794d */ /* 0x000fea0003800000 */
.L_x_203:
        /* <DEDUP_REMOVED lines=16> */
.L_x_298:


//--------------------- .text._ZN3cub18CUB_300001_SM_10006detail6reduce28DeviceReduceSingleTileKernelINS2_10policy_hubIijN4cuda3std3__44plusIiEEE10Policy1000EN6thrust24THRUST_300001_SM_1000_NS6detail15normal_iteratorINSD_10device_ptrIiEEEEPijS9_iiNS7_10__identityEEEvT0_T1_T2_T3_T4_T6_ --------------------------
	.section	.text._ZN3cub18CUB_300001_SM_10006detail6reduce28DeviceReduceSingleTileKernelINS2_10policy_hubIijN4cuda3std3__44plusIiEEE10Policy1000EN6thrust24THRUST_300001_SM_1000_NS6detail15normal_iteratorINSD_10device_ptrIiEEEEPijS9_iiNS7_10__identityEEEvT0_T1_T2_T3_T4_T6_,"ax",@progbits
	.align	128
        .global         _ZN3cub18CUB_300001_SM_10006detail6reduce28DeviceReduceSingleTileKernelINS2_10policy_hubIijN4cuda3std3__44plusIiEEE10Policy1000EN6thrust24THRUST_300001_SM_1000_NS6detail15normal_iteratorINSD_10device_ptrIiEEEEPijS9_iiNS7_10__identityEEEvT0_T1_T2_T3_T4_T6_
        .type           _ZN3cub18CUB_300001_SM_10006detail6reduce28DeviceReduceSingleTileKernelINS2_10policy_hubIijN4cuda3std3__44plusIiEEE10Policy1000EN6thrust24THRUST_300001_SM_1000_NS6detail15normal_iteratorINSD_10device_ptrIiEEEEPijS9_iiNS7_10__identityEEEvT0_T1_T2_T3_T4_T6_,@function
        .size           _ZN3cub18CUB_300001_SM_10006detail6reduce28DeviceReduceSingleTileKernelINS2_10policy_hubIijN4cuda3std3__44plusIiEEE10Policy1000EN6thrust24THRUST_300001_SM_1000_NS6detail15normal_iteratorINSD_10device_ptrIiEEEEPijS9_iiNS7_10__identityEEEvT0_T1_T2_T3_T4_T6_,(.L_x_299 - _ZN3cub18CUB_300001_SM_10006detail6reduce28DeviceReduceSingleTileKernelINS2_10policy_hubIijN4cuda3std3__44plusIiEEE10Policy1000EN6thrust24THRUST_300001_SM_1000_NS6detail15normal_iteratorINSD_10device_ptrIiEEEEPijS9_iiNS7_10__identityEEEvT0_T1_T2_T3_T4_T6_)
        .other          _ZN3cub18CUB_300001_SM_10006detail6reduce28DeviceReduceSingleTileKernelINS2_10policy_hubIijN4cuda3std3__44plusIiEEE10Policy1000EN6thrust24THRUST_300001_SM_1000_NS6detail15normal_iteratorINSD_10device_ptrIiEEEEPijS9_iiNS7_10__identityEEEvT0_T1_T2_T3_T4_T6_,@"STO_CUDA_ENTRY STV_DEFAULT"
_ZN3cub18CUB_300001_SM_10006detail6reduce28DeviceReduceSingleTileKernelINS2_10policy_hubIijN4cuda3std3__44plusIiEEE10Policy1000EN6thrust24THRUST_300001_SM_1000_NS6detail15normal_iteratorINSD_10device_ptrIiEEEEPijS9_iiNS7_10__identityEEEvT0_T1_T2_T3_T4_T6_:
.text._ZN3cub18CUB_300001_SM_10006detail6reduce28DeviceReduceSingleTileKernelINS2_10policy_hubIijN4cuda3std3__44plusIiEEE10Policy1000EN6thrust24THRUST_300001_SM_1000_NS6detail15normal_iteratorINSD_10device_ptrIiEEEEPijS9_iiNS7_10__identityEEEvT0_T1_T2_T3_T4_T6_:
        /* <DEDUP_REMOVED lines=13> */
.L_x_204:
[----:B------:R-:W-:Y:S01]  /*00d0*/  ISETP.GT.U32.AND P0, PT, R2, 0xfff, PT ;  /* 0x00000fff0200780c */ /* 0x000fe20003f04070 */
[----:B------:R-:W-:-:S12]  /*00e0*/  BSSY.RECONVERGENT B0, `(.L_x_205) ;  /* 0x00001e7000007945 */ /* 0x000fd80003800200 */
        /* <DEDUP_REMOVED lines=11> */
.L_x_208:
[----:B------:R-:W-:Y:S05]  /*01a0*/  BSYNC.RECONVERGENT B1 ;  /* 0x0000000000017941 */ /* 0x000fea0003800200 */
.L_x_207:
        /* <DEDUP_REMOVED lines=17> */
.L_x_213:
        /* <DEDUP_REMOVED lines=31> */
.L_x_212:
[----:B------:R-:W-:Y:S05]  /*04b0*/  BSYNC.RECONVERGENT B2 ;  /* 0x0000000000027941 */ /* 0x000fea0003800200 */
.L_x_211:
[----:B------:R-:W-:Y:S05]  /*04c0*/  @!P0 BRA `(.L_x_210) ;  /* 0x0000000000c88947 */ /* 0x000fea0003800000 */
[----:B------:R-:W-:Y:S01]  /*04d0*/  ISETP.GE.U32.AND P0, PT, R21, 0x8, PT ;  /* 0x000000081500780c */ /* 0x000fe20003f06070 */
[----:B------:R-:W-:Y:S01]  /*04e0*/  BSSY.RECONVERGENT B2, `(.L_x_214) ;  /* 0x0000013000027945 */ /* 0x000fe20003800200 */
[----:B------:R-:W-:-:S04]  /*04f0*/  LOP3.LUT R16, R4, 0x7, RZ, 0xc0, !PT ;  /* 0x0000000704107812 */ /* 0x000fc800078ec0ff */
[----:B------:R-:W-:-:S07]  /*0500*/  ISETP.NE.AND P1, PT, R16, RZ, PT ;  /* 0x000000ff1000720c */ /* 0x000fce0003f25270 */
[----:B------:R-:W-:Y:S06]  /*0510*/  @!P0 BRA `(.L_x_215) ;  /* 0x00000000003c8947 */ /* 0x000fec0003800000 */
[----:B------:R-:W0:Y:S02]  /*0520*/  LDC.64 R6, c[0x0][0x380] ;  /* 0x0000e000ff067b82 */ /* 0x000e240000000a00 */
[----:B0-----:R-:W-:-:S05]  /*0530*/  IMAD.WIDE.U32 R6, R5, 0x4, R6 ;  /* 0x0000000405067825 */ /* 0x001fca00078e0006 */
        /* <DEDUP_REMOVED lines=13> */
.L_x_215:
[----:B------:R-:W-:Y:S05]  /*0610*/  BSYNC.RECONVERGENT B2 ;  /* 0x0000000000027941 */ /* 0x000fea0003800200 */
.L_x_214:
        /* <DEDUP_REMOVED lines=11> */
[----:B------:R-:W3:Y:S01]  /*06d0*/  LDG.E R10, desc[UR6][R6.64+0xc00] ;  /* 0x000c0006060a7981 */ /* 0x000ee2000c1e1900 */
[----:B------:R-:W-:Y:S01]  /*06e0*/  VIADD R5, R5, 0x400 ;  /* 0x0000040005057836 */ /* 0x000fe20000000000 */
[----:B--2--5:R-:W-:-:S04]  /*06f0*/  IADD3 R0, PT, PT, R4, R9, R0 ;  /* 0x0000000904007210 */ /* 0x024fc80007ffe000 */
[----:B---3--:R-:W-:-:S07]  /*0700*/  IADD3 R0, PT, PT, R10, R11, R0 ;  /* 0x0000000b0a007210 */ /* 0x008fce0007ffe000 */
.L_x_217:
[----:B------:R-:W-:Y:S05]  /*0710*/  BSYNC.RECONVERGENT B2 ;  /* 0x0000000000027941 */ /* 0x000fea0003800200 */
.L_x_216:
[----:B------:R-:W-:Y:S05]  /*0720*/  @!P1 BRA `(.L_x_210) ;  /* 0x0000000000309947 */ /* 0x000fea0003800000 */
[----:B------:R-:W0:Y:S02]  /*0730*/  LDC.64 R6, c[0x0][0x380] ;  /* 0x0000e000ff067b82 */ /* 0x000e240000000a00 */
[----:B0-----:R-:W-:-:S04]  /*0740*/  IMAD.WIDE.U32 R4, R5, 0x4, R6 ;  /* 0x0000000405047825 */ /* 0x001fc800078e0006 */
[----:B------:R-:W-:Y:S02]  /*0750*/  IMAD.MOV R6, RZ, RZ, -R8 ;  /* 0x000000ffff067224 */ /* 0x000fe400078e0a08 */
[----:B------:R-:W-:-:S07]  /*0760*/  IMAD.MOV.U32 R7, RZ, RZ, R5 ;  /* 0x000000ffff077224 */ /* 0x000fce00078e0005 */
.L_x_218:
[----:B------:R-:W-:-:S06]  /*0770*/  IMAD.MOV.U32 R5, RZ, RZ, R7 ;  /* 0x000000ffff057224 */ /* 0x000fcc00078e0007 */
[----:B------:R0:W2:Y:S01]  /*0780*/  LDG.E R5, desc[UR6][R4.64] ;  /* 0x0000000604057981 */ /* 0x0000a2000c1e1900 */
[----:B------:R-:W-:-:S05]  /*0790*/  VIADD R6, R6, 0x1 ;  /* 0x0000000106067836 */ /* 0x000fca0000000000 */
[----:B------:R-:W-:Y:S02]  /*07a0*/  ISETP.NE.AND P0, PT, R6, RZ, PT ;  /* 0x000000ff0600720c */ /* 0x000fe40003f05270 */
[----:B0-----:R-:W-:-:S05]  /*07b0*/  IADD3 R4, P1, PT, R4, 0x400, RZ ;  /* 0x0000040004047810 */ /* 0x001fca0007f3e0ff */
[----:B------:R-:W-:Y:S02]  /*07c0*/  IMAD.X R7, RZ, RZ, R7, P1 ;  /* 0x000000ffff077224 */ /* 0x000fe400008e0607 */
[----:B--2--5:R-:W-:-:S04]  /*07d0*/  IMAD.IADD R0, R5, 0x1, R0 ;  /* 0x0000000105007824 */ /* 0x024fc800078e0200 */
[----:B------:R-:W-:Y:S05]  /*07e0*/  @P0 BRA `(.L_x_218) ;  /* 0xfffffffc00e00947 */ /* 0x000fea000383ffff */
.L_x_210:
[----:B------:R-:W-:Y:S05]  /*07f0*/  BSYNC.RECONVERGENT B1 ;  /* 0x0000000000017941 */ /* 0x000fea0003800200 */
.L_x_209:
[----:B------:R-:W-:-:S13]  /*0800*/  ISETP.GE.U32.AND P0, PT, R2, 0x100, PT ;  /* 0x000001000200780c */ /* 0x000fda0003f06070 */
        /* <DEDUP_REMOVED lines=38> */
[----:B-1----:R-:W1:Y:S01]  /*0a70*/  LDS.64 R2, [UR4+0x20] ;  /* 0x00002004ff027984 */ /* 0x002e620008000a00 */
[----:B0-----:R-:W-:-:S04]  /*0a80*/  IADD3 R0, PT, PT, R4, R0, R9 ;  /* 0x0000000004007210 */ /* 0x001fc80007ffe009 */
[----:B------:R-:W-:-:S04]  /*0a90*/  IADD3 R0, PT, PT, R6, R0, R5 ;  /* 0x0000000006007210 */ /* 0x000fc80007ffe005 */
[----:B-1----:R-:W-:-:S05]  /*0aa0*/  IADD3 R0, PT, PT, R2, R0, R7 ;  /* 0x0000000002007210 */ /* 0x002fca0007ffe007 */
[----:B------:R-:W-:Y:S01]  /*0ab0*/  IMAD.IADD R9, R0, 0x1, R3 ;  /* 0x0000000100097824 */ /* 0x000fe200078e0203 */
[----:B------:R-:W-:Y:S06]  /*0ac0*/  BRA `(.L_x_220) ;  /* 0x0000001400207947 */ /* 0x000fec0003800000 */
.L_x_219:
[----:B------:R-:W-:Y:S01]  /*0ad0*/  LOP3.LUT R4, R3, 0x3e0, RZ, 0xc0, !PT ;  /* 0x000003e003047812 */ /* 0x000fe200078ec0ff */
[----:B------:R-:W1:Y:S03]  /*0ae0*/  S2R R10, SR_LANEID ;  /* 0x00000000000a7919 */ /* 0x000e660000000000 */
[----:B0-----:R-:W-:Y:S01]  /*0af0*/  LOP3.LUT R7, RZ, R4, RZ, 0x33, !PT ;  /* 0x00000004ff077212 */ /* 0x001fe200078e33ff */
[----:B------:R-:W-:-:S04]  /*0b00*/  VIADD R5, R4, 0x20 ;  /* 0x0000002004057836 */ /* 0x000fc80000000000 */
[----:B------:R-:W-:Y:S01]  /*0b10*/  IMAD.IADD R7, R7, 0x1, R2 ;  /* 0x0000000107077824 */ /* 0x000fe200078e0202 */
[----:B------:R-:W-:-:S04]  /*0b20*/  ISETP.GT.U32.AND P0, PT, R5, R2, PT ;  /* 0x000000020500720c */ /* 0x000fc80003f04070 */
        /* <DEDUP_REMOVED lines=40> */
[----:B------:R-:W-:Y:S01]  /*0db0*/  ISETP.GT.U32.AND P3, PT, R2, 0x80, PT ;  /* 0x000000800200780c */ /* 0x000fe20003f64070 */
[----:B-1----:R-:W-:-:S09]  /*0dc0*/  ULEA UR4, UR5, UR4, 0x18 ;  /* 0x0000000405047291 */ /* 0x002fd2000f8ec0ff */
[----:B------:R-:W1:Y:S04]  /*0dd0*/  LDS.128 R4, [UR4+0x10] ;  /* 0x00001004ff047984 */ /* 0x000e680008000c00 */
[----:B------:R-:W2:Y:S04]  /*0de0*/  LDS R0, [UR4+0xc] ;  /* 0x00000c04ff007984 */ /* 0x000ea80008000800 */
[----:B------:R-:W3:Y:S01]  /*0df0*/  LDS.64 R10, [UR4+0x20] ;  /* 0x00002004ff0a7984 */ /* 0x000ee20008000a00 */
[----:B-1----:R-:W-:Y:S02]  /*0e00*/  SEL R4, R4, RZ, P2 ;  /* 0x000000ff04047207 */ /* 0x002fe40001000000 */
[----:B------:R-:W-:-:S02]  /*0e10*/  ISETP.GT.U32.AND P2, PT, R2, 0x60, PT ;  /* 0x000000600200780c */ /* 0x000fc40003f44070 */
[----:B--2---:R-:W-:Y:S02]  /*0e20*/  SEL R0, R0, RZ, P1 ;  /* 0x000000ff00007207 */ /* 0x004fe40000800000 */
        /* <DEDUP_REMOVED lines=8> */
[----:B---3--:R-:W-:Y:S02]  /*0eb0*/  SEL R10, R10, RZ, P2 ;  /* 0x000000ff0a0a7207 */ /* 0x008fe40001000000 */
[----:B------:R-:W-:Y:S02]  /*0ec0*/  SEL R11, R11, RZ, P3 ;  /* 0x000000ff0b0b7207 */ /* 0x000fe40001800000 */
[----:B------:R-:W-:-:S05]  /*0ed0*/  IADD3 R0, PT, PT, R10, R0, R7 ;  /* 0x000000000a007210 */ /* 0x000fca0007ffe007 */
[----:B0-----:R-:W-:Y:S01]  /*0ee0*/  IMAD.IADD R9, R0, 0x1, R11 ;  /* 0x0000000100097824 */ /* 0x001fe200078e020b */
[----:B------:R-:W-:Y:S06]  /*0ef0*/  BRA `(.L_x_220) ;  /* 0x0000001000147947 */ /* 0x000fec0003800000 */
.L_x_206:
[----:B------:R-:W0:Y:S01]  /*0f00*/  S2R R0, SR_TID.X ;  /* 0x0000000000007919 */ /* 0x000e220000002100 */
[----:B------:R-:W1:Y:S02]  /*0f10*/  LDCU.64 UR4, c[0x0][0x380] ;  /* 0x00007000ff0477ac */ /* 0x000e640008000a00 */
[----:B-1----:R-:W-:Y:S02]  /*0f20*/  IMAD.U32 R12, RZ, RZ, UR4 ;  /* 0x00000004ff0c7e24 */ /* 0x002fe4000f8e00ff */
[----:B------:R-:W-:Y:S02]  /*0f30*/  IMAD.U32 R13, RZ, RZ, UR5 ;  /* 0x00000005ff0d7e24 */ /* 0x000fe4000f8e00ff */
        /* <DEDUP_REMOVED lines=17> */
[----:B------:R-:W-:Y:S01]  /*1050*/  UMOV UR4, 0x1000 ;  /* 0x0000100000047882 */ /* 0x000fe20000000000 */
[----:B--2---:R-:W-:-:S04]  /*1060*/  IADD3 R3, PT, PT, R7, R6, R3 ;  /* 0x0000000607037210 */ /* 0x004fc80007ffe003 */
[----:B---3--:R-:W-:-:S04]  /*1070*/  IADD3 R3, PT, PT, R9, R8, R3 ;  /* 0x0000000809037210 */ /* 0x008fc80007ffe003 */
[----:B----4-:R-:W-:-:S04]  /*1080*/  IADD3 R3, PT, PT, R11, R10, R3 ;  /* 0x0000000a0b037210 */ /* 0x010fc80007ffe003 */
[----:B-----5:R-:W-:-:S04]  /*1090*/  IADD3 R3, PT, PT, R15, R14, R3 ;  /* 0x0000000e0f037210 */ /* 0x020fc80007ffe003 */
[----:B------:R-:W-:Y:S01]  /*10a0*/  IADD3 R16, PT, PT, R17, R16, R3 ;  /* 0x0000001011107210 */ /* 0x000fe20007ffe003 */
[----:B------:R-:W-:-:S05]  /*10b0*/  VIADD R3, R2, 0xfffff000 ;  /* 0xfffff00002037836 */ /* 0x000fca0000000000 */
[----:B------:R-:W-:Y:S02]  /*10c0*/  ISETP.GE.U32.AND P0, PT, R3, 0x1000, PT ;  /* 0x000010000300780c */ /* 0x000fe40003f06070 */
[----:B------:R-:W-:-:S04]  /*10d0*/  IADD3 R16, PT, PT, R19, R18, R16 ;  /* 0x0000001213107210 */ /* 0x000fc80007ffe010 */
[----:B------:R-:W-:-:S05]  /*10e0*/  IADD3 R21, PT, PT, R21, R20, R16 ;  /* 0x0000001415157210 */ /* 0x000fca0007ffe010 */
[----:B------:R-:W-:Y:S02]  /*10f0*/  IMAD.IADD R7, R22, 0x1, R21 ;  /* 0x0000000116077824 */ /* 0x000fe400078e0215 */
[----:B------:R-:W-:Y:S05]  /*1100*/  @!P0 BRA `(.L_x_221) ;  /* 0x00000000008c8947 */ /* 0x000fea0003800000 */
[----:B------:R-:W0:Y:S01]  /*1110*/  LDC R2, c[0x0][0x390] ;  /* 0x0000e400ff027b82 */ /* 0x000e220000000800 */
[----:B------:R-:W-:-:S07]  /*1120*/  UMOV UR4, 0x1000 ;  /* 0x0000100000047882 */ /* 0x000fce0000000000 */
[----:B------:R-:W1:Y:S02]  /*1130*/  LDC.64 R12, c[0x0][0x380] ;  /* 0x0000e000ff0c7b82 */ /* 0x000e640000000a00 */
.L_x_223:
[----:B------:R-:W-:-:S04]  /*1140*/  VIADD R5, R0, UR4 ;  /* 0x0000000400057c36 */ /* 0x000fc80008000000 */
        /* <DEDUP_REMOVED lines=17> */
[----:B--2---:R-:W-:Y:S01]  /*1260*/  IADD3 R16, PT, PT, R18, R16, R7 ;  /* 0x0000001012107210 */ /* 0x004fe20007ffe007 */
[----:B0-----:R-:W-:-:S05]  /*1270*/  VIADD R7, R2, -UR4 ;  /* 0x8000000402077c36 */ /* 0x001fca0008000000 */
[----:B------:R-:W-:Y:S02]  /*1280*/  ISETP.GE.U32.AND P0, PT, R7, 0x1000, PT ;  /* 0x000010000700780c */ /* 0x000fe40003f06070 */
        /* <DEDUP_REMOVED lines=8> */
[----:B------:R-:W-:-:S06]  /*1310*/  UIADD3 UR4, UPT, UPT, UR4, 0x1000, URZ ;  /* 0x0000100004047890 */ /* 0x000fcc000fffe0ff */
[----:B------:R-:W-:-:S13]  /*1320*/  ISETP.LT.U32.AND P0, PT, R3, UR4, PT ;  /* 0x0000000403007c0c */ /* 0x000fda000bf01070 */
[----:B------:R-:W-:Y:S05]  /*1330*/  @!P0 BRA `(.L_x_223) ;  /* 0xfffffffc00808947 */ /* 0x000fea000383ffff */
.L_x_221:
[----:B------:R-:W-:Y:S01]  /*1340*/  VIADD R3, R2, -UR4 ;  /* 0x8000000402037c36 */ /* 0x000fe20008000000 */
[----:B------:R-:W-:Y:S04]  /*1350*/  BSSY.RECONVERGENT B1, `(.L_x_222) ;  /* 0x0000095000017945 */ /* 0x000fe80003800200 */
[----:B------:R-:W-:-:S04]  /*1360*/  ISETP.GE.AND P0, PT, R0, R3, PT ;  /* 0x000000030000720c */ /* 0x000fc80003f06270 */
[----:B------:R-:W-:-:S13]  /*1370*/  ISETP.LE.U32.OR P0, PT, R2, UR4, P0 ;  /* 0x0000000402007c0c */ /* 0x000fda0008703470 */
[----:B------:R-:W-:Y:S05]  /*1380*/  @P0 BRA `(.L_x_224) ;  /* 0x0000000800440947 */ /* 0x000fea0003800000 */
[----:B------:R-:W-:Y:S01]  /*1390*/  LOP3.LUT R3, RZ, R0, RZ, 0x33, !PT ;  /* 0x00000000ff037212 */ /* 0x000fe200078e33ff */
[----:B------:R-:W-:Y:S01]  /*13a0*/  BSSY.RECONVERGENT B2, `(.L_x_225) ;  /* 0x000004a000027945 */ /* 0x000fe20003800200 */
[----:B------:R-:W-:Y:S02]  /*13b0*/  IMAD.MOV.U32 R5, RZ, RZ, R0 ;  /* 0x000000ffff057224 */ /* 0x000fe400078e0000 */
[----:B------:R-:W-:-:S04]  /*13c0*/  IADD3 R3, PT, PT, R2, -UR4, R3 ;  /* 0x8000000402037c10 */ /* 0x000fc8000fffe003 */
[C---:B------:R-:W-:Y:S02]  /*13d0*/  ISETP.GE.U32.AND P0, PT, R3.reuse, 0xf00, PT ;  /* 0x00000f000300780c */ /* 0x040fe40003f06070 */
[----:B------:R-:W-:-:S04]  /*13e0*/  LEA.HI R3, R3, 0x1, RZ, 0x18 ;  /* 0x0000000103037811 */ /* 0x000fc800078fc0ff */
[----:B------:R-:W-:-:S07]  /*13f0*/  LOP3.LUT R4, R3, 0xf, RZ, 0xc0, !PT ;  /* 0x0000000f03047812 */ /* 0x000fce00078ec0ff */
[----:B------:R-:W-:Y:S05]  /*1400*/  @!P0 BRA `(.L_x_226) ;  /* 0x00000004000c8947 */ /* 0x000fea0003800000 */
[----:B------:R-:W-:Y:S01]  /*1410*/  LOP3.LUT R6, R3, 0x1fffff0, RZ, 0xc0, !PT ;  /* 0x01fffff003067812 */ /* 0x000fe200078ec0ff */
[----:B------:R-:W-:Y:S01]  /*1420*/  BSSY.RECONVERGENT B3, `(.L_x_227) ;  /* 0x0000040000037945 */ /* 0x000fe20003800200 */
[C---:B------:R-:W-:Y:S01]  /*1430*/  LOP3.LUT R5, R0.reuse, 0x800, RZ, 0xfc, !PT ;  /* 0x0000080000057812 */ /* 0x040fe200078efcff */
[----:B------:R-:W-:Y:S02]  /*1440*/  VIADD R2, R0, UR4 ;  /* 0x0000000400027c36 */ /* 0x000fe40008000000 */
[----:B------:R-:W-:-:S07]  /*1450*/  IMAD.MOV R6, RZ, RZ, -R6 ;  /* 0x000000ffff067224 */ /* 0x000fce00078e0a06 */
.L_x_228:
[----:B------:R-:W-:-:S04]  /*1460*/  IMAD.WIDE.U32 R26, R2, 0x4, R12 ;  /* 0x00000004021a7825 */ /* 0x000fc800078e000c */
[C---:B------:R-:W-:Y:S02]  /*1470*/  VIADD R9, R2.reuse, 0x100 ;  /* 0x0000010002097836 */ /* 0x040fe40000000000 */
[----:B------:R-:W-:Y:S01]  /*1480*/  VIADD R15, R2, 0x400 ;  /* 0x00000400020f7836 */ /* 0x000fe20000000000 */
[----:B------:R0:W2:Y:S01]  /*1490*/  LDG.E R26, desc[UR6][R26.64] ;  /* 0x000000061a1a7981 */ /* 0x0000a2000c1e1900 */
[----:B------:R-:W-:-:S04]  /*14a0*/  IMAD.WIDE.U32 R8, R9, 0x4, R12 ;  /* 0x0000000409087825 */ /* 0x000fc800078e000c */
[C---:B------:R-:W-:Y:S01]  /*14b0*/  VIADD R17, R2.reuse, 0x200 ;  /* 0x0000020002117836 */ /* 0x040fe20000000000 */
[----:B------:R1:W2:Y:S01]  /*14c0*/  LDG.E R25, desc[UR6][R8.64] ;  /* 0x0000000608197981 */ /* 0x0002a2000c1e1900 */
[C---:B------:R-:W-:Y:S02]  /*14d0*/  VIADD R11, R2.reuse, 0x300 ;  /* 0x00000300020b7836 */ /* 0x040fe40000000000 */
[----:B0-----:R-:W-:Y:S02]  /*14e0*/  VIADD R27, R2, 0x700 ;  /* 0x00000700021b7836 */ /* 0x001fe40000000000 */
[----:B------:R-:W-:-:S04]  /*14f0*/  IMAD.WIDE.U32 R14, R15, 0x4, R12 ;  /* 0x000000040f0e7825 */ /* 0x000fc800078e000c */
[--C-:B------:R-:W-:Y:S01]  /*1500*/  IMAD.WIDE.U32 R16, R17, 0x4, R12.reuse ;  /* 0x0000000411107825 */ /* 0x100fe200078e000c */
[----:B------:R0:W3:Y:S03]  /*1510*/  LDG.E R22, desc[UR6][R14.64] ;  /* 0x000000060e167981 */ /* 0x0000e6000c1e1900 */
[----:B------:R-:W-:Y:S01]  /*1520*/  VIADD R29, R2, 0x500 ;  /* 0x00000500021d7836 */ /* 0x000fe20000000000 */
[----:B------:R-:W4:Y:S01]  /*1530*/  LDG.E R24, desc[UR6][R16.64] ;  /* 0x0000000610187981 */ /* 0x000f22000c1e1900 */
[----:B------:R-:W-:-:S04]  /*1540*/  IMAD.WIDE.U32 R10, R11, 0x4, R12 ;  /* 0x000000040b0a7825 */ /* 0x000fc800078e000c */
[--C-:B-1----:R-:W-:Y:S01]  /*1550*/  IMAD.WIDE.U32 R8, R27, 0x4, R12.reuse ;  /* 0x000000041b087825 */ /* 0x102fe200078e000c */
[----:B------:R-:W4:Y:S03]  /*1560*/  LDG.E R23, desc[UR6][R10.64] ;  /* 0x000000060a177981 */ /* 0x000f26000c1e1900 */
[----:B------:R-:W-:Y:S02]  /*1570*/  VIADD R27, R2, 0x900 ;  /* 0x00000900021b7836 */ /* 0x000fe40000000000 */
[----:B------:R-:W-:-:S04]  /*1580*/  IMAD.WIDE.U32 R28, R29, 0x4, R12 ;  /* 0x000000041d1c7825 */ /* 0x000fc800078e000c */
[C---:B------:R-:W-:Y:S01]  /*1590*/  VIADD R19, R2.reuse, 0x600 ;  /* 0x0000060002137836 */ /* 0x040fe20000000000 */
[----:B------:R1:W5:Y:S01]  /*15a0*/  LDG.E R11, desc[UR6][R8.64] ;  /* 0x00000006080b7981 */ /* 0x000362000c1e1900 */
[C---:B0-----:R-:W-:Y:S02]  /*15b0*/  VIADD R15, R2.reuse, 0xa00 ;  /* 0x00000a00020f7836 */ /* 0x041fe40000000000 */
[----:B------:R-:W-:Y:S01]  /*15c0*/  VIADD R20, R2, 0x800 ;  /* 0x0000080002147836 */ /* 0x000fe20000000000 */
[----:B------:R0:W3:Y:S01]  /*15d0*/  LDG.E R21, desc[UR6][R28.64] ;  /* 0x000000061c157981 */ /* 0x0000e2000c1e1900 */
[----:B------:R-:W-:-:S04]  /*15e0*/  IMAD.WIDE.U32 R18, R19, 0x4, R12 ;  /* 0x0000000413127825 */ /* 0x000fc800078e000c */
[----:B-1----:R-:W-:-:S04]  /*15f0*/  IMAD.WIDE.U32 R8, R27, 0x4, R12 ;  /* 0x000000041b087825 */ /* 0x002fc800078e000c */
[--C-:B------:R-:W-:Y:S02]  /*1600*/  IMAD.WIDE.U32 R14, R15, 0x4, R12.reuse ;  /* 0x000000040f0e7825 */ /* 0x100fe400078e000c */
[----:B------:R-:W5:Y:S02]  /*1610*/  LDG.E R9, desc[UR6][R8.64] ;  /* 0x0000000608097981 */ /* 0x000f64000c1e1900 */
[--C-:B------:R-:W-:Y:S02]  /*1620*/  IMAD.WIDE.U32 R16, R20, 0x4, R12.reuse ;  /* 0x0000000414107825 */ /* 0x100fe400078e000c */
[----:B------:R1:W5:Y:S02]  /*1630*/  LDG.E R20, desc[UR6][R18.64] ;  /* 0x0000000612147981 */ /* 0x000364000c1e1900 */
[C---:B0-----:R-:W-:Y:S02]  /*1640*/  VIADD R29, R2.reuse, 0xb00 ;  /* 0x00000b00021d7836 */ /* 0x041fe40000000000 */
[----:B------:R-:W-:Y:S01]  /*1650*/  VIADD R27, R2, 0xc00 ;  /* 0x00000c00021b7836 */ /* 0x000fe20000000000 */
[----:B------:R0:W5:Y:S01]  /*1660*/  LDG.E R10, desc[UR6][R16.64] ;  /* 0x00000006100a7981 */ /* 0x000162000c1e1900 */
[----:B------:R-:W-:-:S03]  /*1670*/  IMAD.WIDE.U32 R28, R29, 0x4, R12 ;  /* 0x000000041d1c7825 */ /* 0x000fc600078e000c */
[----:B------:R0:W5:Y:S01]  /*1680*/  LDG.E R8, desc[UR6][R14.64] ;  /* 0x000000060e087981 */ /* 0x000162000c1e1900 */
[C---:B-1----:R-:W-:Y:S02]  /*1690*/  VIADD R19, R2.reuse, 0xe00 ;  /* 0x00000e0002137836 */ /* 0x042fe40000000000 */
[C---:B------:R-:W-:Y:S02]  /*16a0*/  VIADD R18, R2.reuse, 0xf00 ;  /* 0x00000f0002127836 */ /* 0x040fe40000000000 */
[----:B0-----:R-:W-:Y:S02]  /*16b0*/  IMAD.WIDE.U32 R16, R27, 0x4, R12 ;  /* 0x000000041b107825 */ /* 0x001fe400078e000c */
[----:B------:R-:W5:Y:S02]  /*16c0*/  LDG.E R27, desc[UR6][R28.64] ;  /* 0x000000061c1b7981 */ /* 0x000f64000c1e1900 */
[----:B------:R-:W-:-:S04]  /*16d0*/  VIADD R15, R2, 0xd00 ;  /* 0x00000d00020f7836 */ /* 0x000fc80000000000 */
[--C-:B------:R-:W-:Y:S01]  /*16e0*/  IMAD.WIDE.U32 R14, R15, 0x4, R12.reuse ;  /* 0x000000040f0e7825 */ /* 0x100fe200078e000c */
[----:B------:R0:W5:Y:S05]  /*16f0*/  LDG.E R28, desc[UR6][R16.64] ;  /* 0x00000006101c7981 */ /* 0x00016a000c1e1900 */
[----:B------:R-:W5:Y:S01]  /*1700*/  LDG.E R15, desc[UR6][R14.64] ;  /* 0x000000060e0f7981 */ /* 0x000f62000c1e1900 */
[----:B0-----:R-:W-:-:S04]  /*1710*/  IMAD.WIDE.U32 R16, R19, 0x4, R12 ;  /* 0x0000000413107825 */ /* 0x001fc800078e000c */
[----:B------:R-:W-:Y:S02]  /*1720*/  IMAD.WIDE.U32 R18, R18, 0x4, R12 ;  /* 0x0000000412127825 */ /* 0x000fe400078e000c */
[----:B------:R-:W5:Y:S04]  /*1730*/  LDG.E R16, desc[UR6][R16.64] ;  /* 0x0000000610107981 */ /* 0x000f68000c1e1900 */
[----:B------:R-:W5:Y:S01]  /*1740*/  LDG.E R19, desc[UR6][R18.64] ;  /* 0x0000000612137981 */ /* 0x000f62000c1e1900 */
[----:B------:R-:W-:-:S05]  /*1750*/  VIADD R6, R6, 0x10 ;  /* 0x0000001006067836 */ /* 0x000fca0000000000 */
[----:B------:R-:W-:Y:S01]  /*1760*/  ISETP.NE.AND P0, PT, R6, RZ, PT ;  /* 0x000000ff0600720c */ /* 0x000fe20003f05270 */
[----:B------:R-:W-:Y:S02]  /*1770*/  VIADD R5, R5, 0x1000 ;  /* 0x0000100005057836 */ /* 0x000fe40000000000 */
[----:B------:R-:W-:Y:S01]  /*1780*/  VIADD R2, R2, 0x1000 ;  /* 0x0000100002027836 */ /* 0x000fe20000000000 */
[----:B--2---:R-:W-:-:S04]  /*1790*/  IADD3 R25, PT, PT, R25, R26, R7 ;  /* 0x0000001a19197210 */ /* 0x004fc80007ffe007 */
[----:B----4-:R-:W-:-:S04]  /*17a0*/  IADD3 R23, PT, PT, R23, R24, R25 ;  /* 0x0000001817177210 */ /* 0x010fc80007ffe019 */
[----:B---3--:R-:W-:-:S04]  /*17b0*/  IADD3 R21, PT, PT, R21, R22, R23 ;  /* 0x0000001615157210 */ /* 0x008fc80007ffe017 */
[----:B-----5:R-:W-:-:S04]  /*17c0*/  IADD3 R11, PT, PT, R11, R20, R21 ;  /* 0x000000140b0b7210 */ /* 0x020fc80007ffe015 */
[----:B------:R-:W-:-:S04]  /*17d0*/  IADD3 R9, PT, PT, R9, R10, R11 ;  /* 0x0000000a09097210 */ /* 0x000fc80007ffe00b */
[----:B------:R-:W-:-:S04]  /*17e0*/  IADD3 R8, PT, PT, R27, R8, R9 ;  /* 0x000000081b087210 */ /* 0x000fc80007ffe009 */
[----:B------:R-:W-:-:S04]  /*17f0*/  IADD3 R8, PT, PT, R15, R28, R8 ;  /* 0x0000001c0f087210 */ /* 0x000fc80007ffe008 */
[----:B------:R-:W-:Y:S01]  /*1800*/  IADD3 R7, PT, PT, R19, R16, R8 ;  /* 0x0000001013077210 */ /* 0x000fe20007ffe008 */
[----:B------:R-:W-:Y:S06]  /*1810*/  @P0 BRA `(.L_x_228) ;  /* 0xfffffffc00100947 */ /* 0x000fec000383ffff */
[----:B------:R-:W-:Y:S05]  /*1820*/  BSYNC.RECONVERGENT B3 ;  /* 0x0000000000037941 */ /* 0x000fea0003800200 */
.L_x_227:
[----:B------:R-:W-:-:S07]  /*1830*/  VIADD R5, R5, 0xfffff800 ;  /* 0xfffff80005057836 */ /* 0x000fce0000000000 */
.L_x_226:
[----:B------:R-:W-:Y:S05]  /*1840*/  BSYNC.RECONVERGENT B2 ;  /* 0x0000000000027941 */ /* 0x000fea0003800200 */
.L_x_225:
[----:B------:R-:W-:-:S13]  /*1850*/  ISETP.NE.AND P0, PT, R4, RZ, PT ;  /* 0x000000ff0400720c */ /* 0x000fda0003f05270 */
[----:B------:R-:W-:Y:S05]  /*1860*/  @!P0 BRA `(.L_x_224) ;  /* 0x00000004000c8947 */ /* 0x000fea0003800000 */
[----:B------:R-:W-:Y:S01]  /*1870*/  ISETP.GE.U32.AND P0, PT, R4, 0x8, PT ;  /* 0x000000080400780c */ /* 0x000fe20003f06070 */
[----:B------:R-:W-:Y:S01]  /*1880*/  BSSY.RECONVERGENT B2, `(.L_x_229) ;  /* 0x0000021000027945 */ /* 0x000fe20003800200 */
[----:B------:R-:W-:-:S04]  /*1890*/  LOP3.LUT R24, R3, 0x7, RZ, 0xc0, !PT ;  /* 0x0000000703187812 */ /* 0x000fc800078ec0ff */
[----:B------:R-:W-:-:S07]  /*18a0*/  ISETP.NE.AND P1, PT, R24, RZ, PT ;  /* 0x000000ff1800720c */ /* 0x000fce0003f25270 */
[----:B------:R-:W-:Y:S06]  /*18b0*/  @!P0 BRA `(.L_x_230) ;  /* 0x0000000000748947 */ /* 0x000fec0003800000 */
[----:B------:R-:W-:-:S04]  /*18c0*/  VIADD R9, R5, UR4 ;  /* 0x0000000405097c36 */ /* 0x000fc80008000000 */
[C---:B------:R-:W-:Y:S02]  /*18d0*/  VIADD R21, R9.reuse, 0x100 ;  /* 0x0000010009157836 */ /* 0x040fe40000000000 */
[C---:B------:R-:W-:Y:S02]  /*18e0*/  VIADD R11, R9.reuse, 0x300 ;  /* 0x00000300090b7836 */ /* 0x040fe40000000000 */
[C---:B------:R-:W-:Y:S02]  /*18f0*/  VIADD R23, R9.reuse, 0x200 ;  /* 0x0000020009177836 */ /* 0x040fe40000000000 */
[----:B------:R-:W-:-:S04]  /*1900*/  IMAD.WIDE.U32 R16, R9, 0x4, R12 ;  /* 0x0000000409107825 */ /* 0x000fc800078e000c */
[--C-:B------:R-:W-:Y:S01]  /*1910*/  IMAD.WIDE.U32 R20, R21, 0x4, R12.reuse ;  /* 0x0000000415147825 */ /* 0x100fe200078e000c */
[----:B------:R0:W2:Y:S03]  /*1920*/  LDG.E R2, desc[UR6][R16.64] ;  /* 0x0000000610027981 */ /* 0x0000a6000c1e1900 */
[C---:B------:R-:W-:Y:S01]  /*1930*/  VIADD R15, R9.reuse, 0x400 ;  /* 0x00000400090f7836 */ /* 0x040fe20000000000 */
[----:B------:R-:W2:Y:S01]  /*1940*/  LDG.E R4, desc[UR6][R20.64] ;  /* 0x0000000614047981 */ /* 0x000ea2000c1e1900 */
[----:B------:R-:W-:Y:S02]  /*1950*/  VIADD R19, R9, 0x500 ;  /* 0x0000050009137836 */ /* 0x000fe40000000000 */
[----:B------:R-:W-:-:S04]  /*1960*/  IMAD.WIDE.U32 R10, R11, 0x4, R12 ;  /* 0x000000040b0a7825 */ /* 0x000fc800078e000c */
[--C-:B------:R-:W-:Y:S02]  /*1970*/  IMAD.WIDE.U32 R22, R23, 0x4, R12.reuse ;  /* 0x0000000417167825 */ /* 0x100fe400078e000c */
[----:B------:R-:W3:Y:S02]  /*1980*/  LDG.E R10, desc[UR6][R10.64] ;  /* 0x000000060a0a7981 */ /* 0x000ee4000c1e1900 */
[C---:B------:R-:W-:Y:S02]  /*1990*/  VIADD R25, R9.reuse, 0x600 ;  /* 0x0000060009197836 */ /* 0x040fe40000000000 */
[----:B------:R-:W-:Y:S01]  /*19a0*/  VIADD R27, R9, 0x700 ;  /* 0x00000700091b7836 */ /* 0x000fe20000000000 */
[----:B------:R-:W3:Y:S01]  /*19b0*/  LDG.E R6, desc[UR6][R22.64] ;  /* 0x0000000616067981 */ /* 0x000ee2000c1e1900 */
[----:B------:R-:W-:-:S04]  /*19c0*/  IMAD.WIDE.U32 R14, R15, 0x4, R12 ;  /* 0x000000040f0e7825 */ /* 0x000fc800078e000c */
[--C-:B------:R-:W-:Y:S02]  /*19d0*/  IMAD.WIDE.U32 R8, R19, 0x4, R12.reuse ;  /* 0x0000000413087825 */ /* 0x100fe400078e000c */
[----:B------:R-:W4:Y:S02]  /*19e0*/  LDG.E R15, desc[UR6][R14.64] ;  /* 0x000000060e0f7981 */ /* 0x000f24000c1e1900 */
[--C-:B------:R-:W-:Y:S02]  /*19f0*/  IMAD.WIDE.U32 R18, R25, 0x4, R12.reuse ;  /* 0x0000000419127825 */ /* 0x100fe400078e000c */
[----:B------:R-:W4:Y:S02]  /*1a00*/  LDG.E R8, desc[UR6][R8.64] ;  /* 0x0000000608087981 */ /* 0x000f24000c1e1900 */
[----:B0-----:R-:W-:Y:S02]  /*1a10*/  IMAD.WIDE.U32 R16, R27, 0x4, R12 ;  /* 0x000000041b107825 */ /* 0x001fe400078e000c */
[----:B------:R-:W5:Y:S04]  /*1a20*/  LDG.E R19, desc[UR6][R18.64] ;  /* 0x0000000612137981 */ /* 0x000f68000c1e1900 */
[----:B------:R-:W5:Y:S01]  /*1a30*/  LDG.E R16, desc[UR6][R16.64] ;  /* 0x0000000610107981 */ /* 0x000f62000c1e1900 */
[----:B------:R-:W-:Y:S01]  /*1a40*/  VIADD R5, R5, 0x800 ;  /* 0x0000080005057836 */ /* 0x000fe20000000000 */
[----:B--2---:R-:W-:-:S04]  /*1a50*/  IADD3 R7, PT, PT, R4, R2, R7 ;  /* 0x0000000204077210 */ /* 0x004fc80007ffe007 */
[----:B---3--:R-:W-:-:S04]  /*1a60*/  IADD3 R6, PT, PT, R10, R6, R7 ;  /* 0x000000060a067210 */ /* 0x008fc80007ffe007 */
[----:B----4-:R-:W-:-:S04]  /*1a70*/  IADD3 R6, PT, PT, R8, R15, R6 ;  /* 0x0000000f08067210 */ /* 0x010fc80007ffe006 */
[----:B-----5:R-:W-:-:S07]  /*1a80*/  IADD3 R7, PT, PT, R16, R19, R6 ;  /* 0x0000001310077210 */ /* 0x020fce0007ffe006 */
.L_x_230:
[----:B------:R-:W-:Y:S05]  /*1a90*/  BSYNC.RECONVERGENT B2 ;  /* 0x0000000000027941 */ /* 0x000fea0003800200 */
.L_x_229:
        /* <DEDUP_REMOVED lines=18> */
[----:B------:R-:W-:Y:S01]  /*1bc0*/  VIADD R5, R5, 0x400 ;  /* 0x0000040005057836 */ /* 0x000fe20000000000 */
[----:B--2---:R-:W-:-:S04]  /*1bd0*/  IADD3 R7, PT, PT, R8, R2, R7 ;  /* 0x0000000208077210 */ /* 0x004fc80007ffe007 */
[----:B---3--:R-:W-:-:S07]  /*1be0*/  IADD3 R7, PT, PT, R14, R10, R7 ;  /* 0x0000000a0e077210 */ /* 0x008fce0007ffe007 */
.L_x_232:
[----:B------:R-:W-:Y:S05]  /*1bf0*/  BSYNC.RECONVERGENT B2 ;  /* 0x0000000000027941 */ /* 0x000fea0003800200 */
.L_x_231:
[----:B------:R-:W-:Y:S05]  /*1c00*/  @!P1 BRA `(.L_x_224) ;  /* 0x0000000000249947 */ /* 0x000fea0003800000 */
[----:B------:R-:W-:Y:S02]  /*1c10*/  VIADD R5, R5, UR4 ;  /* 0x0000000405057c36 */ /* 0x000fe40008000000 */
[----:B------:R-:W-:-:S07]  /*1c20*/  IMAD.MOV R4, RZ, RZ, -R4 ;  /* 0x000000ffff047224 */ /* 0x000fce00078e0a04 */
.L_x_233:
[----:B------:R-:W-:-:S06]  /*1c30*/  IMAD.WIDE.U32 R2, R5, 0x4, R12 ;  /* 0x0000000405027825 */ /* 0x000fcc00078e000c */
[----:B------:R-:W2:Y:S01]  /*1c40*/  LDG.E R2, desc[UR6][R2.64] ;  /* 0x0000000602027981 */ /* 0x000ea2000c1e1900 */
[----:B------:R-:W-:Y:S02]  /*1c50*/  VIADD R4, R4, 0x1 ;  /* 0x0000000104047836 */ /* 0x000fe40000000000 */
[----:B------:R-:W-:-:S03]  /*1c60*/  VIADD R5, R5, 0x100 ;  /* 0x0000010005057836 */ /* 0x000fc60000000000 */
[----:B------:R-:W-:Y:S01]  /*1c70*/  ISETP.NE.AND P0, PT, R4, RZ, PT ;  /* 0x000000ff0400720c */ /* 0x000fe20003f05270 */
[----:B--2---:R-:W-:-:S12]  /*1c80*/  IMAD.IADD R7, R2, 0x1, R7 ;  /* 0x0000000102077824 */ /* 0x004fd800078e0207 */
[----:B------:R-:W-:Y:S05]  /*1c90*/  @P0 BRA `(.L_x_233) ;  /* 0xfffffffc00e40947 */ /* 0x000fea000383ffff */
.L_x_224:
[----:B------:R-:W-:Y:S05]  /*1ca0*/  BSYNC.RECONVERGENT B1 ;  /* 0x0000000000017941 */ /* 0x000fea0003800200 */
.L_x_222:
        /* <DEDUP_REMOVED lines=36> */
[----:B--2---:R-:W0:Y:S04]  /*1ef0*/  LDS.128 R4, [UR4+0x10] ;  /* 0x00001004ff047984 */ /* 0x004e280008000c00 */
[----:B------:R-:W1:Y:S01]  /*1f00*/  LDS.64 R2, [UR4+0x20] ;  /* 0x00002004ff027984 */ /* 0x000e620008000a00 */
[----:B0-----:R-:W-:-:S04]  /*1f10*/  IADD3 R0, PT, PT, R4, R0, R9 ;  /* 0x0000000004007210 */ /* 0x001fc80007ffe009 */
[----:B------:R-:W-:-:S04]  /*1f20*/  IADD3 R0, PT, PT, R6, R0, R5 ;  /* 0x0000000006007210 */ /* 0x000fc80007ffe005 */
[----:B-1----:R-:W-:-:S05]  /*1f30*/  IADD3 R0, PT, PT, R2, R0, R7 ;  /* 0x0000000002007210 */ /* 0x002fca0007ffe007 */
[----:B------:R-:W-:-:S07]  /*1f40*/  IMAD.IADD R9, R0, 0x1, R3 ;  /* 0x0000000100097824 */ /* 0x000fce00078e0203 */
.L_x_220:
[----:B------:R-:W-:Y:S05]  /*1f50*/  BSYNC.RECONVERGENT B0 ;  /* 0x0000000000007941 */ /* 0x000fea0003800200 */
.L_x_205:
[----:B------:R-:W-:Y:S05]  /*1f60*/  @P0 EXIT ;  /* 0x000000000000094d */ /* 0x000fea0003800000 */
[----:B-1----:R-:W1:Y:S01]  /*1f70*/  LDC.64 R2, c[0x0][0x388] ;  /* 0x0000e200ff027b82 */ /* 0x002e620000000a00 */
[----:B------:R-:W0:Y:S02]  /*1f80*/  LDCU UR4, c[0x0][0x398] ;  /* 0x00007300ff0477ac */ /* 0x000e240008000800 */
[----:B0-2---:R-:W-:-:S05]  /*1f90*/  VIADD R9, R9, UR4 ;  /* 0x0000000409097c36 */ /* 0x005fca0008000000 */
[----:B-1----:R-:W-:Y:S01]  /*1fa0*/  STG.E desc[UR6][R2.64], R9 ;  /* 0x0000000902007986 */ /* 0x002fe2000c101906 */
[----:B------:R-:W-:Y:S05]  /*1fb0*/  EXIT ;  /* 0x000000000000794d */ /* 0x000fea0003800000 */
.L_x_234:
        /* <DEDUP_REMOVED lines=12> */
.L_x_299:


//--------------------- .text._ZN3cub18CUB_300001_SM_10006detail9transform16transform_kernelINS2_10policy_hubILb1EN4cuda3std3__45tupleIJN6thrust24THRUST_300001_SM_1000_NS6detail15normal_iteratorINSA_10device_ptrIiEEEEEEEE10policy1000El7matchesSF_JPiEEEvT0_iT1_T2_DpNS2_10kernel_argIT3_EE --------------------------
	.section	.text._ZN3cub18CUB_300001_SM_10006detail9transform16transform_kernelINS2_10policy_hubILb1EN4cuda3std3__45tupleIJN6thrust24THRUST_300001_SM_1000_NS6detail15normal_iteratorINSA_10device_ptrIiEEEEEEEE10policy1000El7matchesSF_JPiEEEvT0_iT1_T2_DpNS2_10kernel_argIT3_EE,"ax",@progbits
	.align	128
        .global         _ZN3cub18CUB_300001_SM_10006detail9transform16transform_kernelINS2_10policy_hubILb1EN4cuda3std3__45tupleIJN6thrust24THRUST_300001_SM_1000_NS6detail15normal_iteratorINSA_10device_ptrIiEEEEEEEE10policy1000El7matchesSF_JPiEEEvT0_iT1_T2_DpNS2_10kernel_argIT3_EE
        .type           _ZN3cub18CUB_300001_SM_10006detail9transform16transform_kernelINS2_10policy_hubILb1EN4cuda3std3__45tupleIJN6thrust24THRUST_300001_SM_1000_NS6detail15normal_iteratorINSA_10device_ptrIiEEEEEEEE10policy1000El7matchesSF_JPiEEEvT0_iT1_T2_DpNS2_10kernel_argIT3_EE,@function
        .size           _ZN3cub18CUB_300001_SM_10006detail9transform16transform_kernelINS2_10policy_hubILb1EN4cuda3std3__45tupleIJN6thrust24THRUST_300001_SM_1000_NS6detail15normal_iteratorINSA_10device_ptrIiEEEEEEEE10policy1000El7matchesSF_JPiEEEvT0_iT1_T2_DpNS2_10kernel_argIT3_EE,(.L_x_300 - _ZN3cub18CUB_300001_SM_10006detail9transform16transform_kernelINS2_10policy_hubILb1EN4cuda3std3__45tupleIJN6thrust24THRUST_300001_SM_1000_NS6detail15normal_iteratorINSA_10device_ptrIiEEEEEEEE10policy1000El7matchesSF_JPiEEEvT0_iT1_T2_DpNS2_10kernel_argIT3_EE)
        .other          _ZN3cub18CUB_300001_SM_10006detail9transform16transform_kernelINS2_10policy_hubILb1EN4cuda3std3__45tupleIJN6thrust24THRUST_300001_SM_1000_NS6detail15normal_iteratorINSA_10device_ptrIiEEEEEEEE10policy1000El7matchesSF_JPiEEEvT0_iT1_T2_DpNS2_10kernel_argIT3_EE,@"STO_CUDA_ENTRY STV_DEFAULT"
_ZN3cub18CUB_300001_SM_10006detail9transform16transform_kernelINS2_10policy_hubILb1EN4cuda3std3__45tupleIJN6thrust24THRUST_300001_SM_1000_NS6detail15normal_iteratorINSA_10device_ptrIiEEEEEEEE10policy1000El7matchesSF_JPiEEEvT0_iT1_T2_DpNS2_10kernel_argIT3_EE:
.text._ZN3cub18CUB_300001_SM_10006detail9transform16transform_kernelINS2_10policy_hubILb1EN4cuda3std3__45tupleIJN6thrust24THRUST_300001_SM_1000_NS6detail15normal_iteratorINSA_10device_ptrIiEEEEEEEE10policy1000El7matchesSF_JPiEEEvT0_iT1_T2_DpNS2_10kernel_argIT3_EE:
[----:B------:R-:W-:Y:S08]  /*0000*/  LDC R1, c[0x0][0x37c] ;  /* 0x0000df00ff017b82 */ /* 0x000ff00000000800 */
[----:B------:R-:W0:Y:S01]  /*0010*/  LDC R10, c[0x0][0x388] ;  /* 0x0000e200ff0a7b82 */ /* 0x000e220000000800 */
[----:B------:R-:W1:Y:S01]  /*0020*/  LDCU.64 UR6, c[0x0][0x380] ;  /* 0x00007000ff0677ac */ /* 0x000e620008000a00 */
[----:B------:R-:W2:Y:S01]  /*0030*/  S2R R7, SR_TID.X ;  /* 0x0000000000077919 */ /* 0x000ea20000002100 */
[----:B------:R-:W-:Y:S05]  /*0040*/  BSSY.RECONVERGENT B0, `(.L_x_235) ;  /* 0x000001a000007945 */ /* 0x000fea0003800200 */
[----:B------:R-:W3:Y:S01]  /*0050*/  S2UR UR4, SR_CTAID.X ;  /* 0x00000000000479c3 */ /* 0x000ee20000002500 */
[----:B0-----:R-:W-:-:S05]  /*0060*/  IMAD.SHL.U32 R5, R10, 0x80, RZ ;  /* 0x000000800a057824 */ /* 0x001fca00078e00ff */
[----:B------:R-:W-:Y:S01]  /*0070*/  SHF.R.S32.HI R0, RZ, 0x1f, R5 ;  /* 0x0000001fff007819 */ /* 0x000fe20000011405 */
[----:B---3--:R-:W-:-:S04]  /*0080*/  IMAD.WIDE.U32 R2, R5, UR4, RZ ;  /* 0x0000000405027c25 */ /* 0x008fc8000f8e00ff */
[----:B------:R-:W-:Y:S01]  /*0090*/  IMAD R13, R0, UR4, RZ ;  /* 0x00000004000d7c24 */ /* 0x000fe2000f8e02ff */
[----:B-1----:R-:W-:Y:S01]  /*00a0*/  IADD3 R4, P1, PT, -R2, UR6, RZ ;  /* 0x0000000602047c10 */ /* 0x002fe2000ff3e1ff */
[----:B--2---:R-:W-:Y:S02]  /*00b0*/  IMAD.SHL.U32 R11, R7, 0x80, RZ ;  /* 0x00000080070b7824 */ /* 0x004fe400078e00ff */
[----:B------:R-:W-:Y:S01]  /*00c0*/  IMAD.IADD R13, R3, 0x1, R13 ;  /* 0x00000001030d7824 */ /* 0x000fe200078e020d */
[----:B------:R-:W-:-:S04]  /*00d0*/  ISETP.LT.U32.AND P0, PT, R4, R5, PT ;  /* 0x000000050400720c */ /* 0x000fc80003f01070 */
[----:B------:R-:W-:-:S04]  /*00e0*/  IADD3.X R9, PT, PT, ~R13, UR7, RZ, P1, !PT ;  /* 0x000000070d097c10 */ /* 0x000fc80008ffe5ff */
[----:B------:R-:W-:-:S04]  /*00f0*/  ISETP.LT.AND.EX P0, PT, R9, R0, PT, P0 ;  /* 0x000000000900720c */ /* 0x000fc80003f01300 */
[----:B------:R-:W-:-:S05]  /*0100*/  SEL R0, R4, R5, P0 ;  /* 0x0000000504007207 */ /* 0x000fca0000000000 */
[----:B------:R-:W-:-:S05]  /*0110*/  IMAD.SHL.U32 R4, R0, 0x4, RZ ;  /* 0x0000000400047824 */ /* 0x000fca00078e00ff */
[----:B------:R-:W-:-:S13]  /*0120*/  ISETP.GE.AND P0, PT, R11, R4, PT ;  /* 0x000000040b00720c */ /* 0x000fda0003f06270 */
[----:B------:R-:W-:Y:S05]  /*0130*/  @P0 BRA `(.L_x_236) ;  /* 0x0000000000280947 */ /* 0x000fea0003800000 */
[----:B------:R-:W0:Y:S02]  /*0140*/  LDC.64 R8, c[0x0][0x398] ;  /* 0x0000e600ff087b82 */ /* 0x000e240000000a00 */
[----:B0-----:R-:W-:-:S04]  /*0150*/  LEA R8, P0, R2, R8, 0x2 ;  /* 0x0000000802087211 */ /* 0x001fc800078010ff */
[----:B------:R-:W-:-:S03]  /*0160*/  LEA.HI.X R9, R2, R9, R13, 0x2, P0 ;  /* 0x0000000902097211 */ /* 0x000fc600000f140d */
[----:B------:R-:W-:-:S07]  /*0170*/  IMAD.WIDE.U32 R8, R7, 0x80, R8 ;  /* 0x0000008007087825 */ /* 0x000fce00078e0008 */
.L_x_237:
[----:B------:R-:W-:Y:S01]  /*0180*/  VIADD R11, R11, 0x4000 ;  /* 0x000040000b0b7836 */ /* 0x000fe20000000000 */
[----:B------:R0:W-:Y:S04]  /*0190*/  CCTL.E.PF2 [R8] ;  /* 0x000000000800798f */ /* 0x0001e80000800100 */
[----:B------:R-:W-:Y:S02]  /*01a0*/  ISETP.GE.AND P0, PT, R11, R4, PT ;  /* 0x000000040b00720c */ /* 0x000fe40003f06270 */
[----:B0-----:R-:W-:-:S05]  /*01b0*/  IADD3 R8, P1, PT, R8, 0x4000, RZ ;  /* 0x0000400008087810 */ /* 0x001fca0007f3e0ff */
[----:B------:R-:W-:-:S06]  /*01c0*/  IMAD.X R9, RZ, RZ, R9, P1 ;  /* 0x000000ffff097224 */ /* 0x000fcc00008e0609 */
[----:B------:R-:W-:Y:S05]  /*01d0*/  @!P0 BRA `(.L_x_237) ;  /* 0xfffffffc00e88947 */ /* 0x000fea000383ffff */
.L_x_236:
[----:B------:R-:W-:Y:S05]  /*01e0*/  BSYNC.RECONVERGENT B0 ;  /* 0x0000000000007941 */ /* 0x000fea0003800200 */
.L_x_235:
[----:B------:R-:W0:Y:S01]  /*01f0*/  LDCU.128 UR8, c[0x0][0x390] ;  /* 0x00007200ff0877ac */ /* 0x000e220008000c00 */
[----:B------:R-:W-:Y:S01]  /*0200*/  ISETP.NE.AND P0, PT, R5, R0, PT ;  /* 0x000000000500720c */ /* 0x000fe20003f05270 */
[C---:B------:R-:W-:Y:S01]  /*0210*/  IMAD.SHL.U32 R8, R2.reuse, 0x4, RZ ;  /* 0x0000000402087824 */ /* 0x040fe200078e00ff */
[----:B------:R-:W-:Y:S01]  /*0220*/  SHF.L.U64.HI R9, R2, 0x2, R13 ;  /* 0x0000000202097819 */ /* 0x000fe2000001020d */
[----:B------:R-:W1:Y:S03]  /*0230*/  LDCU.64 UR4, c[0x0][0x358] ;  /* 0x00006b00ff0477ac */ /* 0x000e660008000a00 */
[C---:B0-----:R-:W-:Y:S02]  /*0240*/  IADD3 R2, P1, PT, R8.reuse, UR10, RZ ;  /* 0x0000000a08027c10 */ /* 0x041fe4000ff3e0ff */
[----:B------:R-:W-:Y:S02]  /*0250*/  IADD3 R4, P2, PT, R8, UR8, RZ ;  /* 0x0000000808047c10 */ /* 0x000fe4000ff5e0ff */
[----:B------:R-:W-:-:S02]  /*0260*/  IADD3.X R3, PT, PT, R9, UR11, RZ, P1, !PT ;  /* 0x0000000b09037c10 */ /* 0x000fc40008ffe4ff */
[----:B------:R-:W-:Y:S01]  /*0270*/  IADD3.X R5, PT, PT, R9, UR9, RZ, P2, !PT ;  /* 0x0000000909057c10 */ /* 0x000fe200097fe4ff */
[----:B-1----:R-:W-:Y:S08]  /*0280*/  @!P0 BRA `(.L_x_238) ;  /* 0x0000000800908947 */ /* 0x002ff00003800000 */
[----:B------:R-:W-:-:S13]  /*0290*/  ISETP.GE.AND P0, PT, R10, 0x1, PT ;  /* 0x000000010a00780c */ /* 0x000fda0003f06270 */
[----:B------:R-:W-:Y:S05]  /*02a0*/  @!P0 EXIT ;  /* 0x000000000000894d */ /* 0x000fea0003800000 */
[C---:B------:R-:W-:Y:S01]  /*02b0*/  ISETP.GE.U32.AND P0, PT, R10.reuse, 0x4, PT ;  /* 0x000000040a00780c */ /* 0x040fe20003f06070 */
[----:B------:R-:W-:Y:S01]  /*02c0*/  IMAD.MOV.U32 R8, RZ, RZ, RZ ;  /* 0x000000ffff087224 */ /* 0x000fe200078e00ff */
[----:B------:R-:W-:-:S11]  /*02d0*/  LOP3.LUT R6, R10, 0x3, RZ, 0xc0, !PT ;  /* 0x000000030a067812 */ /* 0x000fd600078ec0ff */
[----:B------:R-:W-:Y:S05]  /*02e0*/  @!P0 BRA `(.L_x_239) ;  /* 0x0000000800188947 */ /* 0x000fea0003800000 */
[CC--:B------:R-:W-:Y:S01]  /*02f0*/  ISETP.GE.AND P4, PT, R7.reuse, R0.reuse, PT ;  /* 0x000000000700720c */ /* 0x0c0fe20003f86270 */
[C---:B------:R-:W-:Y:S01]  /*0300*/  VIADD R19, R7.reuse, 0x80 ;  /* 0x0000008007137836 */ /* 0x040fe20000000000 */
[----:B------:R-:W-:Y:S01]  /*0310*/  LOP3.LUT R8, R10, 0x7ffffffc, RZ, 0xc0, !PT ;  /* 0x7ffffffc0a087812 */ /* 0x000fe200078ec0ff */
[C---:B------:R-:W-:Y:S01]  /*0320*/  VIADD R9, R7.reuse, 0x180 ;  /* 0x0000018007097836 */ /* 0x040fe20000000000 */
[----:B------:R-:W-:Y:S01]  /*0330*/  IADD3 R11, PT, PT, R7, 0x100, RZ ;  /* 0x00000100070b7810 */ /* 0x000fe20007ffe0ff */
[----:B------:R-:W-:Y:S01]  /*0340*/  BSSY.RECONVERGENT B0, `(.L_x_240) ;  /* 0x0000011000007945 */ /* 0x000fe20003800200 */
[-C--:B------:R-:W-:Y:S02]  /*0350*/  ISETP.GE.AND P0, PT, R19, R0.reuse, PT ;  /* 0x000000001300720c */ /* 0x080fe40003f06270 */
[-C--:B------:R-:W-:Y:S02]  /*0360*/  ISETP.GE.AND P1, PT, R11, R0.reuse, PT ;  /* 0x000000000b00720c */ /* 0x080fe40003f26270 */
[----:B------:R-:W-:-:S02]  /*0370*/  ISETP.GE.AND P2, PT, R9, R0, PT ;  /* 0x000000000900720c */ /* 0x000fc40003f46270 */
[----:B------:R-:W-:Y:S01]  /*0380*/  ISETP.NE.AND P3, PT, R8, 0x4, PT ;  /* 0x000000040800780c */ /* 0x000fe20003f65270 */
[----:B------:R-:W-:-:S12]  /*0390*/  @P4 BRA `(.L_x_241) ;  /* 0x00000000002c4947 */ /* 0x000fd80003800000 */
[----:B------:R-:W-:-:S05]  /*03a0*/  IMAD.WIDE R12, R7, 0x4, R2 ;  /* 0x00000004070c7825 */ /* 0x000fca00078e0202 */
[----:B------:R-:W2:Y:S01]  /*03b0*/  LDG.E R17, desc[UR4][R12.64] ;  /* 0x000000040c117981 */ /* 0x000ea2000c1e1900 */
[----:B------:R-:W-:Y:S02]  /*03c0*/  IMAD.MOV.U32 R10, RZ, RZ, -0x55555555 ;  /* 0xaaaaaaabff0a7424 */ /* 0x000fe400078e00ff */
[----:B------:R-:W-:-:S04]  /*03d0*/  IMAD.WIDE R14, R7, 0x4, R4 ;  /* 0x00000004070e7825 */ /* 0x000fc800078e0204 */
[----:B--2---:R-:W-:-:S05]  /*03e0*/  IMAD R10, R17, R10, 0x2aaaaaaa ;  /* 0x2aaaaaaa110a7424 */ /* 0x004fca00078e020a */
[----:B------:R-:W-:-:S13]  /*03f0*/  ISETP.GE.U32.AND P4, PT, R10, 0x55555555, PT ;  /* 0x555555550a00780c */ /* 0x000fda0003f86070 */
[----:B------:R-:W-:-:S04]  /*0400*/  @P4 IMAD.MOV.U32 R10, RZ, RZ, -0x33333333 ;  /* 0xcccccccdff0a4424 */ /* 0x000fc800078e00ff */
[----:B------:R-:W-:-:S05]  /*0410*/  @P4 IMAD R10, R17, R10, 0x19999999 ;  /* 0x19999999110a4424 */ /* 0x000fca00078e020a */
[----:B------:R-:W-:-:S04]  /*0420*/  @P4 ISETP.GE.U32.AND P5, PT, R10, 0x33333333, PT ;  /* 0x333333330a00480c */ /* 0x000fc80003fa6070 */
[----:B------:R-:W-:-:S05]  /*0430*/  @P4 SEL R17, R17, RZ, !P5 ;  /* 0x000000ff11114207 */ /* 0x000fca0006800000 */
[----:B------:R0:W-:Y:S04]  /*0440*/  STG.E desc[UR4][R14.64], R17 ;  /* 0x000000110e007986 */ /* 0x0001e8000c101904 */
.L_x_241:
[----:B------:R-:W-:Y:S05]  /*0450*/  BSYNC.RECONVERGENT B0 ;  /* 0x0000000000007941 */ /* 0x000fea0003800200 */
.L_x_240:
[----:B------:R-:W-:Y:S04]  /*0460*/  BSSY.RECONVERGENT B0, `(.L_x_242) ;  /* 0x000000d000007945 */ /* 0x000fe80003800200 */
[----:B------:R-:W-:Y:S05]  /*0470*/  @P0 BRA `(.L_x_243) ;  /* 0x00000000002c0947 */ /* 0x000fea0003800000 */
[----:B------:R-:W-:-:S05]  /*0480*/  IMAD.WIDE R12, R19, 0x4, R2 ;  /* 0x00000004130c7825 */ /* 0x000fca00078e0202 */
[----:B0-----:R-:W2:Y:S01]  /*0490*/  LDG.E R17, desc[UR4][R12.64] ;  /* 0x000000040c117981 */ /* 0x001ea2000c1e1900 */
        /* <DEDUP_REMOVED lines=9> */
.L_x_243:
[----:B------:R-:W-:Y:S05]  /*0530*/  BSYNC.RECONVERGENT B0 ;  /* 0x0000000000007941 */ /* 0x000fea0003800200 */
.L_x_242:
[----:B------:R-:W-:Y:S04]  /*0540*/  BSSY.RECONVERGENT B0, `(.L_x_244) ;  /* 0x000000d000007945 */ /* 0x000fe80003800200 */
[----:B------:R-:W-:Y:S05]  /*0550*/  @P1 BRA `(.L_x_245) ;  /* 0x00000000002c1947 */ /* 0x000fea0003800000 */
[----:B------:R-:W-:-:S05]  /*0560*/  IMAD.WIDE R12, R11, 0x4, R2 ;  /* 0x000000040b0c7825 */ /* 0x000fca00078e0202 */
[----:B01----:R-:W2:Y:S01]  /*0570*/  LDG.E R15, desc[UR4][R12.64] ;  /* 0x000000040c0f7981 */ /* 0x003ea2000c1e1900 */
[----:B------:R-:W-:-:S04]  /*0580*/  IMAD.MOV.U32 R10, RZ, RZ, -0x55555555 ;  /* 0xaaaaaaabff0a7424 */ /* 0x000fc800078e00ff */
[----:B--2---:R-:W-:-:S05]  /*0590*/  IMAD R10, R15, R10, 0x2aaaaaaa ;  /* 0x2aaaaaaa0f0a7424 */ /* 0x004fca00078e020a */
[----:B------:R-:W-:-:S13]  /*05a0*/  ISETP.GE.U32.AND P0, PT, R10, 0x55555555, PT ;  /* 0x555555550a00780c */ /* 0x000fda0003f06070 */
[----:B------:R-:W-:-:S04]  /*05b0*/  @P0 IMAD.MOV.U32 R10, RZ, RZ, -0x33333333 ;  /* 0xcccccccdff0a0424 */ /* 0x000fc800078e00ff */
[----:B------:R-:W-:-:S05]  /*05c0*/  @P0 IMAD R10, R15, R10, 0x19999999 ;  /* 0x199999990f0a0424 */ /* 0x000fca00078e020a */
[----:B------:R-:W-:Y:S01]  /*05d0*/  @P0 ISETP.GE.U32.AND P1, PT, R10, 0x33333333, PT ;  /* 0x333333330a00080c */ /* 0x000fe20003f26070 */
[----:B------:R-:W-:-:S03]  /*05e0*/  IMAD.WIDE R10, R11, 0x4, R4 ;  /* 0x000000040b0a7825 */ /* 0x000fc600078e0204 */
[----:B------:R-:W-:-:S05]  /*05f0*/  @P0 SEL R15, R15, RZ, !P1 ;  /* 0x000000ff0f0f0207 */ /* 0x000fca0004800000 */
[----:B------:R2:W-:Y:S04]  /*0600*/  STG.E desc[UR4][R10.64], R15 ;  /* 0x0000000f0a007986 */ /* 0x0005e8000c101904 */
.L_x_245:
[----:B------:R-:W-:Y:S05]  /*0610*/  BSYNC.RECONVERGENT B0 ;  /* 0x0000000000007941 */ /* 0x000fea0003800200 */
.L_x_244:
[----:B------:R-:W-:Y:S04]  /*0620*/  BSSY.RECONVERGENT B0, `(.L_x_246) ;  /* 0x000000d000007945 */ /* 0x000fe80003800200 */
[----:B------:R-:W-:Y:S05]  /*0630*/  @P2 BRA `(.L_x_247) ;  /* 0x00000000002c2947 */ /* 0x000fea0003800000 */
[----:B--2---:R-:W-:-:S05]  /*0640*/  IMAD.WIDE R10, R9, 0x4, R2 ;  /* 0x00000004090a7825 */ /* 0x004fca00078e0202 */
[----:B01----:R-:W2:Y:S01]  /*0650*/  LDG.E R15, desc[UR4][R10.64] ;  /* 0x000000040a0f7981 */ /* 0x003ea2000c1e1900 */
[----:B------:R-:W-:-:S04]  /*0660*/  IMAD.MOV.U32 R12, RZ, RZ, -0x55555555 ;  /* 0xaaaaaaabff0c7424 */ /* 0x000fc800078e00ff */
[----:B--2---:R-:W-:-:S05]  /*0670*/  IMAD R12, R15, R12, 0x2aaaaaaa ;  /* 0x2aaaaaaa0f0c7424 */ /* 0x004fca00078e020c */
[----:B------:R-:W-:-:S13]  /*0680*/  ISETP.GE.U32.AND P0, PT, R12, 0x55555555, PT ;  /* 0x555555550c00780c */ /* 0x000fda0003f06070 */
[----:B------:R-:W-:-:S05]  /*0690*/  @P0 MOV R12, 0xcccccccd ;  /* 0xcccccccd000c0802 */ /* 0x000fca0000000f00 */
[----:B------:R-:W-:-:S05]  /*06a0*/  @P0 IMAD R12, R15, R12, 0x19999999 ;  /* 0x199999990f0c0424 */ /* 0x000fca00078e020c */
[----:B------:R-:W-:Y:S01]  /*06b0*/  @P0 ISETP.GE.U32.AND P1, PT, R12, 0x33333333, PT ;  /* 0x333333330c00080c */ /* 0x000fe20003f26070 */
[----:B------:R-:W-:-:S03]  /*06c0*/  IMAD.WIDE R12, R9, 0x4, R4 ;  /* 0x00000004090c7825 */ /* 0x000fc600078e0204 */
[----:B------:R-:W-:-:S05]  /*06d0*/  @P0 SEL R15, R15, RZ, !P1 ;  /* 0x000000ff0f0f0207 */ /* 0x000fca0004800000 */
[----:B------:R3:W-:Y:S04]  /*06e0*/  STG.E desc[UR4][R12.64], R15 ;  /* 0x0000000f0c007986 */ /* 0x0007e8000c101904 */
.L_x_247:
[----:B------:R-:W-:Y:S05]  /*06f0*/  BSYNC.RECONVERGENT B0 ;  /* 0x0000000000007941 */ /* 0x000fea0003800200 */
.L_x_246:
[----:B------:R-:W-:Y:S05]  /*0700*/  @!P3 BRA `(.L_x_239) ;  /* 0x000000040010b947 */ /* 0x000fea0003800000 */
[----:B------:R-:W-:-:S07]  /*0710*/  IMAD.MOV.U32 R9, RZ, RZ, 0x4 ;  /* 0x00000004ff097424 */ /* 0x000fce00078e00ff */
.L_x_256:
[C---:B0123--:R-:W-:Y:S01]  /*0720*/  IMAD R15, R9.reuse, 0x80, R7 ;  /* 0x00000080090f7824 */ /* 0x04ffe200078e0207 */
[----:B------:R-:W-:Y:S01]  /*0730*/  BSSY.RECONVERGENT B0, `(.L_x_248) ;  /* 0x0000016000007945 */ /* 0x000fe20003800200 */
[----:B------:R-:W-:Y:S02]  /*0740*/  VIADD R9, R9, 0x4 ;  /* 0x0000000409097836 */ /* 0x000fe40000000000 */
[C---:B------:R-:W-:Y:S01]  /*0750*/  VIADD R21, R15.reuse, 0x80 ;  /* 0x000000800f157836 */ /* 0x040fe20000000000 */
[C---:B------:R-:W-:Y:S01]  /*0760*/  ISETP.GE.AND P4, PT, R15.reuse, R0, PT ;  /* 0x000000000f00720c */ /* 0x040fe20003f86270 */
[----:B------:R-:W-:Y:S01]  /*0770*/  VIADD R13, R15, 0x100 ;  /* 0x000001000f0d7836 */ /* 0x000fe20000000000 */
[----:B------:R-:W-:Y:S01]  /*0780*/  ISETP.NE.AND P0, PT, R9, R8, PT ;  /* 0x000000080900720c */ /* 0x000fe20003f05270 */
[----:B------:R-:W-:Y:S01]  /*0790*/  VIADD R11, R15, 0x180 ;  /* 0x000001800f0b7836 */ /* 0x000fe20000000000 */
[-C--:B------:R-:W-:Y:S02]  /*07a0*/  ISETP.GE.AND P1, PT, R21, R0.reuse, PT ;  /* 0x000000001500720c */ /* 0x080fe40003f26270 */
[----:B------:R-:W-:-:S02]  /*07b0*/  ISETP.GE.AND P2, PT, R13, R0, PT ;  /* 0x000000000d00720c */ /* 0x000fc40003f46270 */
[----:B------:R-:W-:-:S05]  /*07c0*/  ISETP.GE.AND P3, PT, R11, R0, PT ;  /* 0x000000000b00720c */ /* 0x000fca0003f66270 */
[----:B------:R-:W-:Y:S08]  /*07d0*/  @P4 BRA `(.L_x_249) ;  /* 0x00000000002c4947 */ /* 0x000ff00003800000 */
        /* <DEDUP_REMOVED lines=11> */
.L_x_249:
[----:B------:R-:W-:Y:S05]  /*0890*/  BSYNC.RECONVERGENT B0 ;  /* 0x0000000000007941 */ /* 0x000fea0003800200 */
.L_x_248:
[----:B------:R-:W-:Y:S04]  /*08a0*/  BSSY.RECONVERGENT B0, `(.L_x_250) ;  /* 0x000000d000007945 */ /* 0x000fe80003800200 */
[----:B------:R-:W-:Y:S05]  /*08b0*/  @P1 BRA `(.L_x_251) ;  /* 0x00000000002c1947 */ /* 0x000fea0003800000 */
[----:B------:R-:W-:-:S05]  /*08c0*/  IMAD.WIDE R16, R21, 0x4, R2 ;  /* 0x0000000415107825 */ /* 0x000fca00078e0202 */
[----:B0-----:R-:W2:Y:S01]  /*08d0*/  LDG.E R19, desc[UR4][R16.64] ;  /* 0x0000000410137981 */ /* 0x001ea2000c1e1900 */
[----:B------:R-:W-:Y:S02]  /*08e0*/  HFMA2 R10, -RZ, RZ, -0.05206298828125, -0.052093505859375 ;  /* 0xaaaaaaabff0a7431 */ /* 0x000fe400000001ff */
        /* <DEDUP_REMOVED lines=8> */
.L_x_251:
[----:B------:R-:W-:Y:S05]  /*0970*/  BSYNC.RECONVERGENT B0 ;  /* 0x0000000000007941 */ /* 0x000fea0003800200 */
.L_x_250:
[----:B------:R-:W-:Y:S04]  /*0980*/  BSSY.RECONVERGENT B0, `(.L_x_252) ;  /* 0x000000d000007945 */ /* 0x000fe80003800200 */
[----:B------:R-:W-:Y:S05]  /*0990*/  @P2 BRA `(.L_x_253) ;  /* 0x00000000002c2947 */ /* 0x000fea0003800000 */
[----:B01----:R-:W-:-:S05]  /*09a0*/  IMAD.WIDE R14, R13, 0x4, R2 ;  /* 0x000000040d0e7825 */ /* 0x003fca00078e0202 */
        /* <DEDUP_REMOVED lines=10> */
.L_x_253:
[----:B------:R-:W-:Y:S05]  /*0a50*/  BSYNC.RECONVERGENT B0 ;  /* 0x0000000000007941 */ /* 0x000fea0003800200 */
.L_x_252:
[----:B------:R-:W-:Y:S04]  /*0a60*/  BSSY.RECONVERGENT B0, `(.L_x_254) ;  /* 0x000000d000007945 */ /* 0x000fe80003800200 */
[----:B------:R-:W-:Y:S05]  /*0a70*/  @P3 BRA `(.L_x_255) ;  /* 0x00000000002c3947 */ /* 0x000fea0003800000 */
[----:B--2---:R-:W-:-:S05]  /*0a80*/  IMAD.WIDE R12, R11, 0x4, R2 ;  /* 0x000000040b0c7825 */ /* 0x004fca00078e0202 */
        /* <DEDUP_REMOVED lines=10> */
.L_x_255:
[----:B------:R-:W-:Y:S05]  /*0b30*/  BSYNC.RECONVERGENT B0 ;  /* 0x0000000000007941 */ /* 0x000fea0003800200 */
.L_x_254:
[----:B------:R-:W-:Y:S05]  /*0b40*/  @P0 BRA `(.L_x_256) ;  /* 0xfffffff800f40947 */ /* 0x000fea000383ffff */
.L_x_239:
[----:B------:R-:W-:-:S13]  /*0b50*/  ISETP.NE.AND P0, PT, R6, RZ, PT ;  /* 0x000000ff0600720c */ /* 0x000fda0003f05270 */
[----:B------:R-:W-:Y:S05]  /*0b60*/  @!P0 EXIT ;  /* 0x000000000000894d */ /* 0x000fea0003800000 */
[----:B--23--:R-:W-:Y:S02]  /*0b70*/  IMAD R11, R8, 0x80, R7 ;  /* 0x00000080080b7824 */ /* 0x00cfe400078e0207 */
[----:B------:R-:W-:-:S07]  /*0b80*/  IMAD.MOV R10, RZ, RZ, -R6 ;  /* 0x000000ffff0a7224 */ /* 0x000fce00078e0a06 */
.L_x_259:
[----:B------:R-:W-:Y:S01]  /*0b90*/  ISETP.GE.AND P0, PT, R11, R0, PT ;  /* 0x000000000b00720c */ /* 0x000fe20003f06270 */
[----:B------:R-:W-:Y:S01]  /*0ba0*/  VIADD R10, R10, 0x1 ;  /* 0x000000010a0a7836 */ /* 0x000fe20000000000 */
[----:B------:R-:W-:Y:S04]  /*0bb0*/  BSSY.RECONVERGENT B0, `(.L_x_257) ;  /* 0x000000e000007945 */ /* 0x000fe80003800200 */
[----:B------:R-:W-:-:S07]  /*0bc0*/  ISETP.NE.AND P2, PT, R10, RZ, PT ;  /* 0x000000ff0a00720c */ /* 0x000fce0003f45270 */
[----:B--2---:R-:W-:Y:S06]  /*0bd0*/  @P0 BRA `(.L_x_258) ;  /* 0x00000000002c0947 */ /* 0x004fec0003800000 */
[----:B------:R-:W-:-:S05]  /*0be0*/  IMAD.WIDE R6, R11, 0x4, R2 ;  /* 0x000000040b067825 */ /* 0x000fca00078e0202 */
[----:B------:R-:W2:Y:S01]  /*0bf0*/  LDG.E R13, desc[UR4][R6.64] ;  /* 0x00000004060d7981 */ /* 0x000ea2000c1e1900 */
[----:B------:R-:W-:-:S05]  /*0c00*/  MOV R8, 0xaaaaaaab ;  /* 0xaaaaaaab00087802 */ /* 0x000fca0000000f00 */
        /* <DEDUP_REMOVED lines=8> */
.L_x_258:
[----:B------:R-:W-:Y:S05]  /*0c90*/  BSYNC.RECONVERGENT B0 ;  /* 0x0000000000007941 */ /* 0x000fea0003800200 */
.L_x_257:
[----:B------:R-:W-:Y:S01]  /*0ca0*/  VIADD R11, R11, 0x80 ;  /* 0x000000800b0b7836 */ /* 0x000fe20000000000 */
[----:B------:R-:W-:Y:S06]  /*0cb0*/  @P2 BRA `(.L_x_259) ;  /* 0xfffffffc00b42947 */ /* 0x000fec000383ffff */
[----:B------:R-:W-:Y:S05]  /*0cc0*/  EXIT ;  /* 0x000000000000794d */ /* 0x000fea0003800000 */
.L_x_238:
[----:B------:R-:W-:-:S13]  /*0cd0*/  ISETP.GE.AND P0, PT, R10, 0x1, PT ;  /* 0x000000010a00780c */ /* 0x000fda0003f06270 */
[----:B------:R-:W-:Y:S05]  /*0ce0*/  @!P0 EXIT ;  /* 0x000000000000894d */ /* 0x000fea0003800000 */
[C---:B------:R-:W-:Y:S01]  /*0cf0*/  ISETP.GE.U32.AND P0, PT, R10.reuse, 0x8, PT ;  /* 0x000000080a00780c */ /* 0x040fe20003f06070 */
[----:B------:R-:W-:Y:S01]  /*0d00*/  IMAD.MOV.U32 R0, RZ, RZ, RZ ;  /* 0x000000ffff007224 */ /* 0x000fe200078e00ff */
[----:B------:R-:W-:-:S11]  /*0d10*/  LOP3.LUT R18, R10, 0x7, RZ, 0xc0, !PT ;  /* 0x000000070a127812 */ /* 0x000fd600078ec0ff */
[----:B------:R-:W-:Y:S05]  /*0d20*/  @!P0 BRA `(.L_x_260) ;  /* 0x0000000800a48947 */ /* 0x000fea0003800000 */
[----:B------:R-:W-:-:S03]  /*0d30*/  IMAD.WIDE.U32 R12, R7, 0x4, R8 ;  /* 0x00000004070c7825 */ /* 0x000fc600078e0008 */
[----:B------:R-:W-:-:S04]  /*0d40*/  IADD3 R20, P0, PT, R12, UR10, RZ ;  /* 0x0000000a0c147c10 */ /* 0x000fc8000ff1e0ff */
[----:B------:R-:W-:-:S06]  /*0d50*/  IADD3.X R21, PT, PT, R13, UR11, RZ, P0, !PT ;  /* 0x0000000b0d157c10 */ /* 0x000fcc00087fe4ff */
[----:B------:R-:W2:Y:S01]  /*0d60*/  LDG.E R21, desc[UR4][R20.64] ;  /* 0x0000000414157981 */ /* 0x000ea2000c1e1900 */
[----:B------:R-:W-:Y:S01]  /*0d70*/  IMAD.MOV.U32 R0, RZ, RZ, -0x55555555 ;  /* 0xaaaaaaabff007424 */ /* 0x000fe200078e00ff */
[----:B------:R-:W-:Y:S01]  /*0d80*/  IADD3 R22, P2, PT, R12, UR8, RZ ;  /* 0x000000080c167c10 */ /* 0x000fe2000ff5e0ff */
[----:B------:R-:W-:-:S03]  /*0d90*/  VIADD R17, R7, 0x80 ;  /* 0x0000008007117836 */ /* 0x000fc60000000000 */
[----:B------:R-:W-:Y:S01]  /*0da0*/  IADD3.X R23, PT, PT, R13, UR9, RZ, P2, !PT ;  /* 0x000000090d177c10 */ /* 0x000fe200097fe4ff */
[----:B------:R-:W-:-:S03]  /*0db0*/  IMAD.WIDE R16, R17, 0x4, R8 ;  /* 0x0000000411107825 */ /* 0x000fc600078e0208 */
[----:B------:R-:W-:-:S04]  /*0dc0*/  IADD3 R14, P3, PT, R16, UR10, RZ ;  /* 0x0000000a100e7c10 */ /* 0x000fc8000ff7e0ff */
[----:B------:R-:W-:Y:S01]  /*0dd0*/  IADD3.X R15, PT, PT, R17, UR11, RZ, P3, !PT ;  /* 0x0000000b110f7c10 */ /* 0x000fe20009ffe4ff */
[----:B--2---:R-:W-:-:S05]  /*0de0*/  IMAD R6, R21, R0, 0x2aaaaaaa ;  /* 0x2aaaaaaa15067424 */ /* 0x004fca00078e0200 */
[----:B------:R-:W-:-:S13]  /*0df0*/  ISETP.GE.U32.AND P0, PT, R6, 0x55555555, PT ;  /* 0x555555550600780c */ /* 0x000fda0003f06070 */
[----:B------:R-:W-:-:S04]  /*0e00*/  @P0 IMAD.MOV.U32 R6, RZ, RZ, -0x33333333 ;  /* 0xcccccccdff060424 */ /* 0x000fc800078e00ff */
[----:B------:R-:W-:-:S05]  /*0e10*/  @P0 IMAD R6, R21, R6, 0x19999999 ;  /* 0x1999999915060424 */ /* 0x000fca00078e0206 */
[----:B------:R-:W-:-:S04]  /*0e20*/  @P0 ISETP.GE.U32.AND P1, PT, R6, 0x33333333, PT ;  /* 0x333333330600080c */ /* 0x000fc80003f26070 */
[----:B------:R-:W-:-:S05]  /*0e30*/  @P0 SEL R21, R21, RZ, !P1 ;  /* 0x000000ff15150207 */ /* 0x000fca0004800000 */
[----:B------:R0:W-:Y:S04]  /*0e40*/  STG.E desc[UR4][R22.64], R21 ;  /* 0x0000001516007986 */ /* 0x0001e8000c101904 */
[----:B------:R-:W2:Y:S01]  /*0e50*/  LDG.E R11, desc[UR4][R14.64] ;  /* 0x000000040e0b7981 */ /* 0x000ea2000c1e1900 */
        /* <DEDUP_REMOVED lines=9> */
[----:B------:R-:W2:Y:S02]  /*0ef0*/  LDG.E R19, desc[UR4][R14.64+0x200] ;  /* 0x000200040e137981 */ /* 0x000ea4000c1e1900 */
[----:B--2---:R-:W-:-:S05]  /*0f00*/  IMAD R6, R19, R0, 0x2aaaaaaa ;  /* 0x2aaaaaaa13067424 */ /* 0x004fca00078e0200 */
[----:B------:R-:W-:-:S13]  /*0f10*/  ISETP.GE.U32.AND P0, PT, R6, 0x55555555, PT ;  /* 0x555555550600780c */ /* 0x000fda0003f06070 */
[----:B------:R-:W-:-:S05]  /*0f20*/  @P0 MOV R6, 0xcccccccd ;  /* 0xcccccccd00060802 */ /* 0x000fca0000000f00 */
[----:B------:R-:W-:-:S05]  /*0f30*/  @P0 IMAD R6, R19, R6, 0x19999999 ;  /* 0x1999999913060424 */ /* 0x000fca00078e0206 */
[----:B------:R-:W-:-:S04]  /*0f40*/  @P0 ISETP.GE.U32.AND P1, PT, R6, 0x33333333, PT ;  /* 0x333333330600080c */ /* 0x000fc80003f26070 */
[----:B------:R-:W-:-:S05]  /*0f50*/  @P0 SEL R19, R19, RZ, !P1 ;  /* 0x000000ff13130207 */ /* 0x000fca0004800000 */
[----:B------:R2:W-:Y:S04]  /*0f60*/  STG.E desc[UR4][R16.64+0x200], R19 ;  /* 0x0002001310007986 */ /* 0x0005e8000c101904 */
[----:B0-----:R-:W3:Y:S02]  /*0f70*/  LDG.E R21, desc[UR4][R14.64+0x400] ;  /* 0x000400040e157981 */ /* 0x001ee4000c1e1900 */
[----:B---3--:R-:W-:-:S05]  /*0f80*/  IMAD R6, R21, R0, 0x2aaaaaaa ;  /* 0x2aaaaaaa15067424 */ /* 0x008fca00078e0200 */
[----:B------:R-:W-:-:S13]  /*0f90*/  ISETP.GE.U32.AND P0, PT, R6, 0x55555555, PT ;  /* 0x555555550600780c */ /* 0x000fda0003f06070 */
[----:B------:R-:W-:-:S04]  /*0fa0*/  @P0 IMAD.MOV.U32 R6, RZ, RZ, -0x33333333 ;  /* 0xcccccccdff060424 */ /* 0x000fc800078e00ff */
[----:B------:R-:W-:-:S05]  /*0fb0*/  @P0 IMAD R6, R21, R6, 0x19999999 ;  /* 0x1999999915060424 */ /* 0x000fca00078e0206 */
[----:B------:R-:W-:-:S04]  /*0fc0*/  @P0 ISETP.GE.U32.AND P1, PT, R6, 0x33333333, PT ;  /* 0x333333330600080c */ /* 0x000fc80003f26070 */
[----:B------:R-:W-:-:S05]  /*0fd0*/  @P0 SEL R21, R21, RZ, !P1 ;  /* 0x000000ff15150207 */ /* 0x000fca0004800000 */
[----:B------:R0:W-:Y:S04]  /*0fe0*/  STG.E desc[UR4][R16.64+0x400], R21 ;  /* 0x0004001510007986 */ /* 0x0001e8000c101904 */
[----:B-1----:R-:W3:Y:S02]  /*0ff0*/  LDG.E R11, desc[UR4][R14.64+0x600] ;  /* 0x000600040e0b7981 */ /* 0x002ee4000c1e1900 */
[----:B---3--:R-:W-:-:S05]  /*1000*/  IMAD R6, R11, R0, 0x2aaaaaaa ;  /* 0x2aaaaaaa0b067424 */ /* 0x008fca00078e0200 */
[----:B------:R-:W-:-:S13]  /*1010*/  ISETP.GE.U32.AND P0, PT, R6, 0x55555555, PT ;  /* 0x555555550600780c */ /* 0x000fda0003f06070 */
[----:B------:R-:W-:-:S04]  /*1020*/  @P0 IMAD.MOV.U32 R6, RZ, RZ, -0x33333333 ;  /* 0xcccccccdff060424 */ /* 0x000fc800078e00ff */
[----:B------:R-:W-:-:S05]  /*1030*/  @P0 IMAD R6, R11, R6, 0x19999999 ;  /* 0x199999990b060424 */ /* 0x000fca00078e0206 */
[----:B------:R-:W-:-:S04]  /*1040*/  @P0 ISETP.GE.U32.AND P1, PT, R6, 0x33333333, PT ;  /* 0x333333330600080c */ /* 0x000fc80003f26070 */
[----:B------:R-:W-:-:S05]  /*1050*/  @P0 SEL R11, R11, RZ, !P1 ;  /* 0x000000ff0b0b0207 */ /* 0x000fca0004800000 */
[----:B------:R1:W-:Y:S04]  /*1060*/  STG.E desc[UR4][R16.64+0x600], R11 ;  /* 0x0006000b10007986 */ /* 0x0003e8000c101904 */
[----:B--2---:R-:W2:Y:S02]  /*1070*/  LDG.E R19, desc[UR4][R14.64+0x800] ;  /* 0x000800040e137981 */ /* 0x004ea4000c1e1900 */
[----:B--2---:R-:W-:-:S05]  /*1080*/  IMAD R6, R19, R0, 0x2aaaaaaa ;  /* 0x2aaaaaaa13067424 */ /* 0x004fca00078e0200 */
[----:B------:R-:W-:-:S13]  /*1090*/  ISETP.GE.U32.AND P0, PT, R6, 0x55555555, PT ;  /* 0x555555550600780c */ /* 0x000fda0003f06070 */
[----:B------:R-:W-:-:S04]  /*10a0*/  @P0 IMAD.MOV.U32 R6, RZ, RZ, -0x33333333 ;  /* 0xcccccccdff060424 */ /* 0x000fc800078e00ff */
        /* <DEDUP_REMOVED lines=17> */
[----:B------:R-:W-:Y:S02]  /*11c0*/  @P0 ISETP.GE.U32.AND P1, PT, R0, 0x33333333, PT ;  /* 0x333333330000080c */ /* 0x000fe40003f26070 */
[----:B------:R-:W-:Y:S02]  /*11d0*/  LOP3.LUT R0, R10, 0x7ffffff8, RZ, 0xc0, !PT ;  /* 0x7ffffff80a007812 */ /* 0x000fe400078ec0ff */
[----:B------:R-:W-:Y:S02]  /*11e0*/  @P0 SEL R11, R11, RZ, !P1 ;  /* 0x000000ff0b0b0207 */ /* 0x000fe40004800000 */
[----:B------:R-:W-:Y:S02]  /*11f0*/  IADD3 R6, PT, PT, -R0, 0x8, RZ ;  /* 0x0000000800067810 */ /* 0x000fe40007ffe1ff */
[----:B------:R-:W-:Y:S01]  /*1200*/  IADD3 R10, P1, PT, R12, 0x1000, RZ ;  /* 0x000010000c0a7810 */ /* 0x000fe20007f3e0ff */
[----:B------:R2:W-:Y:S01]  /*1210*/  STG.E desc[UR4][R16.64+0xc00], R11 ;  /* 0x000c000b10007986 */ /* 0x0005e2000c101904 */
[----:B------:R-:W-:-:S03]  /*1220*/  ISETP.NE.AND P0, PT, R6, RZ, PT ;  /* 0x000000ff0600720c */ /* 0x000fc60003f05270 */
[----:B------:R-:W-:-:S10]  /*1230*/  IMAD.X R15, RZ, RZ, R13, P1 ;  /* 0x000000ffff0f7224 */ /* 0x000fd400008e060d */
[----:B--2---:R-:W-:Y:S05]  /*1240*/  @!P0 BRA `(.L_x_260) ;  /* 0x00000004005c8947 */ /* 0x004fea0003800000 */
[----:B------:R-:W-:Y:S01]  /*1250*/  IMAD.MOV.U32 R16, RZ, RZ, R6 ;  /* 0x000000ffff107224 */ /* 0x000fe200078e0006 */
[----:B------:R-:W-:Y:S01]  /*1260*/  MOV R6, R10 ;  /* 0x0000000a00067202 */ /* 0x000fe20000000f00 */
[----:B------:R-:W-:Y:S01]  /*1270*/  VIADD R14, R7, 0x480 ;  /* 0x00000480070e7836 */ /* 0x000fe20000000000 */
[----:B------:R-:W0:Y:S01]  /*1280*/  LDCU.64 UR6, c[0x0][0x398] ;  /* 0x00007300ff0677ac */ /* 0x000e220008000a00 */
[----:B------:R-:W1:Y:S05]  /*1290*/  LDCU.64 UR8, c[0x0][0x390] ;  /* 0x00007200ff0877ac */ /* 0x000e6a0008000a00 */
.L_x_261:
[----:B0-----:R-:W-:-:S04]  /*12a0*/  IADD3 R22, P0, PT, R6, UR6, RZ ;  /* 0x0000000606167c10 */ /* 0x001fc8000ff1e0ff */
[----:B------:R-:W-:-:S05]  /*12b0*/  IADD3.X R23, PT, PT, R15, UR7, RZ, P0, !PT ;  /* 0x000000070f177c10 */ /* 0x000fca00087fe4ff */
[----:B--2---:R-:W2:Y:S01]  /*12c0*/  LDG.E R22, desc[UR4][R22.64] ;  /* 0x0000000416167981 */ /* 0x004ea2000c1e1900 */
[----:B------:R-:W-:Y:S01]  /*12d0*/  IMAD.MOV.U32 R17, RZ, RZ, -0x55555555 ;  /* 0xaaaaaaabff117424 */ /* 0x000fe200078e00ff */
[----:B-1----:R-:W-:Y:S01]  /*12e0*/  IADD3 R20, P2, PT, R6, UR8, RZ ;  /* 0x0000000806147c10 */ /* 0x002fe2000ff5e0ff */
[----:B------:R-:W-:Y:S02]  /*12f0*/  IMAD.MOV.U32 R12, RZ, RZ, R8 ;  /* 0x000000ffff0c7224 */ /* 0x000fe400078e0008 */
[----:B------:R-:W-:Y:S01]  /*1300*/  IMAD.MOV.U32 R13, RZ, RZ, R9 ;  /* 0x000000ffff0d7224 */ /* 0x000fe200078e0009 */
[----:B------:R-:W-:Y:S01]  /*1310*/  IADD3.X R21, PT, PT, R15, UR9, RZ, P2, !PT ;  /* 0x000000090f157c10 */ /* 0x000fe200097fe4ff */
[----:B------:R-:W-:-:S04]  /*1320*/  IMAD.WIDE R12, R14, 0x4, R12 ;  /* 0x000000040e0c7825 */ /* 0x000fc800078e020c */
[----:B--2---:R-:W-:-:S05]  /*1330*/  IMAD R10, R22, R17, 0x2aaaaaaa ;  /* 0x2aaaaaaa160a7424 */ /* 0x004fca00078e0211 */
[----:B------:R-:W-:Y:S02]  /*1340*/  ISETP.GE.U32.AND P0, PT, R10, 0x55555555, PT ;  /* 0x555555550a00780c */ /* 0x000fe40003f06070 */
[----:B------:R-:W-:-:S11]  /*1350*/  IADD3 R10, P3, PT, R12, UR6, RZ ;  /* 0x000000060c0a7c10 */ /* 0x000fd6000ff7e0ff */
[----:B------:R-:W-:-:S04]  /*1360*/  @P0 IMAD.MOV.U32 R11, RZ, RZ, -0x33333333 ;  /* 0xcccccccdff0b0424 */ /* 0x000fc800078e00ff */
[----:B------:R-:W-:-:S05]  /*1370*/  @P0 IMAD R11, R22, R11, 0x19999999 ;  /* 0x19999999160b0424 */ /* 0x000fca00078e020b */
[----:B------:R-:W-:Y:S02]  /*1380*/  @P0 ISETP.GE.U32.AND P1, PT, R11, 0x33333333, PT ;  /* 0x333333330b00080c */ /* 0x000fe40003f26070 */
[----:B------:R-:W-:Y:S02]  /*1390*/  IADD3.X R11, PT, PT, R13, UR7, RZ, P3, !PT ;  /* 0x000000070d0b7c10 */ /* 0x000fe40009ffe4ff */
        /* <DEDUP_REMOVED lines=11> */
[----:B------:R-:W-:Y:S04]  /*1450*/  STG.E desc[UR4][R12.64], R23 ;  /* 0x000000170c007986 */ /* 0x000fe8000c101904 */
[----:B0-----:R-:W2:Y:S02]  /*1460*/  LDG.E R20, desc[UR4][R10.64+0x200] ;  /* 0x000200040a147981 */ /* 0x001ea4000c1e1900 */
        /* <DEDUP_REMOVED lines=15> */
[----:B------:R-:W2:Y:S02]  /*1560*/  LDG.E R22, desc[UR4][R10.64+0x600] ;  /* 0x000600040a167981 */ /* 0x000ea4000c1e1900 */
        /* <DEDUP_REMOVED lines=18> */
[----:B--2---:R-:W-:-:S04]  /*1690*/  @P0 IMAD.MOV.U32 R22, RZ, RZ, -0x33333333 ;  /* 0xcccccccdff160424 */ /* 0x004fc800078e00ff */
[----:B------:R-:W-:-:S05]  /*16a0*/  @P0 IMAD R19, R21, R22, 0x19999999 ;  /* 0x1999999915130424 */ /* 0x000fca00078e0216 */
[----:B------:R-:W-:-:S04]  /*16b0*/  @P0 ISETP.GE.U32.AND P1, PT, R19, 0x33333333, PT ;  /* 0x333333331300080c */ /* 0x000fc80003f26070 */
[----:B------:R-:W-:-:S05]  /*16c0*/  @P0 SEL R21, R21, RZ, !P1 ;  /* 0x000000ff15150207 */ /* 0x000fca0004800000 */
[----:B------:R2:W-:Y:S04]  /*16d0*/  STG.E desc[UR4][R12.64+0xa00], R21 ;  /* 0x000a00150c007986 */ /* 0x0005e8000c101904 */
[----:B------:R-:W3:Y:S01]  /*16e0*/  LDG.E R19, desc[UR4][R10.64+0xc00] ;  /* 0x000c00040a137981 */ /* 0x000ee2000c1e1900 */
[----:B------:R-:W-:Y:S02]  /*16f0*/  VIADD R16, R16, 0x8 ;  /* 0x0000000810107836 */ /* 0x000fe40000000000 */
[----:B------:R-:W-:Y:S02]  /*1700*/  VIADD R14, R14, 0x400 ;  /* 0x000004000e0e7836 */ /* 0x000fe40000000000 */
[----:B---3--:R-:W-:-:S05]  /*1710*/  IMAD R17, R19, R17, 0x2aaaaaaa ;  /* 0x2aaaaaaa13117424 */ /* 0x008fca00078e0211 */
[----:B------:R-:W-:-:S13]  /*1720*/  ISETP.GE.U32.AND P0, PT, R17, 0x55555555, PT ;  /* 0x555555551100780c */ /* 0x000fda0003f06070 */
[----:B0-----:R-:W-:-:S04]  /*1730*/  @P0 IMAD.MOV.U32 R20, RZ, RZ, -0x33333333 ;  /* 0xcccccccdff140424 */ /* 0x001fc800078e00ff */
[----:B------:R-:W-:-:S05]  /*1740*/  @P0 IMAD R17, R19, R20, 0x19999999 ;  /* 0x1999999913110424 */ /* 0x000fca00078e0214 */
[----:B------:R-:W-:-:S04]  /*1750*/  @P0 ISETP.GE.U32.AND P1, PT, R17, 0x33333333, PT ;  /* 0x333333331100080c */ /* 0x000fc80003f26070 */
[----:B------:R-:W-:Y:S02]  /*1760*/  @P0 SEL R19, R19, RZ, !P1 ;  /* 0x000000ff13130207 */ /* 0x000fe40004800000 */
[----:B------:R-:W-:Y:S02]  /*1770*/  ISETP.NE.AND P1, PT, R16, RZ, PT ;  /* 0x000000ff1000720c */ /* 0x000fe40003f25270 */
[----:B------:R-:W-:Y:S01]  /*1780*/  IADD3 R6, P0, PT, R6, 0x1000, RZ ;  /* 0x0000100006067810 */ /* 0x000fe20007f1e0ff */
[----:B------:R2:W-:Y:S04]  /*1790*/  STG.E desc[UR4][R12.64+0xc00], R19 ;  /* 0x000c00130c007986 */ /* 0x0005e8000c101904 */
[----:B------:R-:W-:-:S06]  /*17a0*/  IMAD.X R15, RZ, RZ, R15, P0 ;  /* 0x000000ffff0f7224 */ /* 0x000fcc00000e060f */
[----:B------:R-:W-:Y:S05]  /*17b0*/  @P1 BRA `(.L_x_261) ;  /* 0xfffffff800b81947 */ /* 0x000fea000383ffff */
.L_x_260:
[----:B------:R-:W-:-:S13]  /*17c0*/  ISETP.NE.AND P0, PT, R18, RZ, PT ;  /* 0x000000ff1200720c */ /* 0x000fda0003f05270 */
[----:B------:R-:W-:Y:S05]  /*17d0*/  @!P0 EXIT ;  /* 0x000000000000894d */ /* 0x000fea0003800000 */
[----:B------:R-:W0:Y:S01]  /*17e0*/  LDC R6, c[0x0][0x388] ;  /* 0x0000e200ff067b82 */ /* 0x000e220000000800 */
[----:B------:R-:W-:Y:S02]  /*17f0*/  ISETP.GE.U32.AND P1, PT, R18, 0x4, PT ;  /* 0x000000041200780c */ /* 0x000fe40003f26070 */
[----:B0-----:R-:W-:-:S04]  /*1800*/  LOP3.LUT R16, R6, 0x3, RZ, 0xc0, !PT ;  /* 0x0000000306107812 */ /* 0x001fc800078ec0ff */
[----:B------:R-:W-:-:S07]  /*1810*/  ISETP.NE.AND P0, PT, R16, RZ, PT ;  /* 0x000000ff1000720c */ /* 0x000fce0003f05270 */
[----:B------:R-:W-:Y:S06]  /*1820*/  @!P1 BRA `(.L_x_262) ;  /* 0x0000000000949947 */ /* 0x000fec0003800000 */
[----:B------:R-:W-:-:S05]  /*1830*/  LEA R11, R0, R7, 0x7 ;  /* 0x00000007000b7211 */ /* 0x000fca00078e38ff */
[----:B------:R-:W-:-:S05]  /*1840*/  IMAD.WIDE R8, R11, 0x4, R2 ;  /* 0x000000040b087825 */ /* 0x000fca00078e0202 */
[----:B--2---:R-:W2:Y:S01]  /*1850*/  LDG.E R13, desc[UR4][R8.64] ;  /* 0x00000004080d7981 */ /* 0x004ea2000c1e1900 */
        /* <DEDUP_REMOVED lines=25> */
[----:B0-----:R-:W2:Y:S01]  /*19f0*/  LDG.E R13, desc[UR4][R8.64+0x600] ;  /* 0x00060004080d7981 */ /* 0x001ea2000c1e1900 */
[----:B------:R-:W-:Y:S02]  /*1a00*/  VIADD R0, R0, 0x4 ;  /* 0x0000000400007836 */ /* 0x000fe40000000000 */
[----:B--2---:R-:W-:-:S05]  /*1a10*/  IMAD R12, R13, R14, 0x2aaaaaaa ;  /* 0x2aaaaaaa0d0c7424 */ /* 0x004fca00078e020e */
[----:B------:R-:W-:-:S13]  /*1a20*/  ISETP.GE.U32.AND P1, PT, R12, 0x55555555, PT ;  /* 0x555555550c00780c */ /* 0x000fda0003f26070 */
[----:B------:R-:W-:-:S04]  /*1a30*/  @P1 IMAD.MOV.U32 R12, RZ, RZ, -0x33333333 ;  /* 0xcccccccdff0c1424 */ /* 0x000fc800078e00ff */
[----:B------:R-:W-:-:S05]  /*1a40*/  @P1 IMAD R12, R13, R12, 0x19999999 ;  /* 0x199999990d0c1424 */ /* 0x000fca00078e020c */
[----:B------:R-:W-:-:S04]  /*1a50*/  @P1 ISETP.GE.U32.AND P2, PT, R12, 0x33333333, PT ;  /* 0x333333330c00180c */ /* 0x000fc80003f46070 */
[----:B------:R-:W-:-:S05]  /*1a60*/  @P1 SEL R13, R13, RZ, !P2 ;  /* 0x000000ff0d0d1207 */ /* 0x000fca0005000000 */
[----:B------:R1:W-:Y:S04]  /*1a70*/  STG.E desc[UR4][R10.64+0x600], R13 ;  /* 0x0006000d0a007986 */ /* 0x0003e8000c101904 */
.L_x_262:
[----:B------:R-:W-:Y:S05]  /*1a80*/  @!P0 EXIT ;  /* 0x000000000000894d */ /* 0x000fea0003800000 */
[----:B------:R-:W-:Y:S02]  /*1a90*/  ISETP.NE.AND P0, PT, R16, 0x1, PT ;  /* 0x000000011000780c */ /* 0x000fe40003f05270 */
[----:B------:R-:W-:-:S04]  /*1aa0*/  LOP3.LUT R6, R6, 0x1, RZ, 0xc0, !PT ;  /* 0x0000000106067812 */ /* 0x000fc800078ec0ff */
[----:B------:R-:W-:-:S07]  /*1ab0*/  ISETP.NE.U32.AND P2, PT, R6, 0x1, PT ;  /* 0x000000010600780c */ /* 0x000fce0003f45070 */
[----:B------:R-:W-:Y:S06]  /*1ac0*/  @!P0 BRA `(.L_x_263) ;  /* 0x0000000000548947 */ /* 0x000fec0003800000 */
[----:B-1----:R-:W-:-:S04]  /*1ad0*/  IMAD R11, R0, 0x80, R7 ;  /* 0x00000080000b7824 */ /* 0x002fc800078e0207 */
[----:B------:R-:W-:-:S05]  /*1ae0*/  IMAD.WIDE R8, R11, 0x4, R2 ;  /* 0x000000040b087825 */ /* 0x000fca00078e0202 */
[----:B--2---:R-:W2:Y:S01]  /*1af0*/  LDG.E R13, desc[UR4][R8.64] ;  /* 0x00000004080d7981 */ /* 0x004ea2000c1e1900 */
        /* <DEDUP_REMOVED lines=18> */
.L_x_263:
[----:B------:R-:W-:Y:S05]  /*1c20*/  @P2 EXIT ;  /* 0x000000000000294d */ /* 0x000fea0003800000 */
[----:B------:R-:W-:-:S04]  /*1c30*/  IMAD R9, R0, 0x80, R7 ;  /* 0x0000008000097824 */ /* 0x000fc800078e0207 */
[----:B------:R-:W-:-:S05]  /*1c40*/  IMAD.WIDE R2, R9, 0x4, R2 ;  /* 0x0000000409027825 */ /* 0x000fca00078e0202 */
[----:B------:R-:W3:Y:S01]  /*1c50*/  LDG.E R7, desc[UR4][R2.64] ;  /* 0x0000000402077981 */ /* 0x000ee2000c1e1900 */
[----:B------:R-:W-:Y:S02]  /*1c60*/  IMAD.MOV.U32 R0, RZ, RZ, -0x55555555 ;  /* 0xaaaaaaabff007424 */ /* 0x000fe400078e00ff */
[----:B------:R-:W-:-:S04]  /*1c70*/  IMAD.WIDE R4, R9, 0x4, R4 ;  /* 0x0000000409047825 */ /* 0x000fc800078e0204 */
[----:B---3--:R-:W-:-:S05]  /*1c80*/  IMAD R0, R7, R0, 0x2aaaaaaa ;  /* 0x2aaaaaaa07007424 */ /* 0x008fca00078e0200 */
[----:B------:R-:W-:-:S13]  /*1c90*/  ISETP.GE.U32.AND P0, PT, R0, 0x55555555, PT ;  /* 0x555555550000780c */ /* 0x000fda0003f06070 */
[----:B------:R-:W-:-:S04]  /*1ca0*/  @P0 IMAD.MOV.U32 R0, RZ, RZ, -0x33333333 ;  /* 0xcccccccdff000424 */ /* 0x000fc800078e00ff */
[----:B------:R-:W-:-:S05]  /*1cb0*/  @P0 IMAD R0, R7, R0, 0x19999999 ;  /* 0x1999999907000424 */ /* 0x000fca00078e0200 */
[----:B------:R-:W-:-:S04]  /*1cc0*/  @P0 ISETP.GE.U32.AND P1, PT, R0, 0x33333333, PT ;  /* 0x333333330000080c */ /* 0x000fc80003f26070 */
[----:B------:R-:W-:-:S05]  /*1cd0*/  @P0 SEL R7, R7, RZ, !P1 ;  /* 0x000000ff07070207 */ /* 0x000fca0004800000 */
[----:B------:R-:W-:Y:S01]  /*1ce0*/  STG.E desc[UR4][R4.64], R7 ;  /* 0x0000000704007986 */ /* 0x000fe2000c101904 */
[----:B------:R-:W-:Y:S05]  /*1cf0*/  EXIT ;  /* 0x000000000000794d */ /* 0x000fea0003800000 */
.L_x_264:
        /* <DEDUP_REMOVED lines=16> */
.L_x_300:


//--------------------- .text._ZN3cub18CUB_300001_SM_10006detail9transform16transform_kernelINS2_10policy_hubILb1EN4cuda3std3__45tupleIJN6thrust24THRUST_300001_SM_1000_NS6detail15normal_iteratorINSA_10device_ptrIiEEEEEEEE10policy1000Ei7matchesSF_JPiEEEvT0_iT1_T2_DpNS2_10kernel_argIT3_EE --------------------------
	.section	.text._ZN3cub18CUB_300001_SM_10006detail9transform16transform_kernelINS2_10policy_hubILb1EN4cuda3std3__45tupleIJN6thrust24THRUST_300001_SM_1000_NS6detail15normal_iteratorINSA_10device_ptrIiEEEEEEEE10policy1000Ei7matchesSF_JPiEEEvT0_iT1_T2_DpNS2_10kernel_argIT3_EE,"ax",@progbits
	.align	128
        .global         _ZN3cub18CUB_300001_SM_10006detail9transform16transform_kernelINS2_10policy_hubILb1EN4cuda3std3__45tupleIJN6thrust24THRUST_300001_SM_1000_NS6detail15normal_iteratorINSA_10device_ptrIiEEEEEEEE10policy1000Ei7matchesSF_JPiEEEvT0_iT1_T2_DpNS2_10kernel_argIT3_EE
        .type           _ZN3cub18CUB_300001_SM_10006detail9transform16transform_kernelINS2_10policy_hubILb1EN4cuda3std3__45tupleIJN6thrust24THRUST_300001_SM_1000_NS6detail15normal_iteratorINSA_10device_ptrIiEEEEEEEE10policy1000Ei7matchesSF_JPiEEEvT0_iT1_T2_DpNS2_10kernel_argIT3_EE,@function
        .size           _ZN3cub18CUB_300001_SM_10006detail9transform16transform_kernelINS2_10policy_hubILb1EN4cuda3std3__45tupleIJN6thrust24THRUST_300001_SM_1000_NS6detail15normal_iteratorINSA_10device_ptrIiEEEEEEEE10policy1000Ei7matchesSF_JPiEEEvT0_iT1_T2_DpNS2_10kernel_argIT3_EE,(.L_x_301 - _ZN3cub18CUB_300001_SM_10006detail9transform16transform_kernelINS2_10policy_hubILb1EN4cuda3std3__45tupleIJN6thrust24THRUST_300001_SM_1000_NS6detail15normal_iteratorINSA_10device_ptrIiEEEEEEEE10policy1000Ei7matchesSF_JPiEEEvT0_iT1_T2_DpNS2_10kernel_argIT3_EE)
        .other          _ZN3cub18CUB_300001_SM_10006detail9transform16transform_kernelINS2_10policy_hubILb1EN4cuda3std3__45tupleIJN6thrust24THRUST_300001_SM_1000_NS6detail15normal_iteratorINSA_10device_ptrIiEEEEEEEE10policy1000Ei7matchesSF_JPiEEEvT0_iT1_T2_DpNS2_10kernel_argIT3_EE,@"STO_CUDA_ENTRY STV_DEFAULT"
_ZN3cub18CUB_300001_SM_10006detail9transform16transform_kernelINS2_10policy_hubILb1EN4cuda3std3__45tupleIJN6thrust24THRUST_300001_SM_1000_NS6detail15normal_iteratorINSA_10device_ptrIiEEEEEEEE10policy1000Ei7matchesSF_JPiEEEvT0_iT1_T2_DpNS2_10kernel_argIT3_EE:
.text._ZN3cub18CUB_300001_SM_10006detail9transform16transform_kernelINS2_10policy_hubILb1EN4cuda3std3__45tupleIJN6thrust24THRUST_300001_SM_1000_NS6detail15normal_iteratorINSA_10device_ptrIiEEEEEEEE10policy1000Ei7matchesSF_JPiEEEvT0_iT1_T2_DpNS2_10kernel_argIT3_EE:
[----:B------:R-:W-:Y:S08]  /*0000*/  LDC R1, c[0x0][0x37c] ;  /* 0x0000df00ff017b82 */ /* 0x000ff00000000800 */
[----:B------:R-:W0:Y:S01]  /*0010*/  LDC.64 R8, c[0x0][0x380] ;  /* 0x0000e000ff087b82 */ /* 0x000e220000000a00 */
[----:B------:R-:W1:Y:S01]  /*0020*/  S2R R0, SR_TID.X ;  /* 0x0000000000007919 */ /* 0x000e620000002100 */
[----:B------:R-:W-:Y:S06]  /*0030*/  BSSY.RECONVERGENT B0, `(.L_x_265) ;  /* 0x0000013000007945 */ /* 0x000fec0003800200 */
[----:B------:R-:W2:Y:S01]  /*0040*/  S2UR UR4, SR_CTAID.X ;  /* 0x00000000000479c3 */ /* 0x000ea20000002500 */
[----:B0-----:R-:W-:-:S04]  /*0050*/  IMAD.SHL.U32 R5, R9, 0x80, RZ ;  /* 0x0000008009057824 */ /* 0x001fc800078e00ff */
[----:B--2---:R-:W-:Y:S02]  /*0060*/  IMAD R7, R5, UR4, RZ ;  /* 0x0000000405077c24 */ /* 0x004fe4000f8e02ff */
[----:B-1----:R-:W-:Y:S02]  /*0070*/  IMAD.SHL.U32 R11, R0, 0x80, RZ ;  /* 0x00000080000b7824 */ /* 0x002fe400078e00ff */
[----:B------:R-:W-:-:S05]  /*0080*/  IMAD.IADD R10, R8, 0x1, -R7 ;  /* 0x00000001080a7824 */ /* 0x000fca00078e0a07 */
[----:B------:R-:W-:-:S05]  /*0090*/  VIMNMX R8, PT, PT, R5, R10, PT ;  /* 0x0000000a05087248 */ /* 0x000fca0003fe0100 */
[----:B------:R-:W-:-:S05]  /*00a0*/  IMAD.SHL.U32 R4, R8, 0x4, RZ ;  /* 0x0000000408047824 */ /* 0x000fca00078e00ff */
[----:B------:R-:W-:-:S13]  /*00b0*/  ISETP.GE.AND P0, PT, R11, R4, PT ;  /* 0x000000040b00720c */ /* 0x000fda0003f06270 */
[----:B------:R-:W-:Y:S05]  /*00c0*/  @P0 BRA `(.L_x_266) ;  /* 0x0000000000240947 */ /* 0x000fea0003800000 */
[----:B------:R-:W0:Y:S02]  /*00d0*/  LDC.64 R2, c[0x0][0x398] ;  /* 0x0000e600ff027b82 */ /* 0x000e240000000a00 */
[----:B0-----:R-:W-:-:S04]  /*00e0*/  IMAD.WIDE.U32 R2, R0, 0x80, R2 ;  /* 0x0000008000027825 */ /* 0x001fc800078e0002 */
[----:B------:R-:W-:-:S07]  /*00f0*/  IMAD.WIDE R2, R7, 0x4, R2 ;  /* 0x0000000407027825 */ /* 0x000fce00078e0202 */
.L_x_267:
[----:B------:R-:W-:Y:S01]  /*0100*/  VIADD R11, R11, 0x4000 ;  /* 0x000040000b0b7836 */ /* 0x000fe20000000000 */
[----:B------:R0:W-:Y:S04]  /*0110*/  CCTL.E.PF2 [R2] ;  /* 0x000000000200798f */ /* 0x0001e80000800100 */
[----:B------:R-:W-:Y:S02]  /*0120*/  ISETP.GE.AND P0, PT, R11, R4, PT ;  /* 0x000000040b00720c */ /* 0x000fe40003f06270 */
[----:B0-----:R-:W-:-:S05]  /*0130*/  IADD3 R2, P1, PT, R2, 0x4000, RZ ;  /* 0x0000400002027810 */ /* 0x001fca0007f3e0ff */
[----:B------:R-:W-:-:S06]  /*0140*/  IMAD.X R3, RZ, RZ, R3, P1 ;  /* 0x000000ffff037224 */ /* 0x000fcc00008e0603 */
[----:B------:R-:W-:Y:S05]  /*0150*/  @!P0 BRA `(.L_x_267) ;  /* 0xfffffffc00e88947 */ /* 0x000fea000383ffff */
.L_x_266:
[----:B------:R-:W-:Y:S05]  /*0160*/  BSYNC.RECONVERGENT B0 ;  /* 0x0000000000007941 */ /* 0x000fea0003800200 */
.L_x_265:
[----:B------:R-:W0:Y:S01]  /*0170*/  LDCU.128 UR8, c[0x0][0x390] ;  /* 0x00007200ff0877ac */ /* 0x000e220008000c00 */
[----:B------:R-:W-:Y:S01]  /*0180*/  ISETP.GT.AND P0, PT, R5, R10, PT ;  /* 0x0000000a0500720c */ /* 0x000fe20003f04270 */
[----:B------:R-:W-:Y:S01]  /*0190*/  IMAD.WIDE R6, R7, 0x4, RZ ;  /* 0x0000000407067825 */ /* 0x000fe200078e02ff */
[----:B------:R-:W1:Y:S02]  /*01a0*/  LDCU.64 UR4, c[0x0][0x358] ;  /* 0x00006b00ff0477ac */ /* 0x000e640008000a00 */
[C---:B0-----:R-:W-:Y:S02]  /*01b0*/  IADD3 R2, P1, PT, R6.reuse, UR10, RZ ;  /* 0x0000000a06027c10 */ /* 0x041fe4000ff3e0ff */
[----:B------:R-:W-:Y:S02]  /*01c0*/  IADD3 R4, P2, PT, R6, UR8, RZ ;  /* 0x0000000806047c10 */ /* 0x000fe4000ff5e0ff */
[C---:B------:R-:W-:Y:S02]  /*01d0*/  IADD3.X R3, PT, PT, R7.reuse, UR11, RZ, P1, !PT ;  /* 0x0000000b07037c10 */ /* 0x040fe40008ffe4ff */
[----:B------:R-:W-:-:S03]  /*01e0*/  IADD3.X R5, PT, PT, R7, UR9, RZ, P2, !PT ;  /* 0x0000000907057c10 */ /* 0x000fc600097fe4ff */
[----:B-1----:R-:W-:Y:S06]  /*01f0*/  @P0 BRA `(.L_x_268) ;  /* 0x0000001000000947 */ /* 0x002fec0003800000 */
        /* <DEDUP_REMOVED lines=8> */
[----:B------:R-:W-:-:S05]  /*0280*/  IADD3.X R17, PT, PT, R13, UR11, RZ, P0, !PT ;  /* 0x0000000b0d117c10 */ /* 0x000fca00087fe4ff */
[----:B------:R-:W2:Y:S01]  /*0290*/  LDG.E R19, desc[UR4][R16.64] ;  /* 0x0000000410137981 */ /* 0x000ea2000c1e1900 */
[----:B------:R-:W-:Y:S01]  /*02a0*/  IMAD.MOV.U32 R8, RZ, RZ, -0x55555555 ;  /* 0xaaaaaaabff087424 */ /* 0x000fe200078e00ff */
[----:B------:R-:W-:Y:S01]  /*02b0*/  IADD3 R20, P2, PT, R12, UR8, RZ ;  /* 0x000000080c147c10 */ /* 0x000fe2000ff5e0ff */
[----:B------:R-:W-:-:S03]  /*02c0*/  VIADD R11, R0, 0x80 ;  /* 0x00000080000b7836 */ /* 0x000fc60000000000 */
[----:B------:R-:W-:Y:S01]  /*02d0*/  IADD3.X R21, PT, PT, R13, UR9, RZ, P2, !PT ;  /* 0x000000090d157c10 */ /* 0x000fe200097fe4ff */
[----:B--2---:R-:W-:-:S05]  /*02e0*/  IMAD R10, R19, R8, 0x2aaaaaaa ;  /* 0x2aaaaaaa130a7424 */ /* 0x004fca00078e0208 */
[----:B------:R-:W-:Y:S01]  /*02f0*/  ISETP.GE.U32.AND P0, PT, R10, 0x55555555, PT ;  /* 0x555555550a00780c */ /* 0x000fe20003f06070 */
[----:B------:R-:W-:-:S12]  /*0300*/  IMAD.WIDE R10, R11, 0x4, R6 ;  /* 0x000000040b0a7825 */ /* 0x000fd800078e0206 */
[----:B------:R-:W-:-:S05]  /*0310*/  @P0 MOV R14, 0xcccccccd ;  /* 0xcccccccd000e0802 */ /* 0x000fca0000000f00 */
[----:B------:R-:W-:Y:S01]  /*0320*/  @P0 IMAD R15, R19, R14, 0x19999999 ;  /* 0x19999999130f0424 */ /* 0x000fe200078e020e */
[----:B------:R-:W-:-:S04]  /*0330*/  IADD3 R14, P3, PT, R10, UR10, RZ ;  /* 0x0000000a0a0e7c10 */ /* 0x000fc8000ff7e0ff */
[----:B------:R-:W-:Y:S02]  /*0340*/  @P0 ISETP.GE.U32.AND P1, PT, R15, 0x33333333, PT ;  /* 0x333333330f00080c */ /* 0x000fe40003f26070 */
[----:B------:R-:W-:Y:S02]  /*0350*/  IADD3.X R15, PT, PT, R11, UR11, RZ, P3, !PT ;  /* 0x0000000b0b0f7c10 */ /* 0x000fe40009ffe4ff */
[----:B------:R-:W-:-:S05]  /*0360*/  @P0 SEL R19, R19, RZ, !P1 ;  /* 0x000000ff13130207 */ /* 0x000fca0004800000 */
[----:B------:R0:W-:Y:S04]  /*0370*/  STG.E desc[UR4][R20.64], R19 ;  /* 0x0000001314007986 */ /* 0x0001e8000c101904 */
[----:B------:R-:W2:Y:S02]  /*0380*/  LDG.E R23, desc[UR4][R14.64] ;  /* 0x000000040e177981 */ /* 0x000ea4000c1e1900 */
[----:B--2---:R-:W-:-:S05]  /*0390*/  IMAD R16, R23, R8, 0x2aaaaaaa ;  /* 0x2aaaaaaa17107424 */ /* 0x004fca00078e0208 */
[----:B------:R-:W-:-:S13]  /*03a0*/  ISETP.GE.U32.AND P0, PT, R16, 0x55555555, PT ;  /* 0x555555551000780c */ /* 0x000fda0003f06070 */
[----:B------:R-:W-:-:S04]  /*03b0*/  @P0 IMAD.MOV.U32 R16, RZ, RZ, -0x33333333 ;  /* 0xcccccccdff100424 */ /* 0x000fc800078e00ff */
[----:B------:R-:W-:Y:S01]  /*03c0*/  @P0 IMAD R17, R23, R16, 0x19999999 ;  /* 0x1999999917110424 */ /* 0x000fe200078e0210 */
[----:B------:R-:W-:-:S04]  /*03d0*/  IADD3 R16, P2, PT, R10, UR8, RZ ;  /* 0x000000080a107c10 */ /* 0x000fc8000ff5e0ff */
[----:B------:R-:W-:Y:S02]  /*03e0*/  @P0 ISETP.GE.U32.AND P1, PT, R17, 0x33333333, PT ;  /* 0x333333331100080c */ /* 0x000fe40003f26070 */
[----:B------:R-:W-:Y:S02]  /*03f0*/  IADD3.X R17, PT, PT, R11, UR9, RZ, P2, !PT ;  /* 0x000000090b117c10 */ /* 0x000fe400097fe4ff */
[----:B------:R-:W-:-:S05]  /*0400*/  @P0 SEL R23, R23, RZ, !P1 ;  /* 0x000000ff17170207 */ /* 0x000fca0004800000 */
[----:B------:R-:W-:Y:S04]  /*0410*/  STG.E desc[UR4][R16.64], R23 ;  /* 0x0000001710007986 */ /* 0x000fe8000c101904 */
        /* <DEDUP_REMOVED lines=40> */
[----:B--2---:R-:W2:Y:S01]  /*06a0*/  LDG.E R21, desc[UR4][R14.64+0xc00] ;  /* 0x000c00040e157981 */ /* 0x004ea2000c1e1900 */
[----:B-1----:R-:W-:Y:S01]  /*06b0*/  LOP3.LUT R11, R9, 0x7ffffff8, RZ, 0xc0, !PT ;  /* 0x7ffffff8090b7812 */ /* 0x002fe200078ec0ff */
[----:B--2---:R-:W-:-:S05]  /*06c0*/  IMAD R8, R21, R8, 0x2aaaaaaa ;  /* 0x2aaaaaaa15087424 */ /* 0x004fca00078e0208 */
[----:B------:R-:W-:-:S13]  /*06d0*/  ISETP.GE.U32.AND P0, PT, R8, 0x55555555, PT ;  /* 0x555555550800780c */ /* 0x000fda0003f06070 */
[----:B------:R-:W-:-:S04]  /*06e0*/  @P0 IMAD.MOV.U32 R8, RZ, RZ, -0x33333333 ;  /* 0xcccccccdff080424 */ /* 0x000fc800078e00ff */
[----:B------:R-:W-:-:S05]  /*06f0*/  @P0 IMAD R8, R21, R8, 0x19999999 ;  /* 0x1999999915080424 */ /* 0x000fca00078e0208 */
[----:B------:R-:W-:Y:S02]  /*0700*/  @P0 ISETP.GE.U32.AND P1, PT, R8, 0x33333333, PT ;  /* 0x333333330800080c */ /* 0x000fe40003f26070 */
[----:B------:R-:W-:Y:S02]  /*0710*/  IADD3 R8, PT, PT, -R11, 0x8, RZ ;  /* 0x000000080b087810 */ /* 0x000fe40007ffe1ff */
[----:B------:R-:W-:Y:S02]  /*0720*/  @P0 SEL R21, R21, RZ, !P1 ;  /* 0x000000ff15150207 */ /* 0x000fe40004800000 */
[----:B------:R-:W-:Y:S02]  /*0730*/  ISETP.NE.AND P0, PT, R8, RZ, PT ;  /* 0x000000ff0800720c */ /* 0x000fe40003f05270 */
[----:B------:R-:W-:Y:S01]  /*0740*/  IADD3 R10, P1, PT, R12, 0x1000, RZ ;  /* 0x000010000c0a7810 */ /* 0x000fe20007f3e0ff */
[----:B------:R0:W-:Y:S04]  /*0750*/  STG.E desc[UR4][R16.64+0xc00], R21 ;  /* 0x000c001510007986 */ /* 0x0001e8000c101904 */
[----:B------:R-:W-:-:S06]  /*0760*/  IMAD.X R14, RZ, RZ, R13, P1 ;  /* 0x000000ffff0e7224 */ /* 0x000fcc00008e060d */
[----:B------:R-:W-:Y:S05]  /*0770*/  @!P0 BRA `(.L_x_269) ;  /* 0x0000000400508947 */ /* 0x000fea0003800000 */
[----:B0-----:R-:W-:Y:S01]  /*0780*/  MOV R16, R8 ;  /* 0x0000000800107202 */ /* 0x001fe20000000f00 */
[----:B------:R-:W-:Y:S01]  /*0790*/  VIADD R15, R0, 0x480 ;  /* 0x00000480000f7836 */ /* 0x000fe20000000000 */
[----:B------:R-:W0:Y:S01]  /*07a0*/  LDCU.64 UR6, c[0x0][0x398] ;  /* 0x00007300ff0677ac */ /* 0x000e220008000a00 */
[----:B------:R-:W1:Y:S05]  /*07b0*/  LDCU.64 UR8, c[0x0][0x390] ;  /* 0x00007200ff0877ac */ /* 0x000e6a0008000a00 */
.L_x_270:
[----:B0-----:R-:W-:-:S04]  /*07c0*/  IADD3 R22, P0, PT, R10, UR6, RZ ;  /* 0x000000060a167c10 */ /* 0x001fc8000ff1e0ff */
[----:B------:R-:W-:-:S05]  /*07d0*/  IADD3.X R23, PT, PT, R14, UR7, RZ, P0, !PT ;  /* 0x000000070e177c10 */ /* 0x000fca00087fe4ff */
[----:B--2---:R-:W2:Y:S01]  /*07e0*/  LDG.E R22, desc[UR4][R22.64] ;  /* 0x0000000416167981 */ /* 0x004ea2000c1e1900 */
[----:B------:R-:W-:Y:S01]  /*07f0*/  IMAD.MOV.U32 R17, RZ, RZ, -0x55555555 ;  /* 0xaaaaaaabff117424 */ /* 0x000fe200078e00ff */
[----:B-1----:R-:W-:Y:S01]  /*0800*/  IADD3 R20, P2, PT, R10, UR8, RZ ;  /* 0x000000080a147c10 */ /* 0x002fe2000ff5e0ff */
[----:B------:R-:W-:-:S03]  /*0810*/  IMAD.WIDE R12, R15, 0x4, R6 ;  /* 0x000000040f0c7825 */ /* 0x000fc600078e0206 */
[----:B------:R-:W-:Y:S01]  /*0820*/  IADD3.X R21, PT, PT, R14, UR9, RZ, P2, !PT ;  /* 0x000000090e157c10 */ /* 0x000fe200097fe4ff */
        /* <DEDUP_REMOVED lines=54> */
[----:B--2---:R-:W-:-:S05]  /*0b90*/  @P0 MOV R22, 0xcccccccd ;  /* 0xcccccccd00160802 */ /* 0x004fca0000000f00 */
        /* <DEDUP_REMOVED lines=18> */
.L_x_269:
[----:B------:R-:W-:-:S13]  /*0cc0*/  ISETP.NE.AND P0, PT, R18, RZ, PT ;  /* 0x000000ff1200720c */ /* 0x000fda0003f05270 */
[----:B------:R-:W-:Y:S05]  /*0cd0*/  @!P0 EXIT ;  /* 0x000000000000894d */ /* 0x000fea0003800000 */
[----:B------:R-:W0:Y:S01]  /*0ce0*/  LDC R10, c[0x0][0x384] ;  /* 0x0000e100ff0a7b82 */ /* 0x000e220000000800 */
[----:B------:R-:W-:Y:S02]  /*0cf0*/  ISETP.GE.U32.AND P1, PT, R18, 0x4, PT ;  /* 0x000000041200780c */ /* 0x000fe40003f26070 */
[----:B0-----:R-:W-:-:S04]  /*0d00*/  LOP3.LUT R16, R10, 0x3, RZ, 0xc0, !PT ;  /* 0x000000030a107812 */ /* 0x001fc800078ec0ff */
[----:B------:R-:W-:-:S07]  /*0d10*/  ISETP.NE.AND P0, PT, R16, RZ, PT ;  /* 0x000000ff1000720c */ /* 0x000fce0003f05270 */
[----:B------:R-:W-:Y:S06]  /*0d20*/  @!P1 BRA `(.L_x_271) ;  /* 0x0000000000949947 */ /* 0x000fec0003800000 */
[----:B------:R-:W-:-:S04]  /*0d30*/  IMAD R9, R11, 0x80, R0 ;  /* 0x000000800b097824 */ /* 0x000fc800078e0200 */
        /* <DEDUP_REMOVED lines=36> */
.L_x_271:
        /* <DEDUP_REMOVED lines=26> */
.L_x_272:
[----:B------:R-:W-:Y:S05]  /*1120*/  @P2 EXIT ;  /* 0x000000000000294d */ /* 0x000fea0003800000 */
[----:B------:R-:W-:-:S04]  /*1130*/  IMAD R11, R11, 0x80, R0 ;  /* 0x000000800b0b7824 */ /* 0x000fc800078e0200 */
[----:B------:R-:W-:-:S05]  /*1140*/  IMAD.WIDE R2, R11, 0x4, R2 ;  /* 0x000000040b027825 */ /* 0x000fca00078e0202 */
[----:B------:R-:W3:Y:S01]  /*1150*/  LDG.E R7, desc[UR4][R2.64] ;  /* 0x0000000402077981 */ /* 0x000ee2000c1e1900 */
[----:B------:R-:W-:Y:S02]  /*1160*/  HFMA2 R0, -RZ, RZ, -0.05206298828125, -0.052093505859375 ;  /* 0xaaaaaaabff007431 */ /* 0x000fe400000001ff */
        /* <DEDUP_REMOVED lines=9> */
.L_x_268:
[----:B------:R-:W-:-:S13]  /*1200*/  ISETP.GE.AND P0, PT, R9, 0x1, PT ;  /* 0x000000010900780c */ /* 0x000fda0003f06270 */
[----:B------:R-:W-:Y:S05]  /*1210*/  @!P0 EXIT ;  /* 0x000000000000894d */ /* 0x000fea0003800000 */
[C---:B------:R-:W-:Y:S01]  /*1220*/  ISETP.GE.U32.AND P0, PT, R9.reuse, 0x4, PT ;  /* 0x000000040900780c */ /* 0x040fe20003f06070 */
[----:B------:R-:W-:Y:S01]  /*1230*/  IMAD.MOV.U32 R7, RZ, RZ, RZ ;  /* 0x000000ffff077224 */ /* 0x000fe200078e00ff */
[----:B------:R-:W-:-:S11]  /*1240*/  LOP3.LUT R6, R9, 0x3, RZ, 0xc0, !PT ;  /* 0x0000000309067812 */ /* 0x000fd600078ec0ff */
[----:B------:R-:W-:Y:S05]  /*1250*/  @!P0 BRA `(.L_x_273) ;  /* 0x0000000400148947 */ /* 0x000fea0003800000 */
[----:B------:R-:W-:Y:S01]  /*1260*/  LOP3.LUT R7, R9, 0x7ffffffc, RZ, 0xc0, !PT ;  /* 0x7ffffffc09077812 */ /* 0x000fe200078ec0ff */
[----:B------:R-:W-:-:S07]  /*1270*/  IMAD.MOV.U32 R9, RZ, RZ, RZ ;  /* 0x000000ffff097224 */ /* 0x000fce00078e00ff */
.L_x_282:
[C---:B012---:R-:W-:Y:S01]  /*1280*/  IMAD R17, R9.reuse, 0x80, R0 ;  /* 0x0000008009117824 */ /* 0x047fe200078e0200 */
[----:B------:R-:W-:Y:S01]  /*1290*/  BSSY.RECONVERGENT B0, `(.L_x_274) ;  /* 0x0000016000007945 */ /* 0x000fe20003800200 */
[----:B------:R-:W-:Y:S02]  /*12a0*/  VIADD R9, R9, 0x4 ;  /* 0x0000000409097836 */ /* 0x000fe40000000000 */
[C---:B------:R-:W-:Y:S01]  /*12b0*/  VIADD R21, R17.reuse, 0x80 ;  /* 0x0000008011157836 */ /* 0x040fe20000000000 */
[CC--:B------:R-:W-:Y:S01]  /*12c0*/  ISETP.GE.AND P4, PT, R17.reuse, R8.reuse, PT ;  /* 0x000000081100720c */ /* 0x0c0fe20003f86270 */
[----:B------:R-:W-:Y:S01]  /*12d0*/  VIADD R13, R17, 0x100 ;  /* 0x00000100110d7836 */ /* 0x000fe20000000000 */
[----:B------:R-:W-:Y:S01]  /*12e0*/  ISETP.NE.AND P0, PT, R9, R7, PT ;  /* 0x000000070900720c */ /* 0x000fe20003f05270 */
[----:B---3--:R-:W-:Y:S01]  /*12f0*/  VIADD R11, R17, 0x180 ;  /* 0x00000180110b7836 */ /* 0x008fe20000000000 */
[-C--:B------:R-:W-:Y:S02]  /*1300*/  ISETP.GE.AND P1, PT, R21, R8.reuse, PT ;  /* 0x000000081500720c */ /* 0x080fe40003f26270 */
[----:B------:R-:W-:-:S02]  /*1310*/  ISETP.GE.AND P2, PT, R13, R8, PT ;  /* 0x000000080d00720c */ /* 0x000fc40003f46270 */
[----:B------:R-:W-:-:S05]  /*1320*/  ISETP.GE.AND P3, PT, R11, R8, PT ;  /* 0x000000080b00720c */ /* 0x000fca0003f66270 */
[----:B------:R-:W-:Y:S08]  /*1330*/  @P4 BRA `(.L_x_275) ;  /* 0x00000000002c4947 */ /* 0x000ff00003800000 */
[----:B------:R-:W-:-:S05]  /*1340*/  IMAD.WIDE R14, R17, 0x4, R2 ;  /* 0x00000004110e7825 */ /* 0x000fca00078e0202 */
[----:B------:R-:W2:Y:S01]  /*1350*/  LDG.E R19, desc[UR4][R14.64] ;  /* 0x000000040e137981 */ /* 0x000ea2000c1e1900 */
[----:B------:R-:W-:Y:S01]  /*1360*/  MOV R10, 0xaaaaaaab ;  /* 0xaaaaaaab000a7802 */ /* 0x000fe20000000f00 */
        /* <DEDUP_REMOVED lines=8> */
.L_x_275:
[----:B------:R-:W-:Y:S05]  /*13f0*/  BSYNC.RECONVERGENT B0 ;  /* 0x0000000000007941 */ /* 0x000fea0003800200 */
.L_x_274:
        /* <DEDUP_REMOVED lines=13> */
.L_x_277:
[----:B------:R-:W-:Y:S05]  /*14d0*/  BSYNC.RECONVERGENT B0 ;  /* 0x0000000000007941 */ /* 0x000fea0003800200 */
.L_x_276:
[----:B------:R-:W-:Y:S04]  /*14e0*/  BSSY.RECONVERGENT B0, `(.L_x_278) ;  /* 0x000000d000007945 */ /* 0x000fe80003800200 */
[----:B------:R-:W-:Y:S05]  /*14f0*/  @P2 BRA `(.L_x_279) ;  /* 0x00000000002c2947 */ /* 0x000fea0003800000 */
[----:B------:R-:W-:-:S05]  /*1500*/  IMAD.WIDE R14, R13, 0x4, R2 ;  /* 0x000000040d0e7825 */ /* 0x000fca00078e0202 */
[----:B01----:R-:W2:Y:S01]  /*1510*/  LDG.E R17, desc[UR4][R14.64] ;  /* 0x000000040e117981 */ /* 0x003ea2000c1e1900 */
        /* <DEDUP_REMOVED lines=9> */
.L_x_279:
[----:B------:R-:W-:Y:S05]  /*15b0*/  BSYNC.RECONVERGENT B0 ;  /* 0x0000000000007941 */ /* 0x000fea0003800200 */
.L_x_278:
[----:B------:R-:W-:Y:S04]  /*15c0*/  BSSY.RECONVERGENT B0, `(.L_x_280) ;  /* 0x000000d000007945 */ /* 0x000fe80003800200 */
[----:B------:R-:W-:Y:S05]  /*15d0*/  @P3 BRA `(.L_x_281) ;  /* 0x00000000002c3947 */ /* 0x000fea0003800000 */
[----:B--2---:R-:W-:-:S05]  /*15e0*/  IMAD.WIDE R12, R11, 0x4, R2 ;  /* 0x000000040b0c7825 */ /* 0x004fca00078e0202 */
[----:B------:R-:W2:Y:S01]  /*15f0*/  LDG.E R15, desc[UR4][R12.64] ;  /* 0x000000040c0f7981 */ /* 0x000ea2000c1e1900 */
        /* <DEDUP_REMOVED lines=9> */
.L_x_281:
[----:B------:R-:W-:Y:S05]  /*1690*/  BSYNC.RECONVERGENT B0 ;  /* 0x0000000000007941 */ /* 0x000fea0003800200 */
.L_x_280:
[----:B------:R-:W-:Y:S05]  /*16a0*/  @P0 BRA `(.L_x_282) ;  /* 0xfffffff800f40947 */ /* 0x000fea000383ffff */
.L_x_273:
[----:B------:R-:W-:-:S13]  /*16b0*/  ISETP.NE.AND P0, PT, R6, RZ, PT ;  /* 0x000000ff0600720c */ /* 0x000fda0003f05270 */
[----:B------:R-:W-:Y:S05]  /*16c0*/  @!P0 EXIT ;  /* 0x000000000000894d */ /* 0x000fea0003800000 */
[----:B------:R-:W-:Y:S01]  /*16d0*/  LEA R9, R7, R0, 0x7 ;  /* 0x0000000007097211 */ /* 0x000fe200078e38ff */
[----:B------:R-:W-:-:S07]  /*16e0*/  IMAD.MOV R6, RZ, RZ, -R6 ;  /* 0x000000ffff067224 */ /* 0x000fce00078e0a06 */
.L_x_285:
[----:B------:R-:W-:Y:S01]  /*16f0*/  ISETP.GE.AND P0, PT, R9, R8, PT ;  /* 0x000000080900720c */ /* 0x000fe20003f06270 */
[----:B--2---:R-:W-:Y:S01]  /*1700*/  VIADD R12, R6, 0x1 ;  /* 0x00000001060c7836 */ /* 0x004fe20000000000 */
[----:B------:R-:W-:Y:S04]  /*1710*/  BSSY.RECONVERGENT B0, `(.L_x_283) ;  /* 0x000000e000007945 */ /* 0x000fe80003800200 */
[----:B------:R-:W-:-:S07]  /*1720*/  ISETP.NE.AND P2, PT, R12, RZ, PT ;  /* 0x000000ff0c00720c */ /* 0x000fce0003f45270 */
[----:B------:R-:W-:Y:S06]  /*1730*/  @P0 BRA `(.L_x_284) ;  /* 0x00000000002c0947 */ /* 0x000fec0003800000 */
[----:B------:R-:W-:-:S05]  /*1740*/  IMAD.WIDE R6, R9, 0x4, R2 ;  /* 0x0000000409067825 */ /* 0x000fca00078e0202 */
[----:B------:R-:W2:Y:S01]  /*1750*/  LDG.E R13, desc[UR4][R6.64] ;  /* 0x00000004060d7981 */ /* 0x000ea2000c1e1900 */
[----:B------:R-:W-:Y:S02]  /*1760*/  IMAD.MOV.U32 R0, RZ, RZ, -0x55555555 ;  /* 0xaaaaaaabff007424 */ /* 0x000fe400078e00ff */
[----:B---3--:R-:W-:-:S04]  /*1770*/  IMAD.WIDE R10, R9, 0x4, R4 ;  /* 0x00000004090a7825 */ /* 0x008fc800078e0204 */
[----:B--2---:R-:W-:-:S05]  /*1780*/  IMAD R0, R13, R0, 0x2aaaaaaa ;  /* 0x2aaaaaaa0d007424 */ /* 0x004fca00078e0200 */
[----:B------:R-:W-:-:S13]  /*1790*/  ISETP.GE.U32.AND P0, PT, R0, 0x55555555, PT ;  /* 0x555555550000780c */ /* 0x000fda0003f06070 */
[----:B------:R-:W-:-:S04]  /*17a0*/  @P0 IMAD.MOV.U32 R0, RZ, RZ, -0x33333333 ;  /* 0xcccccccdff000424 */ /* 0x000fc800078e00ff */
[----:B------:R-:W-:-:S05]  /*17b0*/  @P0 IMAD R0, R13, R0, 0x19999999 ;  /* 0x199999990d000424 */ /* 0x000fca00078e0200 */
[----:B------:R-:W-:-:S04]  /*17c0*/  @P0 ISETP.GE.U32.AND P1, PT, R0, 0x33333333, PT ;  /* 0x333333330000080c */ /* 0x000fc80003f26070 */
[----:B------:R-:W-:-:S05]  /*17d0*/  @P0 SEL R13, R13, RZ, !P1 ;  /* 0x000000ff0d0d0207 */ /* 0x000fca0004800000 */
[----:B------:R2:W-:Y:S04]  /*17e0*/  STG.E desc[UR4][R10.64], R13 ;  /* 0x0000000d0a007986 */ /* 0x0005e8000c101904 */
.L_x_284:
[----:B------:R-:W-:Y:S05]  /*17f0*/  BSYNC.RECONVERGENT B0 ;  /* 0x0000000000007941 */ /* 0x000fea0003800200 */
.L_x_283:
[----:B------:R-:W-:Y:S05]  /*1800*/  @!P2 EXIT ;  /* 0x000000000000a94d */ /* 0x000fea0003800000 */
[----:B------:R-:W-:Y:S02]  /*1810*/  VIADD R9, R9, 0x80 ;  /* 0x0000008009097836 */ /* 0x000fe40000000000 */
[----:B------:R-:W-:Y:S01]  /*1820*/  IMAD.MOV.U32 R6, RZ, RZ, R12 ;  /* 0x000000ffff067224 */ /* 0x000fe200078e000c */
[----:B------:R-:W-:Y:S06]  /*1830*/  BRA `(.L_x_285) ;  /* 0xfffffffc00ac7947 */ /* 0x000fec000383ffff */
.L_x_286:
        /* <DEDUP_REMOVED lines=12> */
.L_x_301:


//--------------------- .text._ZN3cub18CUB_300001_SM_10006detail8for_each13static_kernelINS2_12policy_hub_t12policy_500_tElN6thrust24THRUST_300001_SM_1000_NS8cuda_cub10__tabulate7functorINS7_6detail15normal_iteratorINS7_10device_ptrIiEEEENS7_6system6detail7generic6detail22compute_sequence_valueIivEElEEEEvT0_T1_ --------------------------
	.section	.text._ZN3cub18CUB_300001_SM_10006detail8for_each13static_kernelINS2_12policy_hub_t12policy_500_tElN6thrust24THRUST_300001_SM_1000_NS8cuda_cub10__tabulate7functorINS7_6detail15normal_iteratorINS7_10device_ptrIiEEEENS7_6system6detail7generic6detail22compute_sequence_valueIivEElEEEEvT0_T1_,"ax",@progbits
	.align	128
        .global         _ZN3cub18CUB_300001_SM_10006detail8for_each13static_kernelINS2_12policy_hub_t12policy_500_tElN6thrust24THRUST_300001_SM_1000_NS8cuda_cub10__tabulate7functorINS7_6detail15normal_iteratorINS7_10device_ptrIiEEEENS7_6system6detail7generic6detail22compute_sequence_valueIivEElEEEEvT0_T1_
        .type           _ZN3cub18CUB_300001_SM_10006detail8for_each13static_kernelINS2_12policy_hub_t12policy_500_tElN6thrust24THRUST_300001_SM_1000_NS8cuda_cub10__tabulate7functorINS7_6detail15normal_iteratorINS7_10device_ptrIiEEEENS7_6system6detail7generic6detail22compute_sequence_valueIivEElEEEEvT0_T1_,@function
        .size           _ZN3cub18CUB_300001_SM_10006detail8for_each13static_kernelINS2_12policy_hub_t12policy_500_tElN6thrust24THRUST_300001_SM_1000_NS8cuda_cub10__tabulate7functorINS7_6detail15normal_iteratorINS7_10device_ptrIiEEEENS7_6system6detail7generic6detail22compute_sequence_valueIivEElEEEEvT0_T1_,(.L_x_302 - _ZN3cub18CUB_300001_SM_10006detail8for_each13static_kernelINS2_12policy_hub_t12policy_500_tElN6thrust24THRUST_300001_SM_1000_NS8cuda_cub10__tabulate7functorINS7_6detail15normal_iteratorINS7_10device_ptrIiEEEENS7_6system6detail7generic6detail22compute_sequence_valueIivEElEEEEvT0_T1_)
        .other          _ZN3cub18CUB_300001_SM_10006detail8for_each13static_kernelINS2_12policy_hub_t12policy_500_tElN6thrust24THRUST_300001_SM_1000_NS8cuda_cub10__tabulate7functorINS7_6detail15normal_iteratorINS7_10device_ptrIiEEEENS7_6system6detail7generic6detail22compute_sequence_valueIivEElEEEEvT0_T1_,@"STO_CUDA_ENTRY STV_DEFAULT"
_ZN3cub18CUB_300001_SM_10006detail8for_each13static_kernelINS2_12policy_hub_t12policy_500_tElN6thrust24THRUST_300001_SM_1000_NS8cuda_cub10__tabulate7functorINS7_6detail15normal_iteratorINS7_10device_ptrIiEEEENS7_6system6detail7generic6detail22compute_sequence_valueIivEElEEEEvT0_T1_:
.text._ZN3cub18CUB_300001_SM_10006detail8for_each13static_kernelINS2_12policy_hub_t12policy_500_tElN6thrust24THRUST_300001_SM_1000_NS8cuda_cub10__tabulate7functorINS7_6detail15normal_iteratorINS7_10device_ptrIiEEEENS7_6system6detail7generic6detail22compute_sequence_valueIivEElEEEEvT0_T1_:
[----:B------:R-:W-:Y:S08]  /*0000*/  LDC R1, c[0x0][0x37c] ;  /* 0x0000df00ff017b82 */ /* 0x000ff00000000800 */
[----:B------:R-:W0:Y:S01]  /*0010*/  S2UR UR4, SR_CTAID.X ;  /* 0x00000000000479c3 */ /* 0x000e220000002500 */
[----:B------:R-:W1:Y:S01]  /*0020*/  LDCU.64 UR6, c[0x0][0x380] ;  /* 0x00007000ff0677ac */ /* 0x000e620008000a00 */
[----:B------:R-:W2:Y:S01]  /*0030*/  LDCU.64 UR8, c[0x0][0x358] ;  /* 0x00006b00ff0877ac */ /* 0x000ea20008000a00 */
[----:B0-----:R-:W-:-:S04]  /*0040*/  UIMAD.WIDE.U32 UR4, UR4, 0x200, URZ ;  /* 0x00000200040478a5 */ /* 0x001fc8000f8e00ff */
[----:B-1----:R-:W-:-:S04]  /*0050*/  UIADD3 UR6, UP0, UPT, -UR4, UR6, URZ ;  /* 0x0000000604067290 */ /* 0x002fc8000ff1e1ff */
[----:B------:R-:W-:Y:S02]  /*0060*/  UIADD3.X UR7, UPT, UPT, ~UR5, UR7, URZ, UP0, !UPT ;  /* 0x0000000705077290 */ /* 0x000fe400087fe5ff */
[----:B------:R-:W-:-:S04]  /*0070*/  UISETP.GE.U32.AND UP0, UPT, UR6, 0x200, UPT ;  /* 0x000002000600788c */ /* 0x000fc8000bf06070 */
[----:B------:R-:W-:-:S09]  /*0080*/  UISETP.GE.AND.EX UP0, UPT, UR7, URZ, UPT, UP0 ;  /* 0x000000ff0700728c */ /* 0x000fd2000bf06300 */
[----:B--2---:R-:W-:Y:S05]  /*0090*/  BRA.U !UP0, `(.L_x_287) ;  /* 0x0000000108347547 */ /* 0x004fea000b800000 */
[----:B------:R-:W0:Y:S01]  /*00a0*/  S2R R0, SR_TID.X ;  /* 0x0000000000007919 */ /* 0x000e220000002100 */
[----:B------:R-:W1:Y:S01]  /*00b0*/  LDC.64 R6, c[0x0][0x390] ;  /* 0x0000e400ff067b82 */ /* 0x000e620000000a00 */
[----:B------:R-:W2:Y:S01]  /*00c0*/  LDCU.64 UR10, c[0x0][0x388] ;  /* 0x00007100ff0a77ac */ /* 0x000ea20008000a00 */
[----:B0-----:R-:W-:-:S05]  /*00d0*/  IADD3 R5, P0, PT, R0, UR4, RZ ;  /* 0x0000000400057c10 */ /* 0x001fca000ff1e0ff */
[----:B------:R-:W-:Y:S01]  /*00e0*/  IMAD.X R4, RZ, RZ, UR5, P0 ;  /* 0x00000005ff047e24 */ /* 0x000fe200080e06ff */
[C---:B--2---:R-:W-:Y:S01]  /*00f0*/  LEA R2, P0, R5.reuse, UR10, 0x2 ;  /* 0x0000000a05027c11 */ /* 0x044fe2000f8010ff */
[----:B------:R-:W-:-:S03]  /*0100*/  VIADD R0, R5, 0x100 ;  /* 0x0000010005007836 */ /* 0x000fc60000000000 */
[C---:B------:R-:W-:Y:S01]  /*0110*/  LEA.HI.X R3, R5.reuse, UR11, R4, 0x2, P0 ;  /* 0x0000000b05037c11 */ /* 0x040fe200080f1404 */
[-CC-:B-1----:R-:W-:Y:S02]  /*0120*/  IMAD R5, R5, R7.reuse, R6.reuse ;  /* 0x0000000705057224 */ /* 0x182fe400078e0206 */
[----:B------:R-:W-:-:S03]  /*0130*/  IMAD R7, R0, R7, R6 ;  /* 0x0000000700077224 */ /* 0x000fc600078e0206 */
[----:B------:R-:W-:Y:S04]  /*0140*/  STG.E desc[UR8][R2.64], R5 ;  /* 0x0000000502007986 */ /* 0x000fe8000c101908 */
[----:B------:R-:W-:Y:S01]  /*0150*/  STG.E desc[UR8][R2.64+0x400], R7 ;  /* 0x0004000702007986 */ /* 0x000fe2000c101908 */
[----:B------:R-:W-:Y:S05]  /*0160*/  EXIT ;  /* 0x000000000000794d */ /* 0x000fea0003800000 */
.L_x_287:
[----:B------:R-:W0:Y:S01]  /*0170*/  S2R R2, SR_TID.X ;  /* 0x0000000000027919 */ /* 0x000e220000002100 */
[----:B------:R-:W-:Y:S01]  /*0180*/  USHF.R.S32.HI UR7, URZ, 0x1f, UR6 ;  /* 0x0000001fff077899 */ /* 0x000fe20008011406 */
[----:B------:R-:W-:Y:S05]  /*0190*/  BSSY.RECONVERGENT B0, `(.L_x_288) ;  /* 0x0000011000007945 */ /* 0x000fea0003800200 */
[----:B------:R-:W-:Y:S02]  /*01a0*/  IMAD.U32 R3, RZ, RZ, UR7 ;  /* 0x00000007ff037e24 */ /* 0x000fe4000f8e00ff */
[----:B------:R-:W-:Y:S01]  /*01b0*/  IMAD.U32 R4, RZ, RZ, UR7 ;  /* 0x00000007ff047e24 */ /* 0x000fe2000f8e00ff */
[C---:B0-----:R-:W-:Y:S01]  /*01c0*/  ISETP.LT.U32.AND P0, PT, R2.reuse, UR6, PT ;  /* 0x0000000602007c0c */ /* 0x041fe2000bf01070 */
[----:B------:R-:W-:-:S03]  /*01d0*/  VIADD R0, R2, 0x100 ;  /* 0x0000010002007836 */ /* 0x000fc60000000000 */
[----:B------:R-:W-:Y:S02]  /*01e0*/  ISETP.GT.AND.EX P0, PT, R3, RZ, PT, P0 ;  /* 0x000000ff0300720c */ /* 0x000fe40003f04300 */
[----:B------:R-:W-:-:S04]  /*01f0*/  ISETP.LT.U32.AND P1, PT, R0, UR6, PT ;  /* 0x0000000600007c0c */ /* 0x000fc8000bf21070 */
[----:B------:R-:W-:-:S07]  /*0200*/  ISETP.GT.AND.EX P1, PT, R4, RZ, PT, P1 ;  /* 0x000000ff0400720c */ /* 0x000fce0003f24310 */
[----:B------:R-:W-:Y:S06]  /*0210*/  @!P0 BRA `(.L_x_289) ;  /* 0x0000000000208947 */ /* 0x000fec0003800000 */
[----:B------:R-:W0:Y:S01]  /*0220*/  LDC.64 R6, c[0x0][0x390] ;  /* 0x0000e400ff067b82 */ /* 0x000e220000000a00 */
[----:B------:R-:W1:Y:S01]  /*0230*/  LDCU.64 UR10, c[0x0][0x388] ;  /* 0x00007100ff0a77ac */ /* 0x000e620008000a00 */
[----:B------:R-:W-:-:S05]  /*0240*/  IADD3 R4, P0, PT, R2, UR4, RZ ;  /* 0x0000000402047c10 */ /* 0x000fca000ff1e0ff */
[----:B------:R-:W-:Y:S01]  /*0250*/  IMAD.X R3, RZ, RZ, UR5, P0 ;  /* 0x00000005ff037e24 */ /* 0x000fe200080e06ff */
[----:B-1----:R-:W-:-:S04]  /*0260*/  LEA R2, P0, R4, UR10, 0x2 ;  /* 0x0000000a04027c11 */ /* 0x002fc8000f8010ff */
[C---:B------:R-:W-:Y:S01]  /*0270*/  LEA.HI.X R3, R4.reuse, UR11, R3, 0x2, P0 ;  /* 0x0000000b04037c11 */ /* 0x040fe200080f1403 */
[----:B0-----:R-:W-:-:S05]  /*0280*/  IMAD R7, R4, R7, R6 ;  /* 0x0000000704077224 */ /* 0x001fca00078e0206 */
[----:B------:R0:W-:Y:S03]  /*0290*/  STG.E desc[UR8][R2.64], R7 ;  /* 0x0000000702007986 */ /* 0x0001e6000c101908 */
.L_x_289:
[----:B------:R-:W-:Y:S05]  /*02a0*/  BSYNC.RECONVERGENT B0 ;  /* 0x0000000000007941 */ /* 0x000fea0003800200 */
.L_x_288:
[----:B------:R-:W-:Y:S05]  /*02b0*/  @!P1 EXIT ;  /* 0x000000000000994d */ /* 0x000fea0003800000 */
[----:B------:R-:W1:Y:S01]  /*02c0*/  LDC.64 R4, c[0x0][0x390] ;  /* 0x0000e400ff047b82 */ /* 0x000e620000000a00 */
[----:B------:R-:W2:Y:S01]  /*02d0*/  LDCU.64 UR6, c[0x0][0x388] ;  /* 0x00007100ff0677ac */ /* 0x000ea20008000a00 */
[----:B------:R-:W-:-:S05]  /*02e0*/  IADD3 R0, P0, PT, R0, UR4, RZ ;  /* 0x0000000400007c10 */ /* 0x000fca000ff1e0ff */
[----:B0-----:R-:W-:Y:S01]  /*02f0*/  IMAD.X R3, RZ, RZ, UR5, P0 ;  /* 0x00000005ff037e24 */ /* 0x001fe200080e06ff */
[----:B--2---:R-:W-:-:S04]  /*0300*/  LEA R2, P0, R0, UR6, 0x2 ;  /* 0x0000000600027c11 */ /* 0x004fc8000f8010ff */
[C---:B------:R-:W-:Y:S01]  /*0310*/  LEA.HI.X R3, R0.reuse, UR7, R3, 0x2, P0 ;  /* 0x0000000700037c11 */ /* 0x040fe200080f1403 */
[----:B-1----:R-:W-:-:S05]  /*0320*/  IMAD R5, R0, R5, R4 ;  /* 0x0000000500057224 */ /* 0x002fca00078e0204 */
[----:B------:R-:W-:Y:S01]  /*0330*/  STG.E desc[UR8][R2.64], R5 ;  /* 0x0000000502007986 */ /* 0x000fe2000c101908 */
[----:B------:R-:W-:Y:S05]  /*0340*/  EXIT ;  /* 0x000000000000794d */ /* 0x000fea0003800000 */
.L_x_290:
        /* <DEDUP_REMOVED lines=11> */
.L_x_302:


//--------------------- .text._ZN3cub18CUB_300001_SM_10006detail8for_each13static_kernelINS2_12policy_hub_t12policy_500_tEmN6thrust24THRUST_300001_SM_1000_NS8cuda_cub20__uninitialized_fill7functorINS7_10device_ptrIiEEiEEEEvT0_T1_ --------------------------
	.section	.text._ZN3cub18CUB_300001_SM_10006detail8for_each13static_kernelINS2_12policy_hub_t12policy_500_tEmN6thrust24THRUST_300001_SM_1000_NS8cuda_cub20__uninitialized_fill7functorINS7_10device_ptrIiEEiEEEEvT0_T1_,"ax",@progbits
	.align	128
        .global         _ZN3cub18CUB_300001_SM_10006detail8for_each13static_kernelINS2_12policy_hub_t12policy_500_tEmN6thrust24THRUST_300001_SM_1000_NS8cuda_cub20__uninitialized_fill7functorINS7_10device_ptrIiEEiEEEEvT0_T1_
        .type           _ZN3cub18CUB_300001_SM_10006detail8for_each13static_kernelINS2_12policy_hub_t12policy_500_tEmN6thrust24THRUST_300001_SM_1000_NS8cuda_cub20__uninitialized_fill7functorINS7_10device_ptrIiEEiEEEEvT0_T1_,@function
        .size           _ZN3cub18CUB_300001_SM_10006detail8for_each13static_kernelINS2_12policy_hub_t12policy_500_tEmN6thrust24THRUST_300001_SM_1000_NS8cuda_cub20__uninitialized_fill7functorINS7_10device_ptrIiEEiEEEEvT0_T1_,(.L_x_303 - _ZN3cub18CUB_300001_SM_10006detail8for_each13static_kernelINS2_12policy_hub_t12policy_500_tEmN6thrust24THRUST_300001_SM_1000_NS8cuda_cub20__uninitialized_fill7functorINS7_10device_ptrIiEEiEEEEvT0_T1_)
        .other          _ZN3cub18CUB_300001_SM_10006detail8for_each13static_kernelINS2_12policy_hub_t12policy_500_tEmN6thrust24THRUST_300001_SM_1000_NS8cuda_cub20__uninitialized_fill7functorINS7_10device_ptrIiEEiEEEEvT0_T1_,@"STO_CUDA_ENTRY STV_DEFAULT"
_ZN3cub18CUB_300001_SM_10006detail8for_each13static_kernelINS2_12policy_hub_t12policy_500_tEmN6thrust24THRUST_300001_SM_1000_NS8cuda_cub20__uninitialized_fill7functorINS7_10device_ptrIiEEiEEEEvT0_T1_:
.text._ZN3cub18CUB_300001_SM_10006detail8for_each13static_kernelINS2_12policy_hub_t12policy_500_tEmN6thrust24THRUST_300001_SM_1000_NS8cuda_cub20__uninitialized_fill7functorINS7_10device_ptrIiEEiEEEEvT0_T1_:
        /* <DEDUP_REMOVED lines=8> */
[----:B------:R-:W-:-:S09]  /*0080*/  UISETP.GE.U32.AND.EX UP0, UPT, UR7, URZ, UPT, UP0 ;  /* 0x000000ff0700728c */ /* 0x000fd2000bf06100 */
[----:B--2---:R-:W-:Y:S05]  /*0090*/  BRA.U !UP0, `(.L_x_291) ;  /* 0x0000000108287547 */ /* 0x004fea000b800000 */
[----:B------:R-:W0:Y:S01]  /*00a0*/  S2R R0, SR_TID.X ;  /* 0x0000000000007919 */ /* 0x000e220000002100 */
[----:B------:R-:W1:Y:S01]  /*00b0*/  LDCU.64 UR6, c[0x0][0x388] ;  /* 0x00007100ff0677ac */ /* 0x000e620008000a00 */
[----:B------:R-:W2:Y:S01]  /*00c0*/  LDC R5, c[0x0][0x390] ;  /* 0x0000e400ff057b82 */ /* 0x000ea20000000800 */
[----:B0-----:R-:W-:-:S05]  /*00d0*/  IADD3 R0, P0, PT, R0, UR4, RZ ;  /* 0x0000000400007c10 */ /* 0x001fca000ff1e0ff */
[----:B------:R-:W-:Y:S01]  /*00e0*/  IMAD.X R3, RZ, RZ, UR5, P0 ;  /* 0x00000005ff037e24 */ /* 0x000fe200080e06ff */
[----:B-1----:R-:W-:-:S04]  /*00f0*/  LEA R2, P0, R0, UR6, 0x2 ;  /* 0x0000000600027c11 */ /* 0x002fc8000f8010ff */
[----:B------:R-:W-:-:S05]  /*0100*/  LEA.HI.X R3, R0, UR7, R3, 0x2, P0 ;  /* 0x0000000700037c11 */ /* 0x000fca00080f1403 */
[----:B--2---:R-:W-:Y:S04]  /*0110*/  STG.E desc[UR8][R2.64], R5 ;  /* 0x0000000502007986 */ /* 0x004fe8000c101908 */
[----:B------:R-:W-:Y:S01]  /*0120*/  STG.E desc[UR8][R2.64+0x400], R5 ;  /* 0x0004000502007986 */ /* 0x000fe2000c101908 */
[----:B------:R-:W-:Y:S05]  /*0130*/  EXIT ;  /* 0x000000000000794d */ /* 0x000fea0003800000 */
.L_x_291:
[----:B------:R-:W0:Y:S01]  /*0140*/  S2R R0, SR_TID.X ;  /* 0x0000000000007919 */ /* 0x000e220000002100 */
[----:B------:R-:W-:Y:S01]  /*0150*/  IMAD.U32 R2, RZ, RZ, UR7 ;  /* 0x00000007ff027e24 */ /* 0x000fe2000f8e00ff */
[----:B------:R-:W1:Y:S01]  /*0160*/  LDCU.64 UR10, c[0x0][0x388] ;  /* 0x00007100ff0a77ac */ /* 0x000e620008000a00 */
[----:B------:R-:W-:Y:S01]  /*0170*/  IMAD.U32 R4, RZ, RZ, UR7 ;  /* 0x00000007ff047e24 */ /* 0x000fe2000f8e00ff */
[----:B0-----:R-:W-:-:S04]  /*0180*/  ISETP.LT.U32.AND P0, PT, R0, UR6, PT ;  /* 0x0000000600007c0c */ /* 0x001fc8000bf01070 */
[----:B------:R-:W-:Y:S01]  /*0190*/  ISETP.GT.U32.AND.EX P0, PT, R2, RZ, PT, P0 ;  /* 0x000000ff0200720c */ /* 0x000fe20003f04100 */
[C---:B------:R-:W-:Y:S01]  /*01a0*/  VIADD R2, R0.reuse, 0x100 ;  /* 0x0000010000027836 */ /* 0x040fe20000000000 */
[----:B------:R-:W-:-:S04]  /*01b0*/  IADD3 R0, P2, PT, R0, UR4, RZ ;  /* 0x0000000400007c10 */ /* 0x000fc8000ff5e0ff */
[----:B------:R-:W-:Y:S01]  /*01c0*/  ISETP.LT.U32.AND P1, PT, R2, UR6, PT ;  /* 0x0000000602007c0c */ /* 0x000fe2000bf21070 */
[----:B------:R-:W-:Y:S01]  /*01d0*/  IMAD.X R3, RZ, RZ, UR5, P2 ;  /* 0x00000005ff037e24 */ /* 0x000fe200090e06ff */
[----:B-1----:R-:W-:Y:S02]  /*01e0*/  LEA R2, P2, R0, UR10, 0x2 ;  /* 0x0000000a00027c11 */ /* 0x002fe4000f8410ff */
[----:B------:R-:W-:Y:S02]  /*01f0*/  ISETP.GT.U32.AND.EX P1, PT, R4, RZ, PT, P1 ;  /* 0x000000ff0400720c */ /* 0x000fe40003f24110 */
[----:B------:R-:W-:Y:S01]  /*0200*/  LEA.HI.X R3, R0, UR11, R3, 0x2, P2 ;  /* 0x0000000b00037c11 */ /* 0x000fe200090f1403 */
[----:B------:R-:W0:Y:S04]  /*0210*/  @P0 LDC R5, c[0x0][0x390] ;  /* 0x0000e400ff050b82 */ /* 0x000e280000000800 */
[----:B0-----:R0:W-:Y:S06]  /*0220*/  @P0 STG.E desc[UR8][R2.64], R5 ;  /* 0x0000000502000986 */ /* 0x0011ec000c101908 */
[----:B------:R-:W-:Y:S05]  /*0230*/  @!P1 EXIT ;  /* 0x000000000000994d */ /* 0x000fea0003800000 */
[----:B0-----:R-:W0:Y:S02]  /*0240*/  LDC R5, c[0x0][0x390] ;  /* 0x0000e400ff057b82 */ /* 0x001e240000000800 */
[----:B0-----:R-:W-:Y:S01]  /*0250*/  STG.E desc[UR8][R2.64+0x400], R5 ;  /* 0x0004000502007986 */ /* 0x001fe2000c101908 */
[----:B------:R-:W-:Y:S05]  /*0260*/  EXIT ;  /* 0x000000000000794d */ /* 0x000fea0003800000 */
.L_x_292:
        /* <DEDUP_REMOVED lines=9> */
.L_x_303:


//--------------------- .text._ZN3cub18CUB_300001_SM_10006detail11EmptyKernelIvEEvv --------------------------
	.section	.text._ZN3cub18CUB_300001_SM_10006detail11EmptyKernelIvEEvv,"ax",@progbits
	.align	128
        .global         _ZN3cub18CUB_300001_SM_10006detail11EmptyKernelIvEEvv
        .type           _ZN3cub18CUB_300001_SM_10006detail11EmptyKernelIvEEvv,@function
        .size           _ZN3cub18CUB_300001_SM_10006detail11EmptyKernelIvEEvv,(.L_x_304 - _ZN3cub18CUB_300001_SM_10006detail11EmptyKernelIvEEvv)
        .other          _ZN3cub18CUB_300001_SM_10006detail11EmptyKernelIvEEvv,@"STO_CUDA_ENTRY STV_DEFAULT"
_ZN3cub18CUB_300001_SM_10006detail11EmptyKernelIvEEvv:
.text._ZN3cub18CUB_300001_SM_10006detail11EmptyKernelIvEEvv:
[----:B------:R-:W-:Y:S01]  /*0000*/  LDC R1, c[0x0][0x37c] ;  /* 0x0000df00ff017b82 */ /* 0x000fe20000000800 */
[----:B------:R-:W-:Y:S05]  /*0010*/  EXIT ;  /* 0x000000000000794d */ /* 0x000fea0003800000 */
.L_x_293:
        /* <DEDUP_REMOVED lines=14> */
.L_x_304:


//--------------------- .nv.shared._ZN3cub18CUB_300001_SM_10006detail6reduce28DeviceReduceSingleTileKernelINS2_10policy_hubIiyN4cuda3std3__44plusIiEEE10Policy1000EPiSC_iS9_iiNS7_10__identityEEEvT0_T1_T2_T3_T4_T6_ --------------------------
	.section	.nv.shared._ZN3cub18CUB_300001_SM_10006detail6reduce28DeviceReduceSingleTileKernelINS2_10policy_hubIiyN4cuda3std3__44plusIiEEE10Policy1000EPiSC_iS9_iiNS7_10__identityEEEvT0_T1_T2_T3_T4_T6_,"aw",@nobits
	.sectionflags	@""
	.align	4
.nv.shared._ZN3cub18CUB_300001_SM_10006detail6reduce28DeviceReduceSingleTileKernelINS2_10policy_hubIiyN4cuda3std3__44plusIiEEE10Policy1000EPiSC_iS9_iiNS7_10__identityEEEvT0_T1_T2_T3_T4_T6_:
	.zero		1068


//--------------------- .nv.shared.reserved.0     --------------------------
	.section	.nv.shared.reserved.0,"aw",@nobits
	.weak		__nv_reservedSMEM_offset_0_alias
	.size		__nv_reservedSMEM_offset_0_alias, 0, 64
	.other		__nv_reservedSMEM_offset_0_alias,@"STO_CUDA_RESERVED_SHARED STV_DEFAULT"
__nv_reservedSMEM_offset_0_alias:
	.zero		0
	.zero		64


//--------------------- .nv.global                --------------------------
	.section	.nv.global,"aw",@nobits
.nv.global:
	.type		_ZN30_INTERNAL_090f80b3_4_k_cu_main6thrust24THRUST_300001_SM_1000_NS3seqE,@object
	.size		_ZN30_INTERNAL_090f80b3_4_k_cu_main6thrust24THRUST_300001_SM_1000_NS3seqE,(_ZN30_INTERNAL_090f80b3_4_k_cu_main4cuda3std3__48in_placeE - _ZN30_INTERNAL_090f80b3_4_k_cu_main6thrust24THRUST_300001_SM_1000_NS3seqE)
_ZN30_INTERNAL_090f80b3_4_k_cu_main6thrust24THRUST_300001_SM_1000_NS3seqE:
	.zero		1
	.type		_ZN30_INTERNAL_090f80b3_4_k_cu_main4cuda3std3__48in_placeE,@object
	.size		_ZN30_INTERNAL_090f80b3_4_k_cu_main4cuda3std3__48in_placeE,(_ZN30_INTERNAL_090f80b3_4_k_cu_main4cuda3std6ranges3__45__cpo4sizeE - _ZN30_INTERNAL_090f80b3_4_k_cu_main4cuda3std3__48in_placeE)
_ZN30_INTERNAL_090f80b3_4_k_cu_main4cuda3std3__48in_placeE:
	.zero		1
	.type		_ZN30_INTERNAL_090f80b3_4_k_cu_main4cuda3std6ranges3__45__cpo4sizeE,@object
	.size		_ZN30_INTERNAL_090f80b3_4_k_cu_main4cuda3std6ranges3__45__cpo4sizeE,(_ZN30_INTERNAL_090f80b3_4_k_cu_main6thrust24THRUST_300001_SM_1000_NS12placeholders2_3E - _ZN30_INTERNAL_090f80b3_4_k_cu_main4cuda3std6ranges3__45__cpo4sizeE)
_ZN30_INTERNAL_090f80b3_4_k_cu_main4cuda3std6ranges3__45__cpo4sizeE:
	.zero		1
	.type		_ZN30_INTERNAL_090f80b3_4_k_cu_main6thrust24THRUST_300001_SM_1000_NS12placeholders2_3E,@object
	.size		_ZN30_INTERNAL_090f80b3_4_k_cu_main6thrust24THRUST_300001_SM_1000_NS12placeholders2_3E,(_ZN30_INTERNAL_090f80b3_4_k_cu_main4cuda3std3__45__cpo6cbeginE - _ZN30_INTERNAL_090f80b3_4_k_cu_main6thrust24THRUST_300001_SM_1000_NS12placeholders2_3E)
_ZN30_INTERNAL_090f80b3_4_k_cu_main6thrust24THRUST_300001_SM_1000_NS12placeholders2_3E:
	.zero		1
	.type		_ZN30_INTERNAL_090f80b3_4_k_cu_main4cuda3std3__45__cpo6cbeginE,@object
	.size		_ZN30_INTERNAL_090f80b3_4_k_cu_main4cuda3std3__45__cpo6cbeginE,(_ZN30_INTERNAL_090f80b3_4_k_cu_main4cuda3std6ranges3__45__cpo6cbeginE - _ZN30_INTERNAL_090f80b3_4_k_cu_main4cuda3std3__45__cpo6cbeginE)
_ZN30_INTERNAL_090f80b3_4_k_cu_main4cuda3std3__45__cpo6cbeginE:
	.zero		1
	.type		_ZN30_INTERNAL_090f80b3_4_k_cu_main4cuda3std6ranges3__45__cpo6cbeginE,@object
	.size		_ZN30_INTERNAL_090f80b3_4_k_cu_main4cuda3std6ranges3__45__cpo6cbeginE,(_ZN30_INTERNAL_090f80b3_4_k_cu_main6thrust24THRUST_300001_SM_1000_NS12placeholders2_7E - _ZN30_INTERNAL_090f80b3_4_k_cu_main4cuda3std6ranges3__45__cpo6cbeginE)
_ZN30_INTERNAL_090f80b3_4_k_cu_main4cuda3std6ranges3__45__cpo6cbeginE:
	.zero		1
	.type		_ZN30_INTERNAL_090f80b3_4_k_cu_main6thrust24THRUST_300001_SM_1000_NS12placeholders2_7E,@object
	.size		_ZN30_INTERNAL_090f80b3_4_k_cu_main6thrust24THRUST_300001_SM_1000_NS12placeholders2_7E,(_ZN30_INTERNAL_090f80b3_4_k_cu_main4cuda3std3__45__cpo7crbeginE - _ZN30_INTERNAL_090f80b3_4_k_cu_main6thrust24THRUST_300001_SM_1000_NS12placeholders2_7E)
_ZN30_INTERNAL_090f80b3_4_k_cu_main6thrust24THRUST_300001_SM_1000_NS12placeholders2_7E:
	.zero		1
	.type		_ZN30_INTERNAL_090f80b3_4_k_cu_main4cuda3std3__45__cpo7crbeginE,@object
	.size		_ZN30_INTERNAL_090f80b3_4_k_cu_main4cuda3std3__45__cpo7crbeginE,(_ZN30_INTERNAL_090f80b3_4_k_cu_main4cuda3std6ranges3__45__cpo4nextE - _ZN30_INTERNAL_090f80b3_4_k_cu_main4cuda3std3__45__cpo7crbeginE)
_ZN30_INTERNAL_090f80b3_4_k_cu_main4cuda3std3__45__cpo7crbeginE:
	.zero		1
	.type		_ZN30_INTERNAL_090f80b3_4_k_cu_main4cuda3std6ranges3__45__cpo4nextE,@object
	.size		_ZN30_INTERNAL_090f80b3_4_k_cu_main4cuda3std6ranges3__45__cpo4nextE,(_ZN30_INTERNAL_090f80b3_4_k_cu_main4cuda3std6ranges3__45__cpo4swapE - _ZN30_INTERNAL_090f80b3_4_k_cu_main4cuda3std6ranges3__45__cpo4nextE)
_ZN30_INTERNAL_090f80b3_4_k_cu_main4cuda3std6ranges3__45__cpo4nextE:
	.zero		1
	.type		_ZN30_INTERNAL_090f80b3_4_k_cu_main4cuda3std6ranges3__45__cpo4swapE,@object
	.size		_ZN30_INTERNAL_090f80b3_4_k_cu_main4cuda3std6ranges3__45__cpo4swapE,(_ZN30_INTERNAL_090f80b3_4_k_cu_main6thrust24THRUST_300001_SM_1000_NS8cuda_cub10par_nosyncE - _ZN30_INTERNAL_090f80b3_4_k_cu_main4cuda3std6ranges3__45__cpo4swapE)
_ZN30_INTERNAL_090f80b3_4_k_cu_main4cuda3std6ranges3__45__cpo4swapE:
	.zero		1
	.type		_ZN30_INTERNAL_090f80b3_4_k_cu_main6thrust24THRUST_300001_SM_1000_NS8cuda_cub10par_nosyncE,@object
	.size		_ZN30_INTERNAL_090f80b3_4_k_cu_main6thrust24THRUST_300001_SM_1000_NS8cuda_cub10par_nosyncE,(_ZN30_INTERNAL_090f80b3_4_k_cu_main6thrust24THRUST_300001_SM_1000_NS12placeholders2_9E - _ZN30_INTERNAL_090f80b3_4_k_cu_main6thrust24THRUST_300001_SM_1000_NS8cuda_cub10par_nosyncE)
_ZN30_INTERNAL_090f80b3_4_k_cu_main6thrust24THRUST_300001_SM_1000_NS8cuda_cub10par_nosyncE:
	.zero		1
	.type		_ZN30_INTERNAL_090f80b3_4_k_cu_main6thrust24THRUST_300001_SM_1000_NS12placeholders2_9E,@object
	.size		_ZN30_INTERNAL_090f80b3_4_k_cu_main6thrust24THRUST_300001_SM_1000_NS12placeholders2_9E,(_ZN30_INTERNAL_090f80b3_4_k_cu_main4cuda3std3__432_GLOBAL__N__090f80b3_4_k_cu_main6ignoreE - _ZN30_INTERNAL_090f80b3_4_k_cu_main6thrust24THRUST_300001_SM_1000_NS12placeholders2_9E)
_ZN30_INTERNAL_090f80b3_4_k_cu_main6thrust24THRUST_300001_SM_1000_NS12placeholders2_9E:
	.zero		1
	.type		_ZN30_INTERNAL_090f80b3_4_k_cu_main4cuda3std3__432_GLOBAL__N__090f80b3_4_k_cu_main6ignoreE,@object
	.size		_ZN30_INTERNAL_090f80b3_4_k_cu_main4cuda3std3__432_GLOBAL__N__090f80b3_4_k_cu_main6ignoreE,(_ZN30_INTERNAL_090f80b3_4_k_cu_main4cuda3std6ranges3__45__cpo4dataE - _ZN30_INTERNAL_090f80b3_4_k_cu_main4cuda3std3__432_GLOBAL__N__090f80b3_4_k_cu_main6ignoreE)
_ZN30_INTERNAL_090f80b3_4_k_cu_main4cuda3std3__432_GLOBAL__N__090f80b3_4_k_cu_main6ignoreE:
	.zero		1
	.type		_ZN30_INTERNAL_090f80b3_4_k_cu_main4cuda3std6ranges3__45__cpo4dataE,@object
	.size		_ZN30_INTERNAL_090f80b3_4_k_cu_main4cuda3std6ranges3__45__cpo4dataE,(_ZN30_INTERNAL_090f80b3_4_k_cu_main6thrust24THRUST_300001_SM_1000_NS12placeholders2_1E - _ZN30_INTERNAL_090f80b3_4_k_cu_main4cuda3std6ranges3__45__cpo4dataE)
_ZN30_INTERNAL_090f80b3_4_k_cu_main4cuda3std6ranges3__45__cpo4dataE:
	.zero		1
	.type		_ZN30_INTERNAL_090f80b3_4_k_cu_main6thrust24THRUST_300001_SM_1000_NS12placeholders2_1E,@object
	.size		_ZN30_INTERNAL_090f80b3_4_k_cu_main6thrust24THRUST_300001_SM_1000_NS12placeholders2_1E,(_ZN30_INTERNAL_090f80b3_4_k_cu_main4cuda3std3__45__cpo5beginE - _ZN30_INTERNAL_090f80b3_4_k_cu_main6thrust24THRUST_300001_SM_1000_NS12placeholders2_1E)
_ZN30_INTERNAL_090f80b3_4_k_cu_main6thrust24THRUST_300001_SM_1000_NS12placeholders2_1E:
	.zero		1
	.type		_ZN30_INTERNAL_090f80b3_4_k_cu_main4cuda3std3__45__cpo5beginE,@object
	.size		_ZN30_INTERNAL_090f80b3_4_k_cu_main4cuda3std3__45__cpo5beginE,(_ZN30_INTERNAL_090f80b3_4_k_cu_main4cuda3std6ranges3__45__cpo5beginE - _ZN30_INTERNAL_090f80b3_4_k_cu_main4cuda3std3__45__cpo5beginE)
_ZN30_INTERNAL_090f80b3_4_k_cu_main4cuda3std3__45__cpo5beginE:
	.zero		1
	.type		_ZN30_INTERNAL_090f80b3_4_k_cu_main4cuda3std6ranges3__45__cpo5beginE,@object
	.size		_ZN30_INTERNAL_090f80b3_4_k_cu_main4cuda3std6ranges3__45__cpo5beginE,(_ZN30_INTERNAL_090f80b3_4_k_cu_main6thrust24THRUST_300001_SM_1000_NS12placeholders2_5E - _ZN30_INTERNAL_090f80b3_4_k_cu_main4cuda3std6ranges3__45__cpo5beginE)
_ZN30_INTERNAL_090f80b3_4_k_cu_main4cuda3std6ranges3__45__cpo5beginE:
	.zero		1
	.type		_ZN30_INTERNAL_090f80b3_4_k_cu_main6thrust24THRUST_300001_SM_1000_NS12placeholders2_5E,@object
	.size		_ZN30_INTERNAL_090f80b3_4_k_cu_main6thrust24THRUST_300001_SM_1000_NS12placeholders2_5E,(_ZN30_INTERNAL_090f80b3_4_k_cu_main4cuda3std3__45__cpo6rbeginE - _ZN30_INTERNAL_090f80b3_4_k_cu_main6thrust24THRUST_300001_SM_1000_NS12placeholders2_5E)
_ZN30_INTERNAL_090f80b3_4_k_cu_main6thrust24THRUST_300001_SM_1000_NS12placeholders2_5E:
	.zero		1
	.type		_ZN30_INTERNAL_090f80b3_4_k_cu_main4cuda3std3__45__cpo6rbeginE,@object
	.size		_ZN30_INTERNAL_090f80b3_4_k_cu_main4cuda3std3__45__cpo6rbeginE,(_ZN30_INTERNAL_090f80b3_4_k_cu_main4cuda3std6ranges3__45__cpo7advanceE - _ZN30_INTERNAL_090f80b3_4_k_cu_main4cuda3std3__45__cpo6rbeginE)
_ZN30_INTERNAL_090f80b3_4_k_cu_main4cuda3std3__45__cpo6rbeginE:
	.zero		1
	.type		_ZN30_INTERNAL_090f80b3_4_k_cu_main4cuda3std6ranges3__45__cpo7advanceE,@object
	.size		_ZN30_INTERNAL_090f80b3_4_k_cu_main4cuda3std6ranges3__45__cpo7advanceE,(_ZN30_INTERNAL_090f80b3_4_k_cu_main4cuda3std3__47nulloptE - _ZN30_INTERNAL_090f80b3_4_k_cu_main4cuda3std6ranges3__45__cpo7advanceE)
_ZN30_INTERNAL_090f80b3_4_k_cu_main4cuda3std6ranges3__45__cpo7advanceE:
	.zero		1
	.type		_ZN30_INTERNAL_090f80b3_4_k_cu_main4cuda3std3__47nulloptE,@object
	.size		_ZN30_INTERNAL_090f80b3_4_k_cu_main4cuda3std3__47nulloptE,(_ZN30_INTERNAL_090f80b3_4_k_cu_main4cuda3std6ranges3__45__cpo8distanceE - _ZN30_INTERNAL_090f80b3_4_k_cu_main4cuda3std3__47nulloptE)
_ZN30_INTERNAL_090f80b3_4_k_cu_main4cuda3std3__47nulloptE:
	.zero		1
	.type		_ZN30_INTERNAL_090f80b3_4_k_cu_main4cuda3std6ranges3__45__cpo8distanceE,@object
	.size		_ZN30_INTERNAL_090f80b3_4_k_cu_main4cuda3std6ranges3__45__cpo8distanceE,(_ZN30_INTERNAL_090f80b3_4_k_cu_main6thrust24THRUST_300001_SM_1000_NS12placeholders3_10E - _ZN30_INTERNAL_090f80b3_4_k_cu_main4cuda3std6ranges3__45__cpo8distanceE)
_ZN30_INTERNAL_090f80b3_4_k_cu_main4cuda3std6ranges3__45__cpo8distanceE:
	.zero		1
	.type		_ZN30_INTERNAL_090f80b3_4_k_cu_main6thrust24THRUST_300001_SM_1000_NS12placeholders3_10E,@object
	.size		_ZN30_INTERNAL_090f80b3_4_k_cu_main6thrust24THRUST_300001_SM_1000_NS12placeholders3_10E,(_ZN30_INTERNAL_090f80b3_4_k_cu_main4cuda3std3__419piecewise_constructE - _ZN30_INTERNAL_090f80b3_4_k_cu_main6thrust24THRUST_300001_SM_1000_NS12placeholders3_10E)
_ZN30_INTERNAL_090f80b3_4_k_cu_main6thrust24THRUST_300001_SM_1000_NS12placeholders3_10E:
	.zero		1
	.type		_ZN30_INTERNAL_090f80b3_4_k_cu_main4cuda3std3__419piecewise_constructE,@object
	.size		_ZN30_INTERNAL_090f80b3_4_k_cu_main4cuda3std3__419piecewise_constructE,(_ZN30_INTERNAL_090f80b3_4_k_cu_main4cuda3std6ranges3__45__cpo5cdataE - _ZN30_INTERNAL_090f80b3_4_k_cu_main4cuda3std3__419piecewise_constructE)
_ZN30_INTERNAL_090f80b3_4_k_cu_main4cuda3std3__419piecewise_constructE:
	.zero		1
	.type		_ZN30_INTERNAL_090f80b3_4_k_cu_main4cuda3std6ranges3__45__cpo5cdataE,@object
	.size		_ZN30_INTERNAL_090f80b3_4_k_cu_main4cuda3std6ranges3__45__cpo5cdataE,(_ZN30_INTERNAL_090f80b3_4_k_cu_main6thrust24THRUST_300001_SM_1000_NS12placeholders2_2E - _ZN30_INTERNAL_090f80b3_4_k_cu_main4cuda3std6ranges3__45__cpo5cdataE)
_ZN30_INTERNAL_090f80b3_4_k_cu_main4cuda3std6ranges3__45__cpo5cdataE:
	.zero		1
	.type		_ZN30_INTERNAL_090f80b3_4_k_cu_main6thrust24THRUST_300001_SM_1000_NS12placeholders2_2E,@object
	.size		_ZN30_INTERNAL_090f80b3_4_k_cu_main6thrust24THRUST_300001_SM_1000_NS12placeholders2_2E,(_ZN30_INTERNAL_090f80b3_4_k_cu_main4cuda3std3__45__cpo3endE - _ZN30_INTERNAL_090f80b3_4_k_cu_main6thrust24THRUST_300001_SM_1000_NS12placeholders2_2E)
_ZN30_INTERNAL_090f80b3_4_k_cu_main6thrust24THRUST_300001_SM_1000_NS12placeholders2_2E:
	.zero		1
	.type		_ZN30_INTERNAL_090f80b3_4_k_cu_main4cuda3std3__45__cpo3endE,@object
	.size		_ZN30_INTERNAL_090f80b3_4_k_cu_main4cuda3std3__45__cpo3endE,(_ZN30_INTERNAL_090f80b3_4_k_cu_main4cuda3std6ranges3__45__cpo3endE - _ZN30_INTERNAL_090f80b3_4_k_cu_main4cuda3std3__45__cpo3endE)
_ZN30_INTERNAL_090f80b3_4_k_cu_main4cuda3std3__45__cpo3endE:
	.zero		1
	.type		_ZN30_INTERNAL_090f80b3_4_k_cu_main4cuda3std6ranges3__45__cpo3endE,@object
	.size		_ZN30_INTERNAL_090f80b3_4_k_cu_main4cuda3std6ranges3__45__cpo3endE,(_ZN30_INTERNAL_090f80b3_4_k_cu_main6thrust24THRUST_300001_SM_1000_NS12placeholders2_6E - _ZN30_INTERNAL_090f80b3_4_k_cu_main4cuda3std6ranges3__45__cpo3endE)
_ZN30_INTERNAL_090f80b3_4_k_cu_main4cuda3std6ranges3__45__cpo3endE:
	.zero		1
	.type		_ZN30_INTERNAL_090f80b3_4_k_cu_main6thrust24THRUST_300001_SM_1000_NS12placeholders2_6E,@object
	.size		_ZN30_INTERNAL_090f80b3_4_k_cu_main6thrust24THRUST_300001_SM_1000_NS12placeholders2_6E,(_ZN30_INTERNAL_090f80b3_4_k_cu_main4cuda3std3__45__cpo4rendE - _ZN30_INTERNAL_090f80b3_4_k_cu_main6thrust24THRUST_300001_SM_1000_NS12placeholders2_6E)
_ZN30_INTERNAL_090f80b3_4_k_cu_main6thrust24THRUST_300001_SM_1000_NS12placeholders2_6E:
	.zero		1
	.type		_ZN30_INTERNAL_090f80b3_4_k_cu_main4cuda3std3__45__cpo4rendE,@object
	.size		_ZN30_INTERNAL_090f80b3_4_k_cu_main4cuda3std3__45__cpo4rendE,(_ZN30_INTERNAL_090f80b3_4_k_cu_main4cuda3std6ranges3__45__cpo9iter_swapE - _ZN30_INTERNAL_090f80b3_4_k_cu_main4cuda3std3__45__cpo4rendE)
_ZN30_INTERNAL_090f80b3_4_k_cu_main4cuda3std3__45__cpo4rendE:
	.zero		1
	.type		_ZN30_INTERNAL_090f80b3_4_k_cu_main4cuda3std6ranges3__45__cpo9iter_swapE,@object
	.size		_ZN30_INTERNAL_090f80b3_4_k_cu_main4cuda3std6ranges3__45__cpo9iter_swapE,(_ZN30_INTERNAL_090f80b3_4_k_cu_main4cuda3std3__48unexpectE - _ZN30_INTERNAL_090f80b3_4_k_cu_main4cuda3std6ranges3__45__cpo9iter_swapE)
_ZN30_INTERNAL_090f80b3_4_k_cu_main4cuda3std6ranges3__45__cpo9iter_swapE:
	.zero		1
	.type		_ZN30_INTERNAL_090f80b3_4_k_cu_main4cuda3std3__48unexpectE,@object
	.size		_ZN30_INTERNAL_090f80b3_4_k_cu_main4cuda3std3__48unexpectE,(_ZN30_INTERNAL_090f80b3_4_k_cu_main6thrust24THRUST_300001_SM_1000_NS8cuda_cub3parE - _ZN30_INTERNAL_090f80b3_4_k_cu_main4cuda3std3__48unexpectE)
_ZN30_INTERNAL_090f80b3_4_k_cu_main4cuda3std3__48unexpectE:
	.zero		1
	.type		_ZN30_INTERNAL_090f80b3_4_k_cu_main6thrust24THRUST_300001_SM_1000_NS8cuda_cub3parE,@object
	.size		_ZN30_INTERNAL_090f80b3_4_k_cu_main6thrust24THRUST_300001_SM_1000_NS8cuda_cub3parE,(_ZN30_INTERNAL_090f80b3_4_k_cu_main6thrust24THRUST_300001_SM_1000_NS12placeholders2_4E - _ZN30_INTERNAL_090f80b3_4_k_cu_main6thrust24THRUST_300001_SM_1000_NS8cuda_cub3parE)
_ZN30_INTERNAL_090f80b3_4_k_cu_main6thrust24THRUST_300001_SM_1000_NS8cuda_cub3parE:
	.zero		1
	.type		_ZN30_INTERNAL_090f80b3_4_k_cu_main6thrust24THRUST_300001_SM_1000_NS12placeholders2_4E,@object
	.size		_ZN30_INTERNAL_090f80b3_4_k_cu_main6thrust24THRUST_300001_SM_1000_NS12placeholders2_4E,(_ZN30_INTERNAL_090f80b3_4_k_cu_main4cuda3std3__45__cpo4cendE - _ZN30_INTERNAL_090f80b3_4_k_cu_main6thrust24THRUST_300001_SM_1000_NS12placeholders2_4E)
_ZN30_INTERNAL_090f80b3_4_k_cu_main6thrust24THRUST_300001_SM_1000_NS12placeholders2_4E:
	.zero		1
	.type		_ZN30_INTERNAL_090f80b3_4_k_cu_main4cuda3std3__45__cpo4cendE,@object
	.size		_ZN30_INTERNAL_090f80b3_4_k_cu_main4cuda3std3__45__cpo4cendE,(_ZN30_INTERNAL_090f80b3_4_k_cu_main4cuda3std6ranges3__45__cpo4cendE - _ZN30_INTERNAL_090f80b3_4_k_cu_main4cuda3std3__45__cpo4cendE)
_ZN30_INTERNAL_090f80b3_4_k_cu_main4cuda3std3__45__cpo4cendE:
	.zero		1
	.type		_ZN30_INTERNAL_090f80b3_4_k_cu_main4cuda3std6ranges3__45__cpo4cendE,@object
	.size		_ZN30_INTERNAL_090f80b3_4_k_cu_main4cuda3std6ranges3__45__cpo4cendE,(_ZN30_INTERNAL_090f80b3_4_k_cu_main4cuda3std3__420unreachable_sentinelE - _ZN30_INTERNAL_090f80b3_4_k_cu_main4cuda3std6ranges3__45__cpo4cendE)
_ZN30_INTERNAL_090f80b3_4_k_cu_main4cuda3std6ranges3__45__cpo4cendE:
	.zero		1
	.type		_ZN30_INTERNAL_090f80b3_4_k_cu_main4cuda3std3__420unreachable_sentinelE,@object
	.size		_ZN30_INTERNAL_090f80b3_4_k_cu_main4cuda3std3__420unreachable_sentinelE,(_ZN30_INTERNAL_090f80b3_4_k_cu_main4cuda3std6ranges3__45__cpo5ssizeE - _ZN30_INTERNAL_090f80b3_4_k_cu_main4cuda3std3__420unreachable_sentinelE)
_ZN30_INTERNAL_090f80b3_4_k_cu_main4cuda3std3__420unreachable_sentinelE:
	.zero		1
	.type		_ZN30_INTERNAL_090f80b3_4_k_cu_main4cuda3std6ranges3__45__cpo5ssizeE,@object
	.size		_ZN30_INTERNAL_090f80b3_4_k_cu_main4cuda3std6ranges3__45__cpo5ssizeE,(_ZN30_INTERNAL_090f80b3_4_k_cu_main6thrust24THRUST_300001_SM_1000_NS12placeholders2_8E - _ZN30_INTERNAL_090f80b3_4_k_cu_main4cuda3std6ranges3__45__cpo5ssizeE)
_ZN30_INTERNAL_090f80b3_4_k_cu_main4cuda3std6ranges3__45__cpo5ssizeE:
	.zero		1
	.type		_ZN30_INTERNAL_090f80b3_4_k_cu_main6thrust24THRUST_300001_SM_1000_NS12placeholders2_8E,@object
	.size		_ZN30_INTERNAL_090f80b3_4_k_cu_main6thrust24THRUST_300001_SM_1000_NS12placeholders2_8E,(_ZN30_INTERNAL_090f80b3_4_k_cu_main4cuda3std3__45__cpo5crendE - _ZN30_INTERNAL_090f80b3_4_k_cu_main6thrust24THRUST_300001_SM_1000_NS12placeholders2_8E)
_ZN30_INTERNAL_090f80b3_4_k_cu_main6thrust24THRUST_300001_SM_1000_NS12placeholders2_8E:
	.zero		1
	.type		_ZN30_INTERNAL_090f80b3_4_k_cu_main4cuda3std3__45__cpo5crendE,@object
	.size		_ZN30_INTERNAL_090f80b3_4_k_cu_main4cuda3std3__45__cpo5crendE,(_ZN30_INTERNAL_090f80b3_4_k_cu_main4cuda3std6ranges3__45__cpo4prevE - _ZN30_INTERNAL_090f80b3_4_k_cu_main4cuda3std3__45__cpo5crendE)
_ZN30_INTERNAL_090f80b3_4_k_cu_main4cuda3std3__45__cpo5crendE:
	.zero		1
	.type		_ZN30_INTERNAL_090f80b3_4_k_cu_main4cuda3std6ranges3__45__cpo4prevE,@object
	.size		_ZN30_INTERNAL_090f80b3_4_k_cu_main4cuda3std6ranges3__45__cpo4prevE,(_ZN30_INTERNAL_090f80b3_4_k_cu_main4cuda3std6ranges3__45__cpo9iter_moveE - _ZN30_INTERNAL_090f80b3_4_k_cu_main4cuda3std6ranges3__45__cpo4prevE)
_ZN30_INTERNAL_090f80b3_4_k_cu_main4cuda3std6ranges3__45__cpo4prevE:
	.zero		1
	.type		_ZN30_INTERNAL_090f80b3_4_k_cu_main4cuda3std6ranges3__45__cpo9iter_moveE,@object
	.size		_ZN30_INTERNAL_090f80b3_4_k_cu_main4cuda3std6ranges3__45__cpo9iter_moveE,(_ZN30_INTERNAL_090f80b3_4_k_cu_main6thrust24THRUST_300001_SM_1000_NS6system6detail10sequential3seqE - _ZN30_INTERNAL_090f80b3_4_k_cu_main4cuda3std6ranges3__45__cpo9iter_moveE)
_ZN30_INTERNAL_090f80b3_4_k_cu_main4cuda3std6ranges3__45__cpo9iter_moveE:
	.zero		1
	.type		_ZN30_INTERNAL_090f80b3_4_k_cu_main6thrust24THRUST_300001_SM_1000_NS6system6detail10sequential3seqE,@object
	.size		_ZN30_INTERNAL_090f80b3_4_k_cu_main6thrust24THRUST_300001_SM_1000_NS6system6detail10sequential3seqE,(.L_31 - _ZN30_INTERNAL_090f80b3_4_k_cu_main6thrust24THRUST_300001_SM_1000_NS6system6detail10sequential3seqE)
_ZN30_INTERNAL_090f80b3_4_k_cu_main6thrust24THRUST_300001_SM_1000_NS6system6detail10sequential3seqE:
	.zero		1
.L_31:


//--------------------- .nv.shared._ZN3cub18CUB_300001_SM_10006detail6reduce18DeviceReduceKernelINS2_10policy_hubIiyN4cuda3std3__44plusIiEEE10Policy1000EN6thrust24THRUST_300001_SM_1000_NS6detail15normal_iteratorINSD_10device_ptrIiEEEEyS9_iNS7_10__identityEEEvT0_PT3_T1_NS0_13GridEvenShareISN_EET2_T4_ --------------------------
	.section	.nv.shared._ZN3cub18CUB_300001_SM_10006detail6reduce18DeviceReduceKernelINS2_10policy_hubIiyN4cuda3std3__44plusIiEEE10Policy1000EN6thrust24THRUST_300001_SM_1000_NS6detail15normal_iteratorINSD_10device_ptrIiEEEEyS9_iNS7_10__identityEEEvT0_PT3_T1_NS0_13GridEvenShareISN_EET2_T4_,"aw",@nobits
	.sectionflags	@""
	.align	4
.nv.shared._ZN3cub18CUB_300001_SM_10006detail6reduce18DeviceReduceKernelINS2_10policy_hubIiyN4cuda3std3__44plusIiEEE10Policy1000EN6thrust24THRUST_300001_SM_1000_NS6detail15normal_iteratorINSD_10device_ptrIiEEEEyS9_iNS7_10__identityEEEvT0_PT3_T1_NS0_13GridEvenShareISN_EET2_T4_:
	.zero		1068


//--------------------- .nv.shared._ZN3cub18CUB_300001_SM_10006detail6reduce28DeviceReduceSingleTileKernelINS2_10policy_hubIiyN4cuda3std3__44plusIiEEE10Policy1000EN6thrust24THRUST_300001_SM_1000_NS6detail15normal_iteratorINSD_10device_ptrIiEEEEPiyS9_iiNS7_10__identityEEEvT0_T1_T2_T3_T4_T6_ --------------------------
	.section	.nv.shared._ZN3cub18CUB_300001_SM_10006detail6reduce28DeviceReduceSingleTileKernelINS2_10policy_hubIiyN4cuda3std3__44plusIiEEE10Policy1000EN6thrust24THRUST_300001_SM_1000_NS6detail15normal_iteratorINSD_10device_ptrIiEEEEPiyS9_iiNS7_10__identityEEEvT0_T1_T2_T3_T4_T6_,"aw",@nobits
	.sectionflags	@""
	.align	4
.nv.shared._ZN3cub18CUB_300001_SM_10006detail6reduce28DeviceReduceSingleTileKernelINS2_10policy_hubIiyN4cuda3std3__44plusIiEEE10Policy1000EN6thrust24THRUST_300001_SM_1000_NS6detail15normal_iteratorINSD_10device_ptrIiEEEEPiyS9_iiNS7_10__identityEEEvT0_T1_T2_T3_T4_T6_:
	.zero		1068


//--------------------- .nv.shared._ZN3cub18CUB_300001_SM_10006detail6reduce28DeviceReduceSingleTileKernelINS2_10policy_hubIijN4cuda3std3__44plusIiEEE10Policy1000EPiSC_iS9_iiNS7_10__identityEEEvT0_T1_T2_T3_T4_T6_ --------------------------
	.section	.nv.shared._ZN3cub18CUB_300001_SM_10006detail6reduce28DeviceReduceSingleTileKernelINS2_10policy_hubIijN4cuda3std3__44plusIiEEE10Policy1000EPiSC_iS9_iiNS7_10__identityEEEvT0_T1_T2_T3_T4_T6_,"aw",@nobits
	.sectionflags	@""
	.align	4
.nv.shared._ZN3cub18CUB_300001_SM_10006detail6reduce28DeviceReduceSingleTileKernelINS2_10policy_hubIijN4cuda3std3__44plusIiEEE10Policy1000EPiSC_iS9_iiNS7_10__identityEEEvT0_T1_T2_T3_T4_T6_:
	.zero		1068


//--------------------- .nv.shared._ZN3cub18CUB_300001_SM_10006detail6reduce18DeviceReduceKernelINS2_10policy_hubIijN4cuda3std3__44plusIiEEE10Policy1000EN6thrust24THRUST_300001_SM_1000_NS6detail15normal_iteratorINSD_10device_ptrIiEEEEjS9_iNS7_10__identityEEEvT0_PT3_T1_NS0_13GridEvenShareISN_EET2_T4_ --------------------------
	.section	.nv.shared._ZN3cub18CUB_300001_SM_10006detail6reduce18DeviceReduceKernelINS2_10policy_hubIijN4cuda3std3__44plusIiEEE10Policy1000EN6thrust24THRUST_300001_SM_1000_NS6detail15normal_iteratorINSD_10device_ptrIiEEEEjS9_iNS7_10__identityEEEvT0_PT3_T1_NS0_13GridEvenShareISN_EET2_T4_,"aw",@nobits
	.sectionflags	@""
	.align	4
.nv.shared._ZN3cub18CUB_300001_SM_10006detail6reduce18DeviceReduceKernelINS2_10policy_hubIijN4cuda3std3__44plusIiEEE10Policy1000EN6thrust24THRUST_300001_SM_1000_NS6detail15normal_iteratorINSD_10device_ptrIiEEEEjS9_iNS7_10__identityEEEvT0_PT3_T1_NS0_13GridEvenShareISN_EET2_T4_:
	.zero		1068


//--------------------- .nv.shared._ZN3cub18CUB_300001_SM_10006detail6reduce28DeviceReduceSingleTileKernelINS2_10policy_hubIijN4cuda3std3__44plusIiEEE10Policy1000EN6thrust24THRUST_300001_SM_1000_NS6detail15normal_iteratorINSD_10device_ptrIiEEEEPijS9_iiNS7_10__identityEEEvT0_T1_T2_T3_T4_T6_ --------------------------
	.section	.nv.shared._ZN3cub18CUB_300001_SM_10006detail6reduce28DeviceReduceSingleTileKernelINS2_10policy_hubIijN4cuda3std3__44plusIiEEE10Policy1000EN6thrust24THRUST_300001_SM_1000_NS6detail15normal_iteratorINSD_10device_ptrIiEEEEPijS9_iiNS7_10__identityEEEvT0_T1_T2_T3_T4_T6_,"aw",@nobits
	.sectionflags	@""
	.align	4
.nv.shared._ZN3cub18CUB_300001_SM_10006detail6reduce28DeviceReduceSingleTileKernelINS2_10policy_hubIijN4cuda3std3__44plusIiEEE10Policy1000EN6thrust24THRUST_300001_SM_1000_NS6detail15normal_iteratorINSD_10device_ptrIiEEEEPijS9_iiNS7_10__identityEEEvT0_T1_T2_T3_T4_T6_:
	.zero		1068


//--------------------- .nv.constant0._ZN3cub18CUB_300001_SM_10006detail6reduce28DeviceReduceSingleTileKernelINS2_10policy_hubIiyN4cuda3std3__44plusIiEEE10Policy1000EPiSC_iS9_iiNS7_10__identityEEEvT0_T1_T2_T3_T4_T6_ --------------------------
	.section	.nv.constant0._ZN3cub18CUB_300001_SM_10006detail6reduce28DeviceReduceSingleTileKernelINS2_10policy_hubIiyN4cuda3std3__44plusIiEEE10Policy1000EPiSC_iS9_iiNS7_10__identityEEEvT0_T1_T2_T3_T4_T6_,"a",@progbits
	.sectionflags	@""
	.align	4
.nv.constant0._ZN3cub18CUB_300001_SM_10006detail6reduce28DeviceReduceSingleTileKernelINS2_10policy_hubIiyN4cuda3std3__44plusIiEEE10Policy1000EPiSC_iS9_iiNS7_10__identityEEEvT0_T1_T2_T3_T4_T6_:
	.zero		925


//--------------------- .nv.constant0._ZN3cub18CUB_300001_SM_10006detail6reduce18DeviceReduceKernelINS2_10policy_hubIiyN4cuda3std3__44plusIiEEE10Policy1000EN6thrust24THRUST_300001_SM_1000_NS6detail15normal_iteratorINSD_10device_ptrIiEEEEyS9_iNS7_10__identityEEEvT0_PT3_T1_NS0_13GridEvenShareISN_EET2_T4_ --------------------------
	.section	.nv.constant0._ZN3cub18CUB_300001_SM_10006detail6reduce18DeviceReduceKernelINS2_10policy_hubIiyN4cuda3std3__44plusIiEEE10Policy1000EN6thrust24THRUST_300001_SM_1000_NS6detail15normal_iteratorINSD_10device_ptrIiEEEEyS9_iNS7_10__identityEEEvT0_PT3_T1_NS0_13GridEvenShareISN_EET2_T4_,"a",@progbits
	.sectionflags	@""
	.align	4
.nv.constant0._ZN3cub18CUB_300001_SM_10006detail6reduce18DeviceReduceKernelINS2_10policy_hubIiyN4cuda3std3__44plusIiEEE10Policy1000EN6thrust24THRUST_300001_SM_1000_NS6detail15normal_iteratorINSD_10device_ptrIiEEEEyS9_iNS7_10__identityEEEvT0_PT3_T1_NS0_13GridEvenShareISN_EET2_T4_:
	.zero		994


//--------------------- .nv.constant0._ZN3cub18CUB_300001_SM_10006detail6reduce28DeviceReduceSingleTileKernelINS2_10policy_hubIiyN4cuda3std3__44plusIiEEE10Policy1000EN6thrust24THRUST_300001_SM_1000_NS6detail15normal_iteratorINSD_10device_ptrIiEEEEPiyS9_iiNS7_10__identityEEEvT0_T1_T2_T3_T4_T6_ --------------------------
	.section	.nv.constant0._ZN3cub18CUB_300001_SM_10006detail6reduce28DeviceReduceSingleTileKernelINS2_10policy_hubIiyN4cuda3std3__44plusIiEEE10Policy1000EN6thrust24THRUST_300001_SM_1000_NS6detail15normal_iteratorINSD_10device_ptrIiEEEEPiyS9_iiNS7_10__identityEEEvT0_T1_T2_T3_T4_T6_,"a",@progbits
	.sectionflags	@""
	.align	4
.nv.constant0._ZN3cub18CUB_300001_SM_10006detail6reduce28DeviceReduceSingleTileKernelINS2_10policy_hubIiyN4cuda3std3__44plusIiEEE10Policy1000EN6thrust24THRUST_300001_SM_1000_NS6detail15normal_iteratorINSD_10device_ptrIiEEEEPiyS9_iiNS7_10__identityEEEvT0_T1_T2_T3_T4_T6_:
	.zero		929


//--------------------- .nv.constant0._ZN3cub18CUB_300001_SM_10006detail6reduce28DeviceReduceSingleTileKernelINS2_10policy_hubIijN4cuda3std3__44plusIiEEE10Policy1000EPiSC_iS9_iiNS7_10__identityEEEvT0_T1_T2_T3_T4_T6_ --------------------------
	.section	.nv.constant0._ZN3cub18CUB_300001_SM_10006detail6reduce28DeviceReduceSingleTileKernelINS2_10policy_hubIijN4cuda3std3__44plusIiEEE10Policy1000EPiSC_iS9_iiNS7_10__identityEEEvT0_T1_T2_T3_T4_T6_,"a",@progbits
	.sectionflags	@""
	.align	4
.nv.constant0._ZN3cub18CUB_300001_SM_10006detail6reduce28DeviceReduceSingleTileKernelINS2_10policy_hubIijN4cuda3std3__44plusIiEEE10Policy1000EPiSC_iS9_iiNS7_10__identityEEEvT0_T1_T2_T3_T4_T6_:
	.zero		925


//--------------------- .nv.constant0._ZN3cub18CUB_300001_SM_10006detail6reduce18DeviceReduceKernelINS2_10policy_hubIijN4cuda3std3__44plusIiEEE10Policy1000EN6thrust24THRUST_300001_SM_1000_NS6detail15normal_iteratorINSD_10device_ptrIiEEEEjS9_iNS7_10__identityEEEvT0_PT3_T1_NS0_13GridEvenShareISN_EET2_T4_ --------------------------
	.section	.nv.constant0._ZN3cub18CUB_300001_SM_10006detail6reduce18DeviceReduceKernelINS2_10policy_hubIijN4cuda3std3__44plusIiEEE10Policy1000EN6thrust24THRUST_300001_SM_1000_NS6detail15normal_iteratorINSD_10device_ptrIiEEEEjS9_iNS7_10__identityEEEvT0_PT3_T1_NS0_13GridEvenShareISN_EET2_T4_,"a",@progbits
	.sectionflags	@""
	.align	4
.nv.constant0._ZN3cub18CUB_300001_SM_10006detail6reduce18DeviceReduceKernelINS2_10policy_hubIijN4cuda3std3__44plusIiEEE10Policy1000EN6thrust24THRUST_300001_SM_1000_NS6detail15normal_iteratorINSD_10device_ptrIiEEEEjS9_iNS7_10__identityEEEvT0_PT3_T1_NS0_13GridEvenShareISN_EET2_T4_:
	.zero		958


//--------------------- .nv.constant0._ZN3cub18CUB_300001_SM_10006detail6reduce28DeviceReduceSingleTileKernelINS2_10policy_hubIijN4cuda3std3__44plusIiEEE10Policy1000EN6thrust24THRUST_300001_SM_1000_NS6detail15normal_iteratorINSD_10device_ptrIiEEEEPijS9_iiNS7_10__identityEEEvT0_T1_T2_T3_T4_T6_ --------------------------
	.section	.nv.constant0._ZN3cub18CUB_300001_SM_10006detail6reduce28DeviceReduceSingleTileKernelINS2_10policy_hubIijN4cuda3std3__44plusIiEEE10Policy1000EN6thrust24THRUST_300001_SM_1000_NS6detail15normal_iteratorINSD_10device_ptrIiEEEEPijS9_iiNS7_10__identityEEEvT0_T1_T2_T3_T4_T6_,"a",@progbits
	.sectionflags	@""
	.align	4
.nv.constant0._ZN3cub18CUB_300001_SM_10006detail6reduce28DeviceReduceSingleTileKernelINS2_10policy_hubIijN4cuda3std3__44plusIiEEE10Policy1000EN6thrust24THRUST_300001_SM_1000_NS6detail15normal_iteratorINSD_10device_ptrIiEEEEPijS9_iiNS7_10__identityEEEvT0_T1_T2_T3_T4_T6_:
	.zero		925


//--------------------- .nv.constant0._ZN3cub18CUB_300001_SM_10006detail9transform16transform_kernelINS2_10policy_hubILb1EN4cuda3std3__45tupleIJN6thrust24THRUST_300001_SM_1000_NS6detail15normal_iteratorINSA_10device_ptrIiEEEEEEEE10policy1000El7matchesSF_JPiEEEvT0_iT1_T2_DpNS2_10kernel_argIT3_EE --------------------------
	.section	.nv.constant0._ZN3cub18CUB_300001_SM_10006detail9transform16transform_kernelINS2_10policy_hubILb1EN4cuda3std3__45tupleIJN6thrust24THRUST_300001_SM_1000_NS6detail15normal_iteratorINSA_10device_ptrIiEEEEEEEE10policy1000El7matchesSF_JPiEEEvT0_iT1_T2_DpNS2_10kernel_argIT3_EE,"a",@progbits
	.sectionflags	@""
	.align	4
.nv.constant0._ZN3cub18CUB_300001_SM_10006detail9transform16transform_kernelINS2_10policy_hubILb1EN4cuda3std3__45tupleIJN6thrust24THRUST_300001_SM_1000_NS6detail15normal_iteratorINSA_10device_ptrIiEEEEEEEE10policy1000El7matchesSF_JPiEEEvT0_iT1_T2_DpNS2_10kernel_argIT3_EE:
	.zero		936


//--------------------- .nv.constant0._ZN3cub18CUB_300001_SM_10006detail9transform16transform_kernelINS2_10policy_hubILb1EN4cuda3std3__45tupleIJN6thrust24THRUST_300001_SM_1000_NS6detail15normal_iteratorINSA_10device_ptrIiEEEEEEEE10policy1000Ei7matchesSF_JPiEEEvT0_iT1_T2_DpNS2_10kernel_argIT3_EE --------------------------
	.section	.nv.constant0._ZN3cub18CUB_300001_SM_10006detail9transform16transform_kernelINS2_10policy_hubILb1EN4cuda3std3__45tupleIJN6thrust24THRUST_300001_SM_1000_NS6detail15normal_iteratorINSA_10device_ptrIiEEEEEEEE10policy1000Ei7matchesSF_JPiEEEvT0_iT1_T2_DpNS2_10kernel_argIT3_EE,"a",@progbits
	.sectionflags	@""
	.align	4
.nv.constant0._ZN3cub18CUB_300001_SM_10006detail9transform16transform_kernelINS2_10policy_hubILb1EN4cuda3std3__45tupleIJN6thrust24THRUST_300001_SM_1000_NS6detail15normal_iteratorINSA_10device_ptrIiEEEEEEEE10policy1000Ei7matchesSF_JPiEEEvT0_iT1_T2_DpNS2_10kernel_argIT3_EE:
	.zero		936


//--------------------- .nv.constant0._ZN3cub18CUB_300001_SM_10006detail8for_each13static_kernelINS2_12policy_hub_t12policy_500_tElN6thrust24THRUST_300001_SM_1000_NS8cuda_cub10__tabulate7functorINS7_6detail15normal_iteratorINS7_10device_ptrIiEEEENS7_6system6detail7generic6detail22compute_sequence_valueIivEElEEEEvT0_T1_ --------------------------
	.section	.nv.constant0._ZN3cub18CUB_300001_SM_10006detail8for_each13static_kernelINS2_12policy_hub_t12policy_500_tElN6thrust24THRUST_300001_SM_1000_NS8cuda_cub10__tabulate7functorINS7_6detail15normal_iteratorINS7_10device_ptrIiEEEENS7_6system6detail7generic6detail22compute_sequence_valueIivEElEEEEvT0_T1_,"a",@progbits
	.sectionflags	@""
	.align	4
.nv.constant0._ZN3cub18CUB_300001_SM_10006detail8for_each13static_kernelINS2_12policy_hub_t12policy_500_tElN6thrust24THRUST_300001_SM_1000_NS8cuda_cub10__tabulate7functorINS7_6detail15normal_iteratorINS7_10device_ptrIiEEEENS7_6system6detail7generic6detail22compute_sequence_valueIivEElEEEEvT0_T1_:
	.zero		920


//--------------------- .nv.constant0._ZN3cub18CUB_300001_SM_10006detail8for_each13static_kernelINS2_12policy_hub_t12policy_500_tEmN6thrust24THRUST_300001_SM_1000_NS8cuda_cub20__uninitialized_fill7functorINS7_10device_ptrIiEEiEEEEvT0_T1_ --------------------------
	.section	.nv.constant0._ZN3cub18CUB_300001_SM_10006detail8for_each13static_kernelINS2_12policy_hub_t12policy_500_tEmN6thrust24THRUST_300001_SM_1000_NS8cuda_cub20__uninitialized_fill7functorINS7_10device_ptrIiEEiEEEEvT0_T1_,"a",@progbits
	.sectionflags	@""
	.align	4
.nv.constant0._ZN3cub18CUB_300001_SM_10006detail8for_each13static_kernelINS2_12policy_hub_t12policy_500_tEmN6thrust24THRUST_300001_SM_1000_NS8cuda_cub20__uninitialized_fill7functorINS7_10device_ptrIiEEiEEEEvT0_T1_:
	.zero		920


//--------------------- .nv.constant0._ZN3cub18CUB_300001_SM_10006detail11EmptyKernelIvEEvv --------------------------
	.section	.nv.constant0._ZN3cub18CUB_300001_SM_10006detail11EmptyKernelIvEEvv,"a",@progbits
	.sectionflags	@""
	.align	4
.nv.constant0._ZN3cub18CUB_300001_SM_10006detail11EmptyKernelIvEEvv:
	.zero		896


//--------------------- SYMBOLS --------------------------

	.type		.nv.reservedSmem.offset0,@object
	.size		.nv.reservedSmem.offset0,0x4
	.type		.nv.reservedSmem.cap,@object
	.size		.nv.reservedSmem.cap,0x4
